	.target	sm_90a

	.elftype	@"ET_EXEC"


//--------------------- .note.nv.tkinfo           --------------------------
	.section	.note.nv.tkinfo,"",@"SHT_NOTE"
	.sectionflags	@"SHF_NOTE_NV_TKINFO"
	.tkinfo
        /*0018*/ 	.word	0x00000002
        /*0030*/ 	.string	""
        /*0030*/ 	.string	"ptxas"
        /*0030*/ 	.string	"Cuda compilation tools, release 13.0, V13.0.88"
        /*0030*/ 	.string	"Build cuda_13.0.r13.0/compiler.36424714_0"
        /*0030*/ 	.string	"-arch sm_90a -m 64 "



//--------------------- .note.nv.cuinfo           --------------------------
	.section	.note.nv.cuinfo,"",@"SHT_NOTE"
	.sectionflags	@"SHF_NOTE_NV_CUINFO"
        /*0018*/ 	.short	0x0002
        /*001a*/ 	.short	0x005a
        /*001c*/ 	.short	0x0082
	.zero		2


//--------------------- .nv.info                  --------------------------
	.section	.nv.info,"",@"SHT_CUDA_INFO"
	.align	4


	//----- nvinfo : EIATTR_REGCOUNT
	.align		4
        /*0000*/ 	.byte	0x04, 0x2f
        /*0002*/ 	.short	(.L_29 - .L_28)
	.align		4
.L_28:
        /*0004*/ 	.word	index@(_ZN2at6native49_GLOBAL__N__cfa43aba_16_ReflectionPad_cu_f800513927reflection_pad2d_out_kernelIhEEvPKT_PS3_lliiiiiii)
        /*0008*/ 	.word	0x0000001a


	//----- nvinfo : EIATTR_FRAME_SIZE
	.align		4
.L_29:
        /*000c*/ 	.byte	0x04, 0x11
        /*000e*/ 	.short	(.L_31 - .L_30)
	.align		4
.L_30:
        /*0010*/ 	.word	index@($__internal_95_$__cuda_sm20_div_s64)
        /*0014*/ 	.word	0x00000000


	//----- nvinfo : EIATTR_FRAME_SIZE
	.align		4
.L_31:
        /*0018*/ 	.byte	0x04, 0x11
        /*001a*/ 	.short	(.L_33 - .L_32)
	.align		4
.L_32:
        /*001c*/ 	.word	index@(_ZN2at6native49_GLOBAL__N__cfa43aba_16_ReflectionPad_cu_f800513927reflection_pad2d_out_kernelIhEEvPKT_PS3_lliiiiiii)
        /*0020*/ 	.word	0x00000000


	//----- nvinfo : EIATTR_REGCOUNT
	.align		4
.L_33:
        /*0024*/ 	.byte	0x04, 0x2f
        /*0026*/ 	.short	(.L_35 - .L_34)
	.align		4
.L_34:
        /*0028*/ 	.word	index@(_ZN2at6native49_GLOBAL__N__cfa43aba_16_ReflectionPad_cu_f800513927reflection_pad2d_out_kernelIaEEvPKT_PS3_lliiiiiii)
        /*002c*/ 	.word	0x0000001a


	//----- nvinfo : EIATTR_FRAME_SIZE
	.align		4
.L_35:
        /*0030*/ 	.byte	0x04, 0x11
        /*0032*/ 	.short	(.L_37 - .L_36)
	.align		4
.L_36:
        /*0034*/ 	.word	index@($__internal_94_$__cuda_sm20_div_s64)
        /*0038*/ 	.word	0x00000000


	//----- nvinfo : EIATTR_FRAME_SIZE
	.align		4
.L_37:
        /*003c*/ 	.byte	0x04, 0x11
        /*003e*/ 	.short	(.L_39 - .L_38)
	.align		4
.L_38:
        /*0040*/ 	.word	index@(_ZN2at6native49_GLOBAL__N__cfa43aba_16_ReflectionPad_cu_f800513927reflection_pad2d_out_kernelIaEEvPKT_PS3_lliiiiiii)
        /*0044*/ 	.word	0x00000000


	//----- nvinfo : EIATTR_REGCOUNT
	.align		4
.L_39:
        /*0048*/ 	.byte	0x04, 0x2f
        /*004a*/ 	.short	(.L_41 - .L_40)
	.align		4
.L_40:
        /*004c*/ 	.word	index@(_ZN2at6native49_GLOBAL__N__cfa43aba_16_ReflectionPad_cu_f800513927reflection_pad2d_out_kernelIiEEvPKT_PS3_lliiiiiii)
        /*0050*/ 	.word	0x0000001a


	//----- nvinfo : EIATTR_FRAME_SIZE
	.align		4
.L_41:
        /*0054*/ 	.byte	0x04, 0x11
        /*0056*/ 	.short	(.L_43 - .L_42)
	.align		4
.L_42:
        /*0058*/ 	.word	index@($__internal_93_$__cuda_sm20_div_s64)
        /*005c*/ 	.word	0x00000000


	//----- nvinfo : EIATTR_FRAME_SIZE
	.align		4
.L_43:
        /*0060*/ 	.byte	0x04, 0x11
        /*0062*/ 	.short	(.L_45 - .L_44)
	.align		4
.L_44:
        /*0064*/ 	.word	index@(_ZN2at6native49_GLOBAL__N__cfa43aba_16_ReflectionPad_cu_f800513927reflection_pad2d_out_kernelIiEEvPKT_PS3_lliiiiiii)
        /*0068*/ 	.word	0x00000000


	//----- nvinfo : EIATTR_REGCOUNT
	.align		4
.L_45:
        /*006c*/ 	.byte	0x04, 0x2f
        /*006e*/ 	.short	(.L_47 - .L_46)
	.align		4
.L_46:
        /*0070*/ 	.word	index@(_ZN2at6native49_GLOBAL__N__cfa43aba_16_ReflectionPad_cu_f800513927reflection_pad2d_out_kernelIlEEvPKT_PS3_lliiiiiii)
        /*0074*/ 	.word	0x0000001a


	//----- nvinfo : EIATTR_FRAME_SIZE
	.align		4
.L_47:
        /*0078*/ 	.byte	0x04, 0x11
        /*007a*/ 	.short	(.L_49 - .L_48)
	.align		4
.L_48:
        /*007c*/ 	.word	index@($__internal_92_$__cuda_sm20_div_s64)
        /*0080*/ 	.word	0x00000000


	//----- nvinfo : EIATTR_FRAME_SIZE
	.align		4
.L_49:
        /*0084*/ 	.byte	0x04, 0x11
        /*0086*/ 	.short	(.L_51 - .L_50)
	.align		4
.L_50:
        /*0088*/ 	.word	index@(_ZN2at6native49_GLOBAL__N__cfa43aba_16_ReflectionPad_cu_f800513927reflection_pad2d_out_kernelIlEEvPKT_PS3_lliiiiiii)
        /*008c*/ 	.word	0x00000000


	//----- nvinfo : EIATTR_REGCOUNT
	.align		4
.L_51:
        /*0090*/ 	.byte	0x04, 0x2f
        /*0092*/ 	.short	(.L_53 - .L_52)
	.align		4
.L_52:
        /*0094*/ 	.word	index@(_ZN2at6native49_GLOBAL__N__cfa43aba_16_ReflectionPad_cu_f800513927reflection_pad2d_out_kernelIsEEvPKT_PS3_lliiiiiii)
        /*0098*/ 	.word	0x0000001a


	//----- nvinfo : EIATTR_FRAME_SIZE
	.align		4
.L_53:
        /*009c*/ 	.byte	0x04, 0x11
        /*009e*/ 	.short	(.L_55 - .L_54)
	.align		4
.L_54:
        /*00a0*/ 	.word	index@($__internal_91_$__cuda_sm20_div_s64)
        /*00a4*/ 	.word	0x00000000


	//----- nvinfo : EIATTR_FRAME_SIZE
	.align		4
.L_55:
        /*00a8*/ 	.byte	0x04, 0x11
        /*00aa*/ 	.short	(.L_57 - .L_56)
	.align		4
.L_56:
        /*00ac*/ 	.word	index@(_ZN2at6native49_GLOBAL__N__cfa43aba_16_ReflectionPad_cu_f800513927reflection_pad2d_out_kernelIsEEvPKT_PS3_lliiiiiii)
        /*00b0*/ 	.word	0x00000000


	//----- nvinfo : EIATTR_REGCOUNT
	.align		4
.L_57:
        /*00b4*/ 	.byte	0x04, 0x2f
        /*00b6*/ 	.short	(.L_59 - .L_58)
	.align		4
.L_58:
        /*00b8*/ 	.word	index@(_ZN2at6native49_GLOBAL__N__cfa43aba_16_ReflectionPad_cu_f800513927reflection_pad2d_out_kernelIdEEvPKT_PS3_lliiiiiii)
        /*00bc*/ 	.word	0x0000001a


	//----- nvinfo : EIATTR_FRAME_SIZE
	.align		4
.L_59:
        /*00c0*/ 	.byte	0x04, 0x11
        /*00c2*/ 	.short	(.L_61 - .L_60)
	.align		4
.L_60:
        /*00c4*/ 	.word	index@($__internal_90_$__cuda_sm20_div_s64)
        /*00c8*/ 	.word	0x00000000


	//----- nvinfo : EIATTR_FRAME_SIZE
	.align		4
.L_61:
        /*00cc*/ 	.byte	0x04, 0x11
        /*00ce*/ 	.short	(.L_63 - .L_62)
	.align		4
.L_62:
        /*00d0*/ 	.word	index@(_ZN2at6native49_GLOBAL__N__cfa43aba_16_ReflectionPad_cu_f800513927reflection_pad2d_out_kernelIdEEvPKT_PS3_lliiiiiii)
        /*00d4*/ 	.word	0x00000000


	//----- nvinfo : EIATTR_REGCOUNT
	.align		4
.L_63:
        /*00d8*/ 	.byte	0x04, 0x2f
        /*00da*/ 	.short	(.L_65 - .L_64)
	.align		4
.L_64:
        /*00dc*/ 	.word	index@(_ZN2at6native49_GLOBAL__N__cfa43aba_16_ReflectionPad_cu_f800513927reflection_pad2d_out_kernelIfEEvPKT_PS3_lliiiiiii)
        /*00e0*/ 	.word	0x0000001a


	//----- nvinfo : EIATTR_FRAME_SIZE
	.align		4
.L_65:
        /*00e4*/ 	.byte	0x04, 0x11
        /*00e6*/ 	.short	(.L_67 - .L_66)
	.align		4
.L_66:
        /*00e8*/ 	.word	index@($__internal_89_$__cuda_sm20_div_s64)
        /*00ec*/ 	.word	0x00000000


	//----- nvinfo : EIATTR_FRAME_SIZE
	.align		4
.L_67:
        /*00f0*/ 	.byte	0x04, 0x11
        /*00f2*/ 	.short	(.L_69 - .L_68)
	.align		4
.L_68:
        /*00f4*/ 	.word	index@(_ZN2at6native49_GLOBAL__N__cfa43aba_16_ReflectionPad_cu_f800513927reflection_pad2d_out_kernelIfEEvPKT_PS3_lliiiiiii)
        /*00f8*/ 	.word	0x00000000


	//----- nvinfo : EIATTR_REGCOUNT
	.align		4
.L_69:
        /*00fc*/ 	.byte	0x04, 0x2f
        /*00fe*/ 	.short	(.L_71 - .L_70)
	.align		4
.L_70:
        /*0100*/ 	.word	index@(_ZN2at6native49_GLOBAL__N__cfa43aba_16_ReflectionPad_cu_f800513927reflection_pad2d_out_kernelIN3c107complexIdEEEEvPKT_PS6_lliiiiiii)
        /*0104*/ 	.word	0x0000001a


	//----- nvinfo : EIATTR_FRAME_SIZE
	.align		4
.L_71:
        /*0108*/ 	.byte	0x04, 0x11
        /*010a*/ 	.short	(.L_73 - .L_72)
	.align		4
.L_72:
        /*010c*/ 	.word	index@($__internal_88_$__cuda_sm20_div_s64)
        /*0110*/ 	.word	0x00000000


	//----- nvinfo : EIATTR_FRAME_SIZE
	.align		4
.L_73:
        /*0114*/ 	.byte	0x04, 0x11
        /*0116*/ 	.short	(.L_75 - .L_74)
	.align		4
.L_74:
        /*0118*/ 	.word	index@(_ZN2at6native49_GLOBAL__N__cfa43aba_16_ReflectionPad_cu_f800513927reflection_pad2d_out_kernelIN3c107complexIdEEEEvPKT_PS6_lliiiiiii)
        /*011c*/ 	.word	0x00000000


	//----- nvinfo : EIATTR_REGCOUNT
	.align		4
.L_75:
        /*0120*/ 	.byte	0x04, 0x2f
        /*0122*/ 	.short	(.L_77 - .L_76)
	.align		4
.L_76:
        /*0124*/ 	.word	index@(_ZN2at6native49_GLOBAL__N__cfa43aba_16_ReflectionPad_cu_f800513927reflection_pad2d_out_kernelIN3c107complexIfEEEEvPKT_PS6_lliiiiiii)
        /*0128*/ 	.word	0x0000001a


	//----- nvinfo : EIATTR_FRAME_SIZE
	.align		4
.L_77:
        /*012c*/ 	.byte	0x04, 0x11
        /*012e*/ 	.short	(.L_79 - .L_78)
	.align		4
.L_78:
        /*0130*/ 	.word	index@($__internal_87_$__cuda_sm20_div_s64)
        /*0134*/ 	.word	0x00000000


	//----- nvinfo : EIATTR_FRAME_SIZE
	.align		4
.L_79:
        /*0138*/ 	.byte	0x04, 0x11
        /*013a*/ 	.short	(.L_81 - .L_80)
	.align		4
.L_80:
        /*013c*/ 	.word	index@(_ZN2at6native49_GLOBAL__N__cfa43aba_16_ReflectionPad_cu_f800513927reflection_pad2d_out_kernelIN3c107complexIfEEEEvPKT_PS6_lliiiiiii)
        /*0140*/ 	.word	0x00000000


	//----- nvinfo : EIATTR_REGCOUNT
	.align		4
.L_81:
        /*0144*/ 	.byte	0x04, 0x2f
        /*0146*/ 	.short	(.L_83 - .L_82)
	.align		4
.L_82:
        /*0148*/ 	.word	index@(_ZN2at6native49_GLOBAL__N__cfa43aba_16_ReflectionPad_cu_f800513927reflection_pad2d_out_kernelIN3c104HalfEEEvPKT_PS5_lliiiiiii)
        /*014c*/ 	.word	0x0000001a


	//----- nvinfo : EIATTR_FRAME_SIZE
	.align		4
.L_83:
        /*0150*/ 	.byte	0x04, 0x11
        /*0152*/ 	.short	(.L_85 - .L_84)
	.align		4
.L_84:
        /*0154*/ 	.word	index@($__internal_86_$__cuda_sm20_div_s64)
        /*0158*/ 	.word	0x00000000


	//----- nvinfo : EIATTR_FRAME_SIZE
	.align		4
.L_85:
        /*015c*/ 	.byte	0x04, 0x11
        /*015e*/ 	.short	(.L_87 - .L_86)
	.align		4
.L_86:
        /*0160*/ 	.word	index@(_ZN2at6native49_GLOBAL__N__cfa43aba_16_ReflectionPad_cu_f800513927reflection_pad2d_out_kernelIN3c104HalfEEEvPKT_PS5_lliiiiiii)
        /*0164*/ 	.word	0x00000000


	//----- nvinfo : EIATTR_REGCOUNT
	.align		4
.L_87:
        /*0168*/ 	.byte	0x04, 0x2f
        /*016a*/ 	.short	(.L_89 - .L_88)
	.align		4
.L_88:
        /*016c*/ 	.word	index@(_ZN2at6native49_GLOBAL__N__cfa43aba_16_ReflectionPad_cu_f800513927reflection_pad2d_out_kernelIN3c108BFloat16EEEvPKT_PS5_lliiiiiii)
        /*0170*/ 	.word	0x0000001a


	//----- nvinfo : EIATTR_FRAME_SIZE
	.align		4
.L_89:
        /*0174*/ 	.byte	0x04, 0x11
        /*0176*/ 	.short	(.L_91 - .L_90)
	.align		4
.L_90:
        /*0178*/ 	.word	index@($__internal_85_$__cuda_sm20_div_s64)
        /*017c*/ 	.word	0x00000000


	//----- nvinfo : EIATTR_FRAME_SIZE
	.align		4
.L_91:
        /*0180*/ 	.byte	0x04, 0x11
        /*0182*/ 	.short	(.L_93 - .L_92)
	.align		4
.L_92:
        /*0184*/ 	.word	index@(_ZN2at6native49_GLOBAL__N__cfa43aba_16_ReflectionPad_cu_f800513927reflection_pad2d_out_kernelIN3c108BFloat16EEEvPKT_PS5_lliiiiiii)
        /*0188*/ 	.word	0x00000000


	//----- nvinfo : EIATTR_REGCOUNT
	.align		4
.L_93:
        /*018c*/ 	.byte	0x04, 0x2f
        /*018e*/ 	.short	(.L_95 - .L_94)
	.align		4
.L_94:
        /*0190*/ 	.word	index@(_ZN2at6native49_GLOBAL__N__cfa43aba_16_ReflectionPad_cu_f800513940reflection_pad2d_backward_det_out_kernelIdEEvPT_PKS3_lliiiiiii)
        /*0194*/ 	.word	0x00000020


	//----- nvinfo : EIATTR_FRAME_SIZE
	.align		4
.L_95:
        /*0198*/ 	.byte	0x04, 0x11
        /*019a*/ 	.short	(.L_97 - .L_96)
	.align		4
.L_96:
        /*019c*/ 	.word	index@($__internal_84_$__cuda_sm20_rem_s64)
        /*01a0*/ 	.word	0x00000000


	//----- nvinfo : EIATTR_FRAME_SIZE
	.align		4
.L_97:
        /*01a4*/ 	.byte	0x04, 0x11
        /*01a6*/ 	.short	(.L_99 - .L_98)
	.align		4
.L_98:
        /*01a8*/ 	.word	index@($__internal_83_$__cuda_sm20_div_s64)
        /*01ac*/ 	.word	0x00000000


	//----- nvinfo : EIATTR_FRAME_SIZE
	.align		4
.L_99:
        /*01b0*/ 	.byte	0x04, 0x11
        /*01b2*/ 	.short	(.L_101 - .L_100)
	.align		4
.L_100:
        /*01b4*/ 	.word	index@(_ZN2at6native49_GLOBAL__N__cfa43aba_16_ReflectionPad_cu_f800513940reflection_pad2d_backward_det_out_kernelIdEEvPT_PKS3_lliiiiiii)
        /*01b8*/ 	.word	0x00000000


	//----- nvinfo : EIATTR_REGCOUNT
	.align		4
.L_101:
        /*01bc*/ 	.byte	0x04, 0x2f
        /*01be*/ 	.short	(.L_103 - .L_102)
	.align		4
.L_102:
        /*01c0*/ 	.word	index@(_ZN2at6native49_GLOBAL__N__cfa43aba_16_ReflectionPad_cu_f800513936reflection_pad2d_backward_out_kernelIdEEvPT_PKS3_lliiiiiii)
        /*01c4*/ 	.word	0x0000001a


	//----- nvinfo : EIATTR_FRAME_SIZE
	.align		4
.L_103:
        /*01c8*/ 	.byte	0x04, 0x11
        /*01ca*/ 	.short	(.L_105 - .L_104)
	.align		4
.L_104:
        /*01cc*/ 	.word	index@($__internal_82_$__cuda_sm20_div_s64)
        /*01d0*/ 	.word	0x00000000


	//----- nvinfo : EIATTR_FRAME_SIZE
	.align		4
.L_105:
        /*01d4*/ 	.byte	0x04, 0x11
        /*01d6*/ 	.short	(.L_107 - .L_106)
	.align		4
.L_106:
        /*01d8*/ 	.word	index@(_ZN2at6native49_GLOBAL__N__cfa43aba_16_ReflectionPad_cu_f800513936reflection_pad2d_backward_out_kernelIdEEvPT_PKS3_lliiiiiii)
        /*01dc*/ 	.word	0x00000000


	//----- nvinfo : EIATTR_REGCOUNT
	.align		4
.L_107:
        /*01e0*/ 	.byte	0x04, 0x2f
        /*01e2*/ 	.short	(.L_109 - .L_108)
	.align		4
.L_108:
        /*01e4*/ 	.word	index@(_ZN2at6native49_GLOBAL__N__cfa43aba_16_ReflectionPad_cu_f800513940reflection_pad2d_backward_det_out_kernelIfEEvPT_PKS3_lliiiiiii)
        /*01e8*/ 	.word	0x00000020


	//----- nvinfo : EIATTR_FRAME_SIZE
	.align		4
.L_109:
        /*01ec*/ 	.byte	0x04, 0x11
        /*01ee*/ 	.short	(.L_111 - .L_110)
	.align		4
.L_110:
        /*01f0*/ 	.word	index@($__internal_81_$__cuda_sm20_rem_s64)
        /*01f4*/ 	.word	0x00000000


	//----- nvinfo : EIATTR_FRAME_SIZE
	.align		4
.L_111:
        /*01f8*/ 	.byte	0x04, 0x11
        /*01fa*/ 	.short	(.L_113 - .L_112)
	.align		4
.L_112:
        /*01fc*/ 	.word	index@($__internal_80_$__cuda_sm20_div_s64)
        /*0200*/ 	.word	0x00000000


	//----- nvinfo : EIATTR_FRAME_SIZE
	.align		4
.L_113:
        /*0204*/ 	.byte	0x04, 0x11
        /*0206*/ 	.short	(.L_115 - .L_114)
	.align		4
.L_114:
        /*0208*/ 	.word	index@(_ZN2at6native49_GLOBAL__N__cfa43aba_16_ReflectionPad_cu_f800513940reflection_pad2d_backward_det_out_kernelIfEEvPT_PKS3_lliiiiiii)
        /*020c*/ 	.word	0x00000000


	//----- nvinfo : EIATTR_REGCOUNT
	.align		4
.L_115:
        /*0210*/ 	.byte	0x04, 0x2f
        /*0212*/ 	.short	(.L_117 - .L_116)
	.align		4
.L_116:
        /*0214*/ 	.word	index@(_ZN2at6native49_GLOBAL__N__cfa43aba_16_ReflectionPad_cu_f800513936reflection_pad2d_backward_out_kernelIfEEvPT_PKS3_lliiiiiii)
        /*0218*/ 	.word	0x0000001a


	//----- nvinfo : EIATTR_FRAME_SIZE
	.align		4
.L_117:
        /*021c*/ 	.byte	0x04, 0x11
        /*021e*/ 	.short	(.L_119 - .L_118)
	.align		4
.L_118:
        /*0220*/ 	.word	index@($__internal_79_$__cuda_sm20_div_s64)
        /*0224*/ 	.word	0x00000000


	//----- nvinfo : EIATTR_FRAME_SIZE
	.align		4
.L_119:
        /*0228*/ 	.byte	0x04, 0x11
        /*022a*/ 	.short	(.L_121 - .L_120)
	.align		4
.L_120:
        /*022c*/ 	.word	index@(_ZN2at6native49_GLOBAL__N__cfa43aba_16_ReflectionPad_cu_f800513936reflection_pad2d_backward_out_kernelIfEEvPT_PKS3_lliiiiiii)
        /*0230*/ 	.word	0x00000000


	//----- nvinfo : EIATTR_REGCOUNT
	.align		4
.L_121:
        /*0234*/ 	.byte	0x04, 0x2f
        /*0236*/ 	.short	(.L_123 - .L_122)
	.align		4
.L_122:
        /*0238*/ 	.word	index@(_ZN2at6native49_GLOBAL__N__cfa43aba_16_ReflectionPad_cu_f800513940reflection_pad2d_backward_det_out_kernelIN3c107complexIdEEEEvPT_PKS6_lliiiiiii)
        /*023c*/ 	.word	0x00000020


	//----- nvinfo : EIATTR_FRAME_SIZE
	.align		4
.L_123:
        /*0240*/ 	.byte	0x04, 0x11
        /*0242*/ 	.short	(.L_125 - .L_124)
	.align		4
.L_124:
        /*0244*/ 	.word	index@($__internal_78_$__cuda_sm20_rem_s64)
        /*0248*/ 	.word	0x00000000


	//----- nvinfo : EIATTR_FRAME_SIZE
	.align		4
.L_125:
        /*024c*/ 	.byte	0x04, 0x11
        /*024e*/ 	.short	(.L_127 - .L_126)
	.align		4
.L_126:
        /*0250*/ 	.word	index@($__internal_77_$__cuda_sm20_div_s64)
        /*0254*/ 	.word	0x00000000


	//----- nvinfo : EIATTR_FRAME_SIZE
	.align		4
.L_127:
        /*0258*/ 	.byte	0x04, 0x11
        /*025a*/ 	.short	(.L_129 - .L_128)
	.align		4
.L_128:
        /*025c*/ 	.word	index@(_ZN2at6native49_GLOBAL__N__cfa43aba_16_ReflectionPad_cu_f800513940reflection_pad2d_backward_det_out_kernelIN3c107complexIdEEEEvPT_PKS6_lliiiiiii)
        /*0260*/ 	.word	0x00000000


	//----- nvinfo : EIATTR_REGCOUNT
	.align		4
.L_129:
        /*0264*/ 	.byte	0x04, 0x2f
        /*0266*/ 	.short	(.L_131 - .L_130)
	.align		4
.L_130:
        /*0268*/ 	.word	index@(_ZN2at6native49_GLOBAL__N__cfa43aba_16_ReflectionPad_cu_f800513936reflection_pad2d_backward_out_kernelIN3c107complexIdEEEEvPT_PKS6_lliiiiiii)
        /*026c*/ 	.word	0x0000001c


	//----- nvinfo : EIATTR_FRAME_SIZE
	.align		4
.L_131:
        /*0270*/ 	.byte	0x04, 0x11
        /*0272*/ 	.short	(.L_133 - .L_132)
	.align		4
.L_132:
        /*0274*/ 	.word	index@($__internal_76_$__cuda_sm20_div_s64)
        /*0278*/ 	.word	0x00000000


	//----- nvinfo : EIATTR_FRAME_SIZE
	.align		4
.L_133:
        /*027c*/ 	.byte	0x04, 0x11
        /*027e*/ 	.short	(.L_135 - .L_134)
	.align		4
.L_134:
        /*0280*/ 	.word	index@(_ZN2at6native49_GLOBAL__N__cfa43aba_16_ReflectionPad_cu_f800513936reflection_pad2d_backward_out_kernelIN3c107complexIdEEEEvPT_PKS6_lliiiiiii)
        /*0284*/ 	.word	0x00000000


	//----- nvinfo : EIATTR_REGCOUNT
	.align		4
.L_135:
        /*0288*/ 	.byte	0x04, 0x2f
        /*028a*/ 	.short	(.L_137 - .L_136)
	.align		4
.L_136:
        /*028c*/ 	.word	index@(_ZN2at6native49_GLOBAL__N__cfa43aba_16_ReflectionPad_cu_f800513940reflection_pad2d_backward_det_out_kernelIN3c107complexIfEEEEvPT_PKS6_lliiiiiii)
        /*0290*/ 	.word	0x00000020


	//----- nvinfo : EIATTR_FRAME_SIZE
	.align		4
.L_137:
        /*0294*/ 	.byte	0x04, 0x11
        /*0296*/ 	.short	(.L_139 - .L_138)
	.align		4
.L_138:
        /*0298*/ 	.word	index@($__internal_75_$__cuda_sm20_rem_s64)
        /*029c*/ 	.word	0x00000000


	//----- nvinfo : EIATTR_FRAME_SIZE
	.align		4
.L_139:
        /*02a0*/ 	.byte	0x04, 0x11
        /*02a2*/ 	.short	(.L_141 - .L_140)
	.align		4
.L_140:
        /*02a4*/ 	.word	index@($__internal_74_$__cuda_sm20_div_s64)
        /*02a8*/ 	.word	0x00000000


	//----- nvinfo : EIATTR_FRAME_SIZE
	.align		4
.L_141:
        /*02ac*/ 	.byte	0x04, 0x11
        /*02ae*/ 	.short	(.L_143 - .L_142)
	.align		4
.L_142:
        /*02b0*/ 	.word	index@(_ZN2at6native49_GLOBAL__N__cfa43aba_16_ReflectionPad_cu_f800513940reflection_pad2d_backward_det_out_kernelIN3c107complexIfEEEEvPT_PKS6_lliiiiiii)
        /*02b4*/ 	.word	0x00000000


	//----- nvinfo : EIATTR_REGCOUNT
	.align		4
.L_143:
        /*02b8*/ 	.byte	0x04, 0x2f
        /*02ba*/ 	.short	(.L_145 - .L_144)
	.align		4
.L_144:
        /*02bc*/ 	.word	index@(_ZN2at6native49_GLOBAL__N__cfa43aba_16_ReflectionPad_cu_f800513936reflection_pad2d_backward_out_kernelIN3c107complexIfEEEEvPT_PKS6_lliiiiiii)
        /*02c0*/ 	.word	0x0000001a


	//----- nvinfo : EIATTR_FRAME_SIZE
	.align		4
.L_145:
        /*02c4*/ 	.byte	0x04, 0x11
        /*02c6*/ 	.short	(.L_147 - .L_146)
	.align		4
.L_146:
        /*02c8*/ 	.word	index@($__internal_73_$__cuda_sm20_div_s64)
        /*02cc*/ 	.word	0x00000000


	//----- nvinfo : EIATTR_FRAME_SIZE
	.align		4
.L_147:
        /*02d0*/ 	.byte	0x04, 0x11
        /*02d2*/ 	.short	(.L_149 - .L_148)
	.align		4
.L_148:
        /*02d4*/ 	.word	index@(_ZN2at6native49_GLOBAL__N__cfa43aba_16_ReflectionPad_cu_f800513936reflection_pad2d_backward_out_kernelIN3c107complexIfEEEEvPT_PKS6_lliiiiiii)
        /*02d8*/ 	.word	0x00000000


	//----- nvinfo : EIATTR_REGCOUNT
	.align		4
.L_149:
        /*02dc*/ 	.byte	0x04, 0x2f
        /*02de*/ 	.short	(.L_151 - .L_150)
	.align		4
.L_150:
        /*02e0*/ 	.word	index@(_ZN2at6native49_GLOBAL__N__cfa43aba_16_ReflectionPad_cu_f800513940reflection_pad2d_backward_det_out_kernelIN3c104HalfEEEvPT_PKS5_lliiiiiii)
        /*02e4*/ 	.word	0x00000020


	//----- nvinfo : EIATTR_FRAME_SIZE
	.align		4
.L_151:
        /*02e8*/ 	.byte	0x04, 0x11
        /*02ea*/ 	.short	(.L_153 - .L_152)
	.align		4
.L_152:
        /*02ec*/ 	.word	index@($__internal_72_$__cuda_sm20_rem_s64)
        /*02f0*/ 	.word	0x00000000


	//----- nvinfo : EIATTR_FRAME_SIZE
	.align		4
.L_153:
        /*02f4*/ 	.byte	0x04, 0x11
        /*02f6*/ 	.short	(.L_155 - .L_154)
	.align		4
.L_154:
        /*02f8*/ 	.word	index@($__internal_71_$__cuda_sm20_div_s64)
        /*02fc*/ 	.word	0x00000000


	//----- nvinfo : EIATTR_FRAME_SIZE
	.align		4
.L_155:
        /*0300*/ 	.byte	0x04, 0x11
        /*0302*/ 	.short	(.L_157 - .L_156)
	.align		4
.L_156:
        /*0304*/ 	.word	index@(_ZN2at6native49_GLOBAL__N__cfa43aba_16_ReflectionPad_cu_f800513940reflection_pad2d_backward_det_out_kernelIN3c104HalfEEEvPT_PKS5_lliiiiiii)
        /*0308*/ 	.word	0x00000000


	//----- nvinfo : EIATTR_REGCOUNT
	.align		4
.L_157:
        /*030c*/ 	.byte	0x04, 0x2f
        /*030e*/ 	.short	(.L_159 - .L_158)
	.align		4
.L_158:
        /*0310*/ 	.word	index@(_ZN2at6native49_GLOBAL__N__cfa43aba_16_ReflectionPad_cu_f800513936reflection_pad2d_backward_out_kernelIN3c104HalfEEEvPT_PKS5_lliiiiiii)
        /*0314*/ 	.word	0x0000001c


	//----- nvinfo : EIATTR_FRAME_SIZE
	.align		4
.L_159:
        /*0318*/ 	.byte	0x04, 0x11
        /*031a*/ 	.short	(.L_161 - .L_160)
	.align		4
.L_160:
        /*031c*/ 	.word	index@($__internal_70_$__cuda_sm20_div_s64)
        /*0320*/ 	.word	0x00000000


	//----- nvinfo : EIATTR_FRAME_SIZE
	.align		4
.L_161:
        /*0324*/ 	.byte	0x04, 0x11
        /*0326*/ 	.short	(.L_163 - .L_162)
	.align		4
.L_162:
        /*0328*/ 	.word	index@(_ZN2at6native49_GLOBAL__N__cfa43aba_16_ReflectionPad_cu_f800513936reflection_pad2d_backward_out_kernelIN3c104HalfEEEvPT_PKS5_lliiiiiii)
        /*032c*/ 	.word	0x00000000


	//----- nvinfo : EIATTR_REGCOUNT
	.align		4
.L_163:
        /*0330*/ 	.byte	0x04, 0x2f
        /*0332*/ 	.short	(.L_165 - .L_164)
	.align		4
.L_164:
        /*0334*/ 	.word	index@(_ZN2at6native49_GLOBAL__N__cfa43aba_16_ReflectionPad_cu_f800513940reflection_pad2d_backward_det_out_kernelIN3c108BFloat16EEEvPT_PKS5_lliiiiiii)
        /*0338*/ 	.word	0x00000020


	//----- nvinfo : EIATTR_FRAME_SIZE
	.align		4
.L_165:
        /*033c*/ 	.byte	0x04, 0x11
        /*033e*/ 	.short	(.L_167 - .L_166)
	.align		4
.L_166:
        /*0340*/ 	.word	index@($__internal_69_$__cuda_sm20_rem_s64)
        /*0344*/ 	.word	0x00000000


	//----- nvinfo : EIATTR_FRAME_SIZE
	.align		4
.L_167:
        /*0348*/ 	.byte	0x04, 0x11
        /*034a*/ 	.short	(.L_169 - .L_168)
	.align		4
.L_168:
        /*034c*/ 	.word	index@($__internal_68_$__cuda_sm20_div_s64)
        /*0350*/ 	.word	0x00000000


	//----- nvinfo : EIATTR_FRAME_SIZE
	.align		4
.L_169:
        /*0354*/ 	.byte	0x04, 0x11
        /*0356*/ 	.short	(.L_171 - .L_170)
	.align		4
.L_170:
        /*0358*/ 	.word	index@(_ZN2at6native49_GLOBAL__N__cfa43aba_16_ReflectionPad_cu_f800513940reflection_pad2d_backward_det_out_kernelIN3c108BFloat16EEEvPT_PKS5_lliiiiiii)
        /*035c*/ 	.word	0x00000000


	//----- nvinfo : EIATTR_REGCOUNT
	.align		4
.L_171:
        /*0360*/ 	.byte	0x04, 0x2f
        /*0362*/ 	.short	(.L_173 - .L_172)
	.align		4
.L_172:
        /*0364*/ 	.word	index@(_ZN2at6native49_GLOBAL__N__cfa43aba_16_ReflectionPad_cu_f800513936reflection_pad2d_backward_out_kernelIN3c108BFloat16EEEvPT_PKS5_lliiiiiii)
        /*0368*/ 	.word	0x0000001c


	//----- nvinfo : EIATTR_FRAME_SIZE
	.align		4
.L_173:
        /*036c*/ 	.byte	0x04, 0x11
        /*036e*/ 	.short	(.L_175 - .L_174)
	.align		4
.L_174:
        /*0370*/ 	.word	index@($__internal_67_$__cuda_sm20_div_s64)
        /*0374*/ 	.word	0x00000000


	//----- nvinfo : EIATTR_FRAME_SIZE
	.align		4
.L_175:
        /*0378*/ 	.byte	0x04, 0x11
        /*037a*/ 	.short	(.L_177 - .L_176)
	.align		4
.L_176:
        /*037c*/ 	.word	index@(_ZN2at6native49_GLOBAL__N__cfa43aba_16_ReflectionPad_cu_f800513936reflection_pad2d_backward_out_kernelIN3c108BFloat16EEEvPT_PKS5_lliiiiiii)
        /*0380*/ 	.word	0x00000000


	//----- nvinfo : EIATTR_REGCOUNT
	.align		4
.L_177:
        /*0384*/ 	.byte	0x04, 0x2f
        /*0386*/ 	.short	(.L_179 - .L_178)
	.align		4
.L_178:
        /*0388*/ 	.word	index@(_ZN2at6native49_GLOBAL__N__cfa43aba_16_ReflectionPad_cu_f800513927reflection_pad1d_out_kernelIhEEvPKT_PS3_lll)
        /*038c*/ 	.word	0x00000014


	//----- nvinfo : EIATTR_FRAME_SIZE
	.align		4
.L_179:
        /*0390*/ 	.byte	0x04, 0x11
        /*0392*/ 	.short	(.L_181 - .L_180)
	.align		4
.L_180:
        /*0394*/ 	.word	index@(_ZN2at6native49_GLOBAL__N__cfa43aba_16_ReflectionPad_cu_f800513927reflection_pad1d_out_kernelIhEEvPKT_PS3_lll)
        /*0398*/ 	.word	0x00000000


	//----- nvinfo : EIATTR_REGCOUNT
	.align		4
.L_181:
        /*039c*/ 	.byte	0x04, 0x2f
        /*039e*/ 	.short	(.L_183 - .L_182)
	.align		4
.L_182:
        /*03a0*/ 	.word	index@(_ZN2at6native49_GLOBAL__N__cfa43aba_16_ReflectionPad_cu_f800513921reflection_pad1d_flatIhEEvPKT_PS3_lllll)
        /*03a4*/ 	.word	0x00000020


	//----- nvinfo : EIATTR_FRAME_SIZE
	.align		4
.L_183:
        /*03a8*/ 	.byte	0x04, 0x11
        /*03aa*/ 	.short	(.L_185 - .L_184)
	.align		4
.L_184:
        /*03ac*/ 	.word	index@($__internal_66_$__cuda_sm20_rem_s64)
        /*03b0*/ 	.word	0x00000000


	//----- nvinfo : EIATTR_FRAME_SIZE
	.align		4
.L_185:
        /*03b4*/ 	.byte	0x04, 0x11
        /*03b6*/ 	.short	(.L_187 - .L_186)
	.align		4
.L_186:
        /*03b8*/ 	.word	index@($__internal_65_$__cuda_sm20_div_u64)
        /*03bc*/ 	.word	0x00000000


	//----- nvinfo : EIATTR_FRAME_SIZE
	.align		4
.L_187:
        /*03c0*/ 	.byte	0x04, 0x11
        /*03c2*/ 	.short	(.L_189 - .L_188)
	.align		4
.L_188:
        /*03c4*/ 	.word	index@($__internal_64_$__cuda_sm20_div_s64)
        /*03c8*/ 	.word	0x00000000


	//----- nvinfo : EIATTR_FRAME_SIZE
	.align		4
.L_189:
        /*03cc*/ 	.byte	0x04, 0x11
        /*03ce*/ 	.short	(.L_191 - .L_190)
	.align		4
.L_190:
        /*03d0*/ 	.word	index@(_ZN2at6native49_GLOBAL__N__cfa43aba_16_ReflectionPad_cu_f800513921reflection_pad1d_flatIhEEvPKT_PS3_lllll)
        /*03d4*/ 	.word	0x00000000


	//----- nvinfo : EIATTR_REGCOUNT
	.align		4
.L_191:
        /*03d8*/ 	.byte	0x04, 0x2f
        /*03da*/ 	.short	(.L_193 - .L_192)
	.align		4
.L_192:
        /*03dc*/ 	.word	index@(_ZN2at6native49_GLOBAL__N__cfa43aba_16_ReflectionPad_cu_f800513927reflection_pad1d_out_kernelIaEEvPKT_PS3_lll)
        /*03e0*/ 	.word	0x00000014


	//----- nvinfo : EIATTR_FRAME_SIZE
	.align		4
.L_193:
        /*03e4*/ 	.byte	0x04, 0x11
        /*03e6*/ 	.short	(.L_195 - .L_194)
	.align		4
.L_194:
        /*03e8*/ 	.word	index@(_ZN2at6native49_GLOBAL__N__cfa43aba_16_ReflectionPad_cu_f800513927reflection_pad1d_out_kernelIaEEvPKT_PS3_lll)
        /*03ec*/ 	.word	0x00000000


	//----- nvinfo : EIATTR_REGCOUNT
	.align		4
.L_195:
        /*03f0*/ 	.byte	0x04, 0x2f
        /*03f2*/ 	.short	(.L_197 - .L_196)
	.align		4
.L_196:
        /*03f4*/ 	.word	index@(_ZN2at6native49_GLOBAL__N__cfa43aba_16_ReflectionPad_cu_f800513921reflection_pad1d_flatIaEEvPKT_PS3_lllll)
        /*03f8*/ 	.word	0x00000020


	//----- nvinfo : EIATTR_FRAME_SIZE
	.align		4
.L_197:
        /*03fc*/ 	.byte	0x04, 0x11
        /*03fe*/ 	.short	(.L_199 - .L_198)
	.align		4
.L_198:
        /*0400*/ 	.word	index@($__internal_63_$__cuda_sm20_rem_s64)
        /*0404*/ 	.word	0x00000000


	//----- nvinfo : EIATTR_FRAME_SIZE
	.align		4
.L_199:
        /*0408*/ 	.byte	0x04, 0x11
        /*040a*/ 	.short	(.L_201 - .L_200)
	.align		4
.L_200:
        /*040c*/ 	.word	index@($__internal_62_$__cuda_sm20_div_u64)
        /*0410*/ 	.word	0x00000000


	//----- nvinfo : EIATTR_FRAME_SIZE
	.align		4
.L_201:
        /*0414*/ 	.byte	0x04, 0x11
        /*0416*/ 	.short	(.L_203 - .L_202)
	.align		4
.L_202:
        /*0418*/ 	.word	index@($__internal_61_$__cuda_sm20_div_s64)
        /*041c*/ 	.word	0x00000000


	//----- nvinfo : EIATTR_FRAME_SIZE
	.align		4
.L_203:
        /*0420*/ 	.byte	0x04, 0x11
        /*0422*/ 	.short	(.L_205 - .L_204)
	.align		4
.L_204:
        /*0424*/ 	.word	index@(_ZN2at6native49_GLOBAL__N__cfa43aba_16_ReflectionPad_cu_f800513921reflection_pad1d_flatIaEEvPKT_PS3_lllll)
        /*0428*/ 	.word	0x00000000


	//----- nvinfo : EIATTR_REGCOUNT
	.align		4
.L_205:
        /*042c*/ 	.byte	0x04, 0x2f
        /*042e*/ 	.short	(.L_207 - .L_206)
	.align		4
.L_206:
        /*0430*/ 	.word	index@(_ZN2at6native49_GLOBAL__N__cfa43aba_16_ReflectionPad_cu_f800513927reflection_pad1d_out_kernelIiEEvPKT_PS3_lll)
        /*0434*/ 	.word	0x00000014


	//----- nvinfo : EIATTR_FRAME_SIZE
	.align		4
.L_207:
        /*0438*/ 	.byte	0x04, 0x11
        /*043a*/ 	.short	(.L_209 - .L_208)
	.align		4
.L_208:
        /*043c*/ 	.word	index@(_ZN2at6native49_GLOBAL__N__cfa43aba_16_ReflectionPad_cu_f800513927reflection_pad1d_out_kernelIiEEvPKT_PS3_lll)
        /*0440*/ 	.word	0x00000000


	//----- nvinfo : EIATTR_REGCOUNT
	.align		4
.L_209:
        /*0444*/ 	.byte	0x04, 0x2f
        /*0446*/ 	.short	(.L_211 - .L_210)
	.align		4
.L_210:
        /*0448*/ 	.word	index@(_ZN2at6native49_GLOBAL__N__cfa43aba_16_ReflectionPad_cu_f800513921reflection_pad1d_flatIiEEvPKT_PS3_lllll)
        /*044c*/ 	.word	0x0000001e


	//----- nvinfo : EIATTR_FRAME_SIZE
	.align		4
.L_211:
        /*0450*/ 	.byte	0x04, 0x11
        /*0452*/ 	.short	(.L_213 - .L_212)
	.align		4
.L_212:
        /*0454*/ 	.word	index@($__internal_60_$__cuda_sm20_rem_s64)
        /*0458*/ 	.word	0x00000000


	//----- nvinfo : EIATTR_FRAME_SIZE
	.align		4
.L_213:
        /*045c*/ 	.byte	0x04, 0x11
        /*045e*/ 	.short	(.L_215 - .L_214)
	.align		4
.L_214:
        /*0460*/ 	.word	index@($__internal_59_$__cuda_sm20_div_u64)
        /*0464*/ 	.word	0x00000000


	//----- nvinfo : EIATTR_FRAME_SIZE
	.align		4
.L_215:
        /*0468*/ 	.byte	0x04, 0x11
        /*046a*/ 	.short	(.L_217 - .L_216)
	.align		4
.L_216:
        /*046c*/ 	.word	index@($__internal_58_$__cuda_sm20_div_s64)
        /*0470*/ 	.word	0x00000000


	//----- nvinfo : EIATTR_FRAME_SIZE
	.align		4
.L_217:
        /*0474*/ 	.byte	0x04, 0x11
        /*0476*/ 	.short	(.L_219 - .L_218)
	.align		4
.L_218:
        /*0478*/ 	.word	index@(_ZN2at6native49_GLOBAL__N__cfa43aba_16_ReflectionPad_cu_f800513921reflection_pad1d_flatIiEEvPKT_PS3_lllll)
        /*047c*/ 	.word	0x00000000


	//----- nvinfo : EIATTR_REGCOUNT
	.align		4
.L_219:
        /*0480*/ 	.byte	0x04, 0x2f
        /*0482*/ 	.short	(.L_221 - .L_220)
	.align		4
.L_220:
        /*0484*/ 	.word	index@(_ZN2at6native49_GLOBAL__N__cfa43aba_16_ReflectionPad_cu_f800513927reflection_pad1d_out_kernelIlEEvPKT_PS3_lll)
        /*0488*/ 	.word	0x00000014


	//----- nvinfo : EIATTR_FRAME_SIZE
	.align		4
.L_221:
        /*048c*/ 	.byte	0x04, 0x11
        /*048e*/ 	.short	(.L_223 - .L_222)
	.align		4
.L_222:
        /*0490*/ 	.word	index@(_ZN2at6native49_GLOBAL__N__cfa43aba_16_ReflectionPad_cu_f800513927reflection_pad1d_out_kernelIlEEvPKT_PS3_lll)
        /*0494*/ 	.word	0x00000000


	//----- nvinfo : EIATTR_REGCOUNT
	.align		4
.L_223:
        /*0498*/ 	.byte	0x04, 0x2f
        /*049a*/ 	.short	(.L_225 - .L_224)
	.align		4
.L_224:
        /*049c*/ 	.word	index@(_ZN2at6native49_GLOBAL__N__cfa43aba_16_ReflectionPad_cu_f800513921reflection_pad1d_flatIlEEvPKT_PS3_lllll)
        /*04a0*/ 	.word	0x0000001e


	//----- nvinfo : EIATTR_FRAME_SIZE
	.align		4
.L_225:
        /*04a4*/ 	.byte	0x04, 0x11
        /*04a6*/ 	.short	(.L_227 - .L_226)
	.align		4
.L_226:
        /*04a8*/ 	.word	index@($__internal_57_$__cuda_sm20_rem_s64)
        /*04ac*/ 	.word	0x00000000


	//----- nvinfo : EIATTR_FRAME_SIZE
	.align		4
.L_227:
        /*04b0*/ 	.byte	0x04, 0x11
        /*04b2*/ 	.short	(.L_229 - .L_228)
	.align		4
.L_228:
        /*04b4*/ 	.word	index@($__internal_56_$__cuda_sm20_div_u64)
        /*04b8*/ 	.word	0x00000000


	//----- nvinfo : EIATTR_FRAME_SIZE
	.align		4
.L_229:
        /*04bc*/ 	.byte	0x04, 0x11
        /*04be*/ 	.short	(.L_231 - .L_230)
	.align		4
.L_230:
        /*04c0*/ 	.word	index@($__internal_55_$__cuda_sm20_div_s64)
        /*04c4*/ 	.word	0x00000000


	//----- nvinfo : EIATTR_FRAME_SIZE
	.align		4
.L_231:
        /*04c8*/ 	.byte	0x04, 0x11
        /*04ca*/ 	.short	(.L_233 - .L_232)
	.align		4
.L_232:
        /*04cc*/ 	.word	index@(_ZN2at6native49_GLOBAL__N__cfa43aba_16_ReflectionPad_cu_f800513921reflection_pad1d_flatIlEEvPKT_PS3_lllll)
        /*04d0*/ 	.word	0x00000000


	//----- nvinfo : EIATTR_REGCOUNT
	.align		4
.L_233:
        /*04d4*/ 	.byte	0x04, 0x2f
        /*04d6*/ 	.short	(.L_235 - .L_234)
	.align		4
.L_234:
        /*04d8*/ 	.word	index@(_ZN2at6native49_GLOBAL__N__cfa43aba_16_ReflectionPad_cu_f800513927reflection_pad1d_out_kernelIsEEvPKT_PS3_lll)
        /*04dc*/ 	.word	0x00000014


	//----- nvinfo : EIATTR_FRAME_SIZE
	.align		4
.L_235:
        /*04e0*/ 	.byte	0x04, 0x11
        /*04e2*/ 	.short	(.L_237 - .L_236)
	.align		4
.L_236:
        /*04e4*/ 	.word	index@(_ZN2at6native49_GLOBAL__N__cfa43aba_16_ReflectionPad_cu_f800513927reflection_pad1d_out_kernelIsEEvPKT_PS3_lll)
        /*04e8*/ 	.word	0x00000000


	//----- nvinfo : EIATTR_REGCOUNT
	.align		4
.L_237:
        /*04ec*/ 	.byte	0x04, 0x2f
        /*04ee*/ 	.short	(.L_239 - .L_238)
	.align		4
.L_238:
        /*04f0*/ 	.word	index@(_ZN2at6native49_GLOBAL__N__cfa43aba_16_ReflectionPad_cu_f800513921reflection_pad1d_flatIsEEvPKT_PS3_lllll)
        /*04f4*/ 	.word	0x0000001e


	//----- nvinfo : EIATTR_FRAME_SIZE
	.align		4
.L_239:
        /*04f8*/ 	.byte	0x04, 0x11
        /*04fa*/ 	.short	(.L_241 - .L_240)
	.align		4
.L_240:
        /*04fc*/ 	.word	index@($__internal_54_$__cuda_sm20_rem_s64)
        /*0500*/ 	.word	0x00000000


	//----- nvinfo : EIATTR_FRAME_SIZE
	.align		4
.L_241:
        /*0504*/ 	.byte	0x04, 0x11
        /*0506*/ 	.short	(.L_243 - .L_242)
	.align		4
.L_242:
        /*0508*/ 	.word	index@($__internal_53_$__cuda_sm20_div_u64)
        /*050c*/ 	.word	0x00000000


	//----- nvinfo : EIATTR_FRAME_SIZE
	.align		4
.L_243:
        /*0510*/ 	.byte	0x04, 0x11
        /*0512*/ 	.short	(.L_245 - .L_244)
	.align		4
.L_244:
        /*0514*/ 	.word	index@($__internal_52_$__cuda_sm20_div_s64)
        /*0518*/ 	.word	0x00000000


	//----- nvinfo : EIATTR_FRAME_SIZE
	.align		4
.L_245:
        /*051c*/ 	.byte	0x04, 0x11
        /*051e*/ 	.short	(.L_247 - .L_246)
	.align		4
.L_246:
        /*0520*/ 	.word	index@(_ZN2at6native49_GLOBAL__N__cfa43aba_16_ReflectionPad_cu_f800513921reflection_pad1d_flatIsEEvPKT_PS3_lllll)
        /*0524*/ 	.word	0x00000000


	//----- nvinfo : EIATTR_REGCOUNT
	.align		4
.L_247:
        /*0528*/ 	.byte	0x04, 0x2f
        /*052a*/ 	.short	(.L_249 - .L_248)
	.align		4
.L_248:
        /*052c*/ 	.word	index@(_ZN2at6native49_GLOBAL__N__cfa43aba_16_ReflectionPad_cu_f800513927reflection_pad1d_out_kernelIdEEvPKT_PS3_lll)
        /*0530*/ 	.word	0x00000014


	//----- nvinfo : EIATTR_FRAME_SIZE
	.align		4
.L_249:
        /*0534*/ 	.byte	0x04, 0x11
        /*0536*/ 	.short	(.L_251 - .L_250)
	.align		4
.L_250:
        /*0538*/ 	.word	index@(_ZN2at6native49_GLOBAL__N__cfa43aba_16_ReflectionPad_cu_f800513927reflection_pad1d_out_kernelIdEEvPKT_PS3_lll)
        /*053c*/ 	.word	0x00000000


	//----- nvinfo : EIATTR_REGCOUNT
	.align		4
.L_251:
        /*0540*/ 	.byte	0x04, 0x2f
        /*0542*/ 	.short	(.L_253 - .L_252)
	.align		4
.L_252:
        /*0544*/ 	.word	index@(_ZN2at6native49_GLOBAL__N__cfa43aba_16_ReflectionPad_cu_f800513921reflection_pad1d_flatIdEEvPKT_PS3_lllll)
        /*0548*/ 	.word	0x0000001e


	//----- nvinfo : EIATTR_FRAME_SIZE
	.align		4
.L_253:
        /*054c*/ 	.byte	0x04, 0x11
        /*054e*/ 	.short	(.L_255 - .L_254)
	.align		4
.L_254:
        /*0550*/ 	.word	index@($__internal_51_$__cuda_sm20_rem_s64)
        /*0554*/ 	.word	0x00000000


	//----- nvinfo : EIATTR_FRAME_SIZE
	.align		4
.L_255:
        /*0558*/ 	.byte	0x04, 0x11
        /*055a*/ 	.short	(.L_257 - .L_256)
	.align		4
.L_256:
        /*055c*/ 	.word	index@($__internal_50_$__cuda_sm20_div_u64)
        /*0560*/ 	.word	0x00000000


	//----- nvinfo : EIATTR_FRAME_SIZE
	.align		4
.L_257:
        /*0564*/ 	.byte	0x04, 0x11
        /*0566*/ 	.short	(.L_259 - .L_258)
	.align		4
.L_258:
        /*0568*/ 	.word	index@($__internal_49_$__cuda_sm20_div_s64)
        /*056c*/ 	.word	0x00000000


	//----- nvinfo : EIATTR_FRAME_SIZE
	.align		4
.L_259:
        /*0570*/ 	.byte	0x04, 0x11
        /*0572*/ 	.short	(.L_261 - .L_260)
	.align		4
.L_260:
        /*0574*/ 	.word	index@(_ZN2at6native49_GLOBAL__N__cfa43aba_16_ReflectionPad_cu_f800513921reflection_pad1d_flatIdEEvPKT_PS3_lllll)
        /*0578*/ 	.word	0x00000000


	//----- nvinfo : EIATTR_REGCOUNT
	.align		4
.L_261:
        /*057c*/ 	.byte	0x04, 0x2f
        /*057e*/ 	.short	(.L_263 - .L_262)
	.align		4
.L_262:
        /*0580*/ 	.word	index@(_ZN2at6native49_GLOBAL__N__cfa43aba_16_ReflectionPad_cu_f800513927reflection_pad1d_out_kernelIfEEvPKT_PS3_lll)
        /*0584*/ 	.word	0x00000014


	//----- nvinfo : EIATTR_FRAME_SIZE
	.align		4
.L_263:
        /*0588*/ 	.byte	0x04, 0x11
        /*058a*/ 	.short	(.L_265 - .L_264)
	.align		4
.L_264:
        /*058c*/ 	.word	index@(_ZN2at6native49_GLOBAL__N__cfa43aba_16_ReflectionPad_cu_f800513927reflection_pad1d_out_kernelIfEEvPKT_PS3_lll)
        /*0590*/ 	.word	0x00000000


	//----- nvinfo : EIATTR_REGCOUNT
	.align		4
.L_265:
        /*0594*/ 	.byte	0x04, 0x2f
        /*0596*/ 	.short	(.L_267 - .L_266)
	.align		4
.L_266:
        /*0598*/ 	.word	index@(_ZN2at6native49_GLOBAL__N__cfa43aba_16_ReflectionPad_cu_f800513921reflection_pad1d_flatIfEEvPKT_PS3_lllll)
        /*059c*/ 	.word	0x0000001e


	//----- nvinfo : EIATTR_FRAME_SIZE
	.align		4
.L_267:
        /*05a0*/ 	.byte	0x04, 0x11
        /*05a2*/ 	.short	(.L_269 - .L_268)
	.align		4
.L_268:
        /*05a4*/ 	.word	index@($__internal_48_$__cuda_sm20_rem_s64)
        /*05a8*/ 	.word	0x00000000


	//----- nvinfo : EIATTR_FRAME_SIZE
	.align		4
.L_269:
        /*05ac*/ 	.byte	0x04, 0x11
        /*05ae*/ 	.short	(.L_271 - .L_270)
	.align		4
.L_270:
        /*05b0*/ 	.word	index@($__internal_47_$__cuda_sm20_div_u64)
        /*05b4*/ 	.word	0x00000000


	//----- nvinfo : EIATTR_FRAME_SIZE
	.align		4
.L_271:
        /*05b8*/ 	.byte	0x04, 0x11
        /*05ba*/ 	.short	(.L_273 - .L_272)
	.align		4
.L_272:
        /*05bc*/ 	.word	index@($__internal_46_$__cuda_sm20_div_s64)
        /*05c0*/ 	.word	0x00000000


	//----- nvinfo : EIATTR_FRAME_SIZE
	.align		4
.L_273:
        /*05c4*/ 	.byte	0x04, 0x11
        /*05c6*/ 	.short	(.L_275 - .L_274)
	.align		4
.L_274:
        /*05c8*/ 	.word	index@(_ZN2at6native49_GLOBAL__N__cfa43aba_16_ReflectionPad_cu_f800513921reflection_pad1d_flatIfEEvPKT_PS3_lllll)
        /*05cc*/ 	.word	0x00000000


	//----- nvinfo : EIATTR_REGCOUNT
	.align		4
.L_275:
        /*05d0*/ 	.byte	0x04, 0x2f
        /*05d2*/ 	.short	(.L_277 - .L_276)
	.align		4
.L_276:
        /*05d4*/ 	.word	index@(_ZN2at6native49_GLOBAL__N__cfa43aba_16_ReflectionPad_cu_f800513927reflection_pad1d_out_kernelIN3c107complexIdEEEEvPKT_PS6_lll)
        /*05d8*/ 	.word	0x00000014


	//----- nvinfo : EIATTR_FRAME_SIZE
	.align		4
.L_277:
        /*05dc*/ 	.byte	0x04, 0x11
        /*05de*/ 	.short	(.L_279 - .L_278)
	.align		4
.L_278:
        /*05e0*/ 	.word	index@(_ZN2at6native49_GLOBAL__N__cfa43aba_16_ReflectionPad_cu_f800513927reflection_pad1d_out_kernelIN3c107complexIdEEEEvPKT_PS6_lll)
        /*05e4*/ 	.word	0x00000000


	//----- nvinfo : EIATTR_REGCOUNT
	.align		4
.L_279:
        /*05e8*/ 	.byte	0x04, 0x2f
        /*05ea*/ 	.short	(.L_281 - .L_280)
	.align		4
.L_280:
        /*05ec*/ 	.word	index@(_ZN2at6native49_GLOBAL__N__cfa43aba_16_ReflectionPad_cu_f800513921reflection_pad1d_flatIN3c107complexIdEEEEvPKT_PS6_lllll)
        /*05f0*/ 	.word	0x0000001c


	//----- nvinfo : EIATTR_FRAME_SIZE
	.align		4
.L_281:
        /*05f4*/ 	.byte	0x04, 0x11
        /*05f6*/ 	.short	(.L_283 - .L_282)
	.align		4
.L_282:
        /*05f8*/ 	.word	index@($__internal_45_$__cuda_sm20_rem_s64)
        /*05fc*/ 	.word	0x00000000


	//----- nvinfo : EIATTR_FRAME_SIZE
	.align		4
.L_283:
        /*0600*/ 	.byte	0x04, 0x11
        /*0602*/ 	.short	(.L_285 - .L_284)
	.align		4
.L_284:
        /*0604*/ 	.word	index@($__internal_44_$__cuda_sm20_div_u64)
        /*0608*/ 	.word	0x00000000


	//----- nvinfo : EIATTR_FRAME_SIZE
	.align		4
.L_285:
        /*060c*/ 	.byte	0x04, 0x11
        /*060e*/ 	.short	(.L_287 - .L_286)
	.align		4
.L_286:
        /*0610*/ 	.word	index@($__internal_43_$__cuda_sm20_div_s64)
        /*0614*/ 	.word	0x00000000


	//----- nvinfo : EIATTR_FRAME_SIZE
	.align		4
.L_287:
        /*0618*/ 	.byte	0x04, 0x11
        /*061a*/ 	.short	(.L_289 - .L_288)
	.align		4
.L_288:
        /*061c*/ 	.word	index@(_ZN2at6native49_GLOBAL__N__cfa43aba_16_ReflectionPad_cu_f800513921reflection_pad1d_flatIN3c107complexIdEEEEvPKT_PS6_lllll)
        /*0620*/ 	.word	0x00000000


	//----- nvinfo : EIATTR_REGCOUNT
	.align		4
.L_289:
        /*0624*/ 	.byte	0x04, 0x2f
        /*0626*/ 	.short	(.L_291 - .L_290)
	.align		4
.L_290:
        /*0628*/ 	.word	index@(_ZN2at6native49_GLOBAL__N__cfa43aba_16_ReflectionPad_cu_f800513927reflection_pad1d_out_kernelIN3c107complexIfEEEEvPKT_PS6_lll)
        /*062c*/ 	.word	0x00000014


	//----- nvinfo : EIATTR_FRAME_SIZE
	.align		4
.L_291:
        /*0630*/ 	.byte	0x04, 0x11
        /*0632*/ 	.short	(.L_293 - .L_292)
	.align		4
.L_292:
        /*0634*/ 	.word	index@(_ZN2at6native49_GLOBAL__N__cfa43aba_16_ReflectionPad_cu_f800513927reflection_pad1d_out_kernelIN3c107complexIfEEEEvPKT_PS6_lll)
        /*0638*/ 	.word	0x00000000


	//----- nvinfo : EIATTR_REGCOUNT
	.align		4
.L_293:
        /*063c*/ 	.byte	0x04, 0x2f
        /*063e*/ 	.short	(.L_295 - .L_294)
	.align		4
.L_294:
        /*0640*/ 	.word	index@(_ZN2at6native49_GLOBAL__N__cfa43aba_16_ReflectionPad_cu_f800513921reflection_pad1d_flatIN3c107complexIfEEEEvPKT_PS6_lllll)
        /*0644*/ 	.word	0x0000001e


	//----- nvinfo : EIATTR_FRAME_SIZE
	.align		4
.L_295:
        /*0648*/ 	.byte	0x04, 0x11
        /*064a*/ 	.short	(.L_297 - .L_296)
	.align		4
.L_296:
        /*064c*/ 	.word	index@($__internal_42_$__cuda_sm20_rem_s64)
        /*0650*/ 	.word	0x00000000


	//----- nvinfo : EIATTR_FRAME_SIZE
	.align		4
.L_297:
        /*0654*/ 	.byte	0x04, 0x11
        /*0656*/ 	.short	(.L_299 - .L_298)
	.align		4
.L_298:
        /*0658*/ 	.word	index@($__internal_41_$__cuda_sm20_div_u64)
        /*065c*/ 	.word	0x00000000


	//----- nvinfo : EIATTR_FRAME_SIZE
	.align		4
.L_299:
        /*0660*/ 	.byte	0x04, 0x11
        /*0662*/ 	.short	(.L_301 - .L_300)
	.align		4
.L_300:
        /*0664*/ 	.word	index@($__internal_40_$__cuda_sm20_div_s64)
        /*0668*/ 	.word	0x00000000


	//----- nvinfo : EIATTR_FRAME_SIZE
	.align		4
.L_301:
        /*066c*/ 	.byte	0x04, 0x11
        /*066e*/ 	.short	(.L_303 - .L_302)
	.align		4
.L_302:
        /*0670*/ 	.word	index@(_ZN2at6native49_GLOBAL__N__cfa43aba_16_ReflectionPad_cu_f800513921reflection_pad1d_flatIN3c107complexIfEEEEvPKT_PS6_lllll)
        /*0674*/ 	.word	0x00000000


	//----- nvinfo : EIATTR_REGCOUNT
	.align		4
.L_303:
        /*0678*/ 	.byte	0x04, 0x2f
        /*067a*/ 	.short	(.L_305 - .L_304)
	.align		4
.L_304:
        /*067c*/ 	.word	index@(_ZN2at6native49_GLOBAL__N__cfa43aba_16_ReflectionPad_cu_f800513927reflection_pad1d_out_kernelIN3c104HalfEEEvPKT_PS5_lll)
        /*0680*/ 	.word	0x00000014


	//----- nvinfo : EIATTR_FRAME_SIZE
	.align		4
.L_305:
        /*0684*/ 	.byte	0x04, 0x11
        /*0686*/ 	.short	(.L_307 - .L_306)
	.align		4
.L_306:
        /*0688*/ 	.word	index@(_ZN2at6native49_GLOBAL__N__cfa43aba_16_ReflectionPad_cu_f800513927reflection_pad1d_out_kernelIN3c104HalfEEEvPKT_PS5_lll)
        /*068c*/ 	.word	0x00000000


	//----- nvinfo : EIATTR_REGCOUNT
	.align		4
.L_307:
        /*0690*/ 	.byte	0x04, 0x2f
        /*0692*/ 	.short	(.L_309 - .L_308)
	.align		4
.L_308:
        /*0694*/ 	.word	index@(_ZN2at6native49_GLOBAL__N__cfa43aba_16_ReflectionPad_cu_f800513921reflection_pad1d_flatIN3c104HalfEEEvPKT_PS5_lllll)
        /*0698*/ 	.word	0x0000001e


	//----- nvinfo : EIATTR_FRAME_SIZE
	.align		4
.L_309:
        /*069c*/ 	.byte	0x04, 0x11
        /*069e*/ 	.short	(.L_311 - .L_310)
	.align		4
.L_310:
        /*06a0*/ 	.word	index@($__internal_39_$__cuda_sm20_rem_s64)
        /*06a4*/ 	.word	0x00000000


	//----- nvinfo : EIATTR_FRAME_SIZE
	.align		4
.L_311:
        /*06a8*/ 	.byte	0x04, 0x11
        /*06aa*/ 	.short	(.L_313 - .L_312)
	.align		4
.L_312:
        /*06ac*/ 	.word	index@($__internal_38_$__cuda_sm20_div_u64)
        /*06b0*/ 	.word	0x00000000


	//----- nvinfo : EIATTR_FRAME_SIZE
	.align		4
.L_313:
        /*06b4*/ 	.byte	0x04, 0x11
        /*06b6*/ 	.short	(.L_315 - .L_314)
	.align		4
.L_314:
        /*06b8*/ 	.word	index@($__internal_37_$__cuda_sm20_div_s64)
        /*06bc*/ 	.word	0x00000000


	//----- nvinfo : EIATTR_FRAME_SIZE
	.align		4
.L_315:
        /*06c0*/ 	.byte	0x04, 0x11
        /*06c2*/ 	.short	(.L_317 - .L_316)
	.align		4
.L_316:
        /*06c4*/ 	.word	index@(_ZN2at6native49_GLOBAL__N__cfa43aba_16_ReflectionPad_cu_f800513921reflection_pad1d_flatIN3c104HalfEEEvPKT_PS5_lllll)
        /*06c8*/ 	.word	0x00000000


	//----- nvinfo : EIATTR_REGCOUNT
	.align		4
.L_317:
        /*06cc*/ 	.byte	0x04, 0x2f
        /*06ce*/ 	.short	(.L_319 - .L_318)
	.align		4
.L_318:
        /*06d0*/ 	.word	index@(_ZN2at6native49_GLOBAL__N__cfa43aba_16_ReflectionPad_cu_f800513927reflection_pad1d_out_kernelIN3c108BFloat16EEEvPKT_PS5_lll)
        /*06d4*/ 	.word	0x00000014


	//----- nvinfo : EIATTR_FRAME_SIZE
	.align		4
.L_319:
        /*06d8*/ 	.byte	0x04, 0x11
        /*06da*/ 	.short	(.L_321 - .L_320)
	.align		4
.L_320:
        /*06dc*/ 	.word	index@(_ZN2at6native49_GLOBAL__N__cfa43aba_16_ReflectionPad_cu_f800513927reflection_pad1d_out_kernelIN3c108BFloat16EEEvPKT_PS5_lll)
        /*06e0*/ 	.word	0x00000000


	//----- nvinfo : EIATTR_REGCOUNT
	.align		4
.L_321:
        /*06e4*/ 	.byte	0x04, 0x2f
        /*06e6*/ 	.short	(.L_323 - .L_322)
	.align		4
.L_322:
        /*06e8*/ 	.word	index@(_ZN2at6native49_GLOBAL__N__cfa43aba_16_ReflectionPad_cu_f800513921reflection_pad1d_flatIN3c108BFloat16EEEvPKT_PS5_lllll)
        /*06ec*/ 	.word	0x0000001e


	//----- nvinfo : EIATTR_FRAME_SIZE
	.align		4
.L_323:
        /*06f0*/ 	.byte	0x04, 0x11
        /*06f2*/ 	.short	(.L_325 - .L_324)
	.align		4
.L_324:
        /*06f4*/ 	.word	index@($__internal_36_$__cuda_sm20_rem_s64)
        /*06f8*/ 	.word	0x00000000


	//----- nvinfo : EIATTR_FRAME_SIZE
	.align		4
.L_325:
        /*06fc*/ 	.byte	0x04, 0x11
        /*06fe*/ 	.short	(.L_327 - .L_326)
	.align		4
.L_326:
        /*0700*/ 	.word	index@($__internal_35_$__cuda_sm20_div_u64)
        /*0704*/ 	.word	0x00000000


	//----- nvinfo : EIATTR_FRAME_SIZE
	.align		4
.L_327:
        /*0708*/ 	.byte	0x04, 0x11
        /*070a*/ 	.short	(.L_329 - .L_328)
	.align		4
.L_328:
        /*070c*/ 	.word	index@($__internal_34_$__cuda_sm20_div_s64)
        /*0710*/ 	.word	0x00000000


	//----- nvinfo : EIATTR_FRAME_SIZE
	.align		4
.L_329:
        /*0714*/ 	.byte	0x04, 0x11
        /*0716*/ 	.short	(.L_331 - .L_330)
	.align		4
.L_330:
        /*0718*/ 	.word	index@(_ZN2at6native49_GLOBAL__N__cfa43aba_16_ReflectionPad_cu_f800513921reflection_pad1d_flatIN3c108BFloat16EEEvPKT_PS5_lllll)
        /*071c*/ 	.word	0x00000000


	//----- nvinfo : EIATTR_REGCOUNT
	.align		4
.L_331:
        /*0720*/ 	.byte	0x04, 0x2f
        /*0722*/ 	.short	(.L_333 - .L_332)
	.align		4
.L_332:
        /*0724*/ 	.word	index@(_ZN2at6native49_GLOBAL__N__cfa43aba_16_ReflectionPad_cu_f800513936reflection_pad1d_backward_out_kernelIdEEvPT_PKS3_lll)
        /*0728*/ 	.word	0x00000012


	//----- nvinfo : EIATTR_FRAME_SIZE
	.align		4
.L_333:
        /*072c*/ 	.byte	0x04, 0x11
        /*072e*/ 	.short	(.L_335 - .L_334)
	.align		4
.L_334:
        /*0730*/ 	.word	index@(_ZN2at6native49_GLOBAL__N__cfa43aba_16_ReflectionPad_cu_f800513936reflection_pad1d_backward_out_kernelIdEEvPT_PKS3_lll)
        /*0734*/ 	.word	0x00000000


	//----- nvinfo : EIATTR_REGCOUNT
	.align		4
.L_335:
        /*0738*/ 	.byte	0x04, 0x2f
        /*073a*/ 	.short	(.L_337 - .L_336)
	.align		4
.L_336:
        /*073c*/ 	.word	index@(_ZN2at6native49_GLOBAL__N__cfa43aba_16_ReflectionPad_cu_f800513936reflection_pad1d_backward_out_kernelIfEEvPT_PKS3_lll)
        /*0740*/ 	.word	0x00000012


	//----- nvinfo : EIATTR_FRAME_SIZE
	.align		4
.L_337:
        /*0744*/ 	.byte	0x04, 0x11
        /*0746*/ 	.short	(.L_339 - .L_338)
	.align		4
.L_338:
        /*0748*/ 	.word	index@(_ZN2at6native49_GLOBAL__N__cfa43aba_16_ReflectionPad_cu_f800513936reflection_pad1d_backward_out_kernelIfEEvPT_PKS3_lll)
        /*074c*/ 	.word	0x00000000


	//----- nvinfo : EIATTR_REGCOUNT
	.align		4
.L_339:
        /*0750*/ 	.byte	0x04, 0x2f
        /*0752*/ 	.short	(.L_341 - .L_340)
	.align		4
.L_340:
        /*0754*/ 	.word	index@(_ZN2at6native49_GLOBAL__N__cfa43aba_16_ReflectionPad_cu_f800513936reflection_pad1d_backward_out_kernelIN3c107complexIdEEEEvPT_PKS6_lll)
        /*0758*/ 	.word	0x00000016


	//----- nvinfo : EIATTR_FRAME_SIZE
	.align		4
.L_341:
        /*075c*/ 	.byte	0x04, 0x11
        /*075e*/ 	.short	(.L_343 - .L_342)
	.align		4
.L_342:
        /*0760*/ 	.word	index@(_ZN2at6native49_GLOBAL__N__cfa43aba_16_ReflectionPad_cu_f800513936reflection_pad1d_backward_out_kernelIN3c107complexIdEEEEvPT_PKS6_lll)
        /*0764*/ 	.word	0x00000000


	//----- nvinfo : EIATTR_REGCOUNT
	.align		4
.L_343:
        /*0768*/ 	.byte	0x04, 0x2f
        /*076a*/ 	.short	(.L_345 - .L_344)
	.align		4
.L_344:
        /*076c*/ 	.word	index@(_ZN2at6native49_GLOBAL__N__cfa43aba_16_ReflectionPad_cu_f800513936reflection_pad1d_backward_out_kernelIN3c107complexIfEEEEvPT_PKS6_lll)
        /*0770*/ 	.word	0x00000012


	//----- nvinfo : EIATTR_FRAME_SIZE
	.align		4
.L_345:
        /*0774*/ 	.byte	0x04, 0x11
        /*0776*/ 	.short	(.L_347 - .L_346)
	.align		4
.L_346:
        /*0778*/ 	.word	index@(_ZN2at6native49_GLOBAL__N__cfa43aba_16_ReflectionPad_cu_f800513936reflection_pad1d_backward_out_kernelIN3c107complexIfEEEEvPT_PKS6_lll)
        /*077c*/ 	.word	0x00000000


	//----- nvinfo : EIATTR_REGCOUNT
	.align		4
.L_347:
        /*0780*/ 	.byte	0x04, 0x2f
        /*0782*/ 	.short	(.L_349 - .L_348)
	.align		4
.L_348:
        /*0784*/ 	.word	index@(_ZN2at6native49_GLOBAL__N__cfa43aba_16_ReflectionPad_cu_f800513936reflection_pad1d_backward_out_kernelIN3c104HalfEEEvPT_PKS5_lll)
        /*0788*/ 	.word	0x00000014


	//----- nvinfo : EIATTR_FRAME_SIZE
	.align		4
.L_349:
        /*078c*/ 	.byte	0x04, 0x11
        /*078e*/ 	.short	(.L_351 - .L_350)
	.align		4
.L_350:
        /*0790*/ 	.word	index@(_ZN2at6native49_GLOBAL__N__cfa43aba_16_ReflectionPad_cu_f800513936reflection_pad1d_backward_out_kernelIN3c104HalfEEEvPT_PKS5_lll)
        /*0794*/ 	.word	0x00000000


	//----- nvinfo : EIATTR_REGCOUNT
	.align		4
.L_351:
        /*0798*/ 	.byte	0x04, 0x2f
        /*079a*/ 	.short	(.L_353 - .L_352)
	.align		4
.L_352:
        /*079c*/ 	.word	index@(_ZN2at6native49_GLOBAL__N__cfa43aba_16_ReflectionPad_cu_f800513936reflection_pad1d_backward_out_kernelIN3c108BFloat16EEEvPT_PKS5_lll)
        /*07a0*/ 	.word	0x00000014


	//----- nvinfo : EIATTR_FRAME_SIZE
	.align		4
.L_353:
        /*07a4*/ 	.byte	0x04, 0x11
        /*07a6*/ 	.short	(.L_355 - .L_354)
	.align		4
.L_354:
        /*07a8*/ 	.word	index@(_ZN2at6native49_GLOBAL__N__cfa43aba_16_ReflectionPad_cu_f800513936reflection_pad1d_backward_out_kernelIN3c108BFloat16EEEvPT_PKS5_lll)
        /*07ac*/ 	.word	0x00000000


	//----- nvinfo : EIATTR_REGCOUNT
	.align		4
.L_355:
        /*07b0*/ 	.byte	0x04, 0x2f
        /*07b2*/ 	.short	(.L_357 - .L_356)
	.align		4
.L_356:
        /*07b4*/ 	.word	index@(_ZN2at6native49_GLOBAL__N__cfa43aba_16_ReflectionPad_cu_f800513927reflection_pad3d_out_kernelIhEEvNS_27GenericPackedTensorAccessorIKT_Lm5ENS_16DefaultPtrTraitsElEENS3_IS4_Lm5ES6_lEElllll)
        /*07b8*/ 	.word	0x0000001b


	//----- nvinfo : EIATTR_FRAME_SIZE
	.align		4
.L_357:
        /*07bc*/ 	.byte	0x04, 0x11
        /*07be*/ 	.short	(.L_359 - .L_358)
	.align		4
.L_358:
        /*07c0*/ 	.word	index@($__internal_33_$__cuda_sm20_rem_s64)
        /*07c4*/ 	.word	0x00000000


	//----- nvinfo : EIATTR_FRAME_SIZE
	.align		4
.L_359:
        /*07c8*/ 	.byte	0x04, 0x11
        /*07ca*/ 	.short	(.L_361 - .L_360)
	.align		4
.L_360:
        /*07cc*/ 	.word	index@($__internal_32_$__cuda_sm20_div_s64)
        /*07d0*/ 	.word	0x00000000


	//----- nvinfo : EIATTR_FRAME_SIZE
	.align		4
.L_361:
        /*07d4*/ 	.byte	0x04, 0x11
        /*07d6*/ 	.short	(.L_363 - .L_362)
	.align		4
.L_362:
        /*07d8*/ 	.word	index@(_ZN2at6native49_GLOBAL__N__cfa43aba_16_ReflectionPad_cu_f800513927reflection_pad3d_out_kernelIhEEvNS_27GenericPackedTensorAccessorIKT_Lm5ENS_16DefaultPtrTraitsElEENS3_IS4_Lm5ES6_lEElllll)
        /*07dc*/ 	.word	0x00000000


	//----- nvinfo : EIATTR_REGCOUNT
	.align		4
.L_363:
        /*07e0*/ 	.byte	0x04, 0x2f
        /*07e2*/ 	.short	(.L_365 - .L_364)
	.align		4
.L_364:
        /*07e4*/ 	.word	index@(_ZN2at6native49_GLOBAL__N__cfa43aba_16_ReflectionPad_cu_f800513927reflection_pad3d_out_kernelIaEEvNS_27GenericPackedTensorAccessorIKT_Lm5ENS_16DefaultPtrTraitsElEENS3_IS4_Lm5ES6_lEElllll)
        /*07e8*/ 	.word	0x0000001b


	//----- nvinfo : EIATTR_FRAME_SIZE
	.align		4
.L_365:
        /*07ec*/ 	.byte	0x04, 0x11
        /*07ee*/ 	.short	(.L_367 - .L_366)
	.align		4
.L_366:
        /*07f0*/ 	.word	index@($__internal_31_$__cuda_sm20_rem_s64)
        /*07f4*/ 	.word	0x00000000


	//----- nvinfo : EIATTR_FRAME_SIZE
	.align		4
.L_367:
        /*07f8*/ 	.byte	0x04, 0x11
        /*07fa*/ 	.short	(.L_369 - .L_368)
	.align		4
.L_368:
        /*07fc*/ 	.word	index@($__internal_30_$__cuda_sm20_div_s64)
        /*0800*/ 	.word	0x00000000


	//----- nvinfo : EIATTR_FRAME_SIZE
	.align		4
.L_369:
        /*0804*/ 	.byte	0x04, 0x11
        /*0806*/ 	.short	(.L_371 - .L_370)
	.align		4
.L_370:
        /*0808*/ 	.word	index@(_ZN2at6native49_GLOBAL__N__cfa43aba_16_ReflectionPad_cu_f800513927reflection_pad3d_out_kernelIaEEvNS_27GenericPackedTensorAccessorIKT_Lm5ENS_16DefaultPtrTraitsElEENS3_IS4_Lm5ES6_lEElllll)
        /*080c*/ 	.word	0x00000000


	//----- nvinfo : EIATTR_REGCOUNT
	.align		4
.L_371:
        /*0810*/ 	.byte	0x04, 0x2f
        /*0812*/ 	.short	(.L_373 - .L_372)
	.align		4
.L_372:
        /*0814*/ 	.word	index@(_ZN2at6native49_GLOBAL__N__cfa43aba_16_ReflectionPad_cu_f800513927reflection_pad3d_out_kernelIiEEvNS_27GenericPackedTensorAccessorIKT_Lm5ENS_16DefaultPtrTraitsElEENS3_IS4_Lm5ES6_lEElllll)
        /*0818*/ 	.word	0x0000001e


	//----- nvinfo : EIATTR_FRAME_SIZE
	.align		4
.L_373:
        /*081c*/ 	.byte	0x04, 0x11
        /*081e*/ 	.short	(.L_375 - .L_374)
	.align		4
.L_374:
        /*0820*/ 	.word	index@($__internal_29_$__cuda_sm20_rem_s64)
        /*0824*/ 	.word	0x00000000


	//----- nvinfo : EIATTR_FRAME_SIZE
	.align		4
.L_375:
        /*0828*/ 	.byte	0x04, 0x11
        /*082a*/ 	.short	(.L_377 - .L_376)
	.align		4
.L_376:
        /*082c*/ 	.word	index@($__internal_28_$__cuda_sm20_div_s64)
        /*0830*/ 	.word	0x00000000


	//----- nvinfo : EIATTR_FRAME_SIZE
	.align		4
.L_377:
        /*0834*/ 	.byte	0x04, 0x11
        /*0836*/ 	.short	(.L_379 - .L_378)
	.align		4
.L_378:
        /*0838*/ 	.word	index@(_ZN2at6native49_GLOBAL__N__cfa43aba_16_ReflectionPad_cu_f800513927reflection_pad3d_out_kernelIiEEvNS_27GenericPackedTensorAccessorIKT_Lm5ENS_16DefaultPtrTraitsElEENS3_IS4_Lm5ES6_lEElllll)
        /*083c*/ 	.word	0x00000000


	//----- nvinfo : EIATTR_REGCOUNT
	.align		4
.L_379:
        /*0840*/ 	.byte	0x04, 0x2f
        /*0842*/ 	.short	(.L_381 - .L_380)
	.align		4
.L_380:
        /*0844*/ 	.word	index@(_ZN2at6native49_GLOBAL__N__cfa43aba_16_ReflectionPad_cu_f800513927reflection_pad3d_out_kernelIlEEvNS_27GenericPackedTensorAccessorIKT_Lm5ENS_16DefaultPtrTraitsElEENS3_IS4_Lm5ES6_lEElllll)
        /*0848*/ 	.word	0x0000001e


	//----- nvinfo : EIATTR_FRAME_SIZE
	.align		4
.L_381:
        /*084c*/ 	.byte	0x04, 0x11
        /*084e*/ 	.short	(.L_383 - .L_382)
	.align		4
.L_382:
        /*0850*/ 	.word	index@($__internal_27_$__cuda_sm20_rem_s64)
        /*0854*/ 	.word	0x00000000


	//----- nvinfo : EIATTR_FRAME_SIZE
	.align		4
.L_383:
        /*0858*/ 	.byte	0x04, 0x11
        /*085a*/ 	.short	(.L_385 - .L_384)
	.align		4
.L_384:
        /*085c*/ 	.word	index@($__internal_26_$__cuda_sm20_div_s64)
        /*0860*/ 	.word	0x00000000


	//----- nvinfo : EIATTR_FRAME_SIZE
	.align		4
.L_385:
        /*0864*/ 	.byte	0x04, 0x11
        /*0866*/ 	.short	(.L_387 - .L_386)
	.align		4
.L_386:
        /*0868*/ 	.word	index@(_ZN2at6native49_GLOBAL__N__cfa43aba_16_ReflectionPad_cu_f800513927reflection_pad3d_out_kernelIlEEvNS_27GenericPackedTensorAccessorIKT_Lm5ENS_16DefaultPtrTraitsElEENS3_IS4_Lm5ES6_lEElllll)
        /*086c*/ 	.word	0x00000000


	//----- nvinfo : EIATTR_REGCOUNT
	.align		4
.L_387:
        /*0870*/ 	.byte	0x04, 0x2f
        /*0872*/ 	.short	(.L_389 - .L_388)
	.align		4
.L_388:
        /*0874*/ 	.word	index@(_ZN2at6native49_GLOBAL__N__cfa43aba_16_ReflectionPad_cu_f800513927reflection_pad3d_out_kernelIsEEvNS_27GenericPackedTensorAccessorIKT_Lm5ENS_16DefaultPtrTraitsElEENS3_IS4_Lm5ES6_lEElllll)
        /*0878*/ 	.word	0x0000001e


	//----- nvinfo : EIATTR_FRAME_SIZE
	.align		4
.L_389:
        /*087c*/ 	.byte	0x04, 0x11
        /*087e*/ 	.short	(.L_391 - .L_390)
	.align		4
.L_390:
        /*0880*/ 	.word	index@($__internal_25_$__cuda_sm20_rem_s64)
        /*0884*/ 	.word	0x00000000


	//----- nvinfo : EIATTR_FRAME_SIZE
	.align		4
.L_391:
        /*0888*/ 	.byte	0x04, 0x11
        /*088a*/ 	.short	(.L_393 - .L_392)
	.align		4
.L_392:
        /*088c*/ 	.word	index@($__internal_24_$__cuda_sm20_div_s64)
        /*0890*/ 	.word	0x00000000


	//----- nvinfo : EIATTR_FRAME_SIZE
	.align		4
.L_393:
        /*0894*/ 	.byte	0x04, 0x11
        /*0896*/ 	.short	(.L_395 - .L_394)
	.align		4
.L_394:
        /*0898*/ 	.word	index@(_ZN2at6native49_GLOBAL__N__cfa43aba_16_ReflectionPad_cu_f800513927reflection_pad3d_out_kernelIsEEvNS_27GenericPackedTensorAccessorIKT_Lm5ENS_16DefaultPtrTraitsElEENS3_IS4_Lm5ES6_lEElllll)
        /*089c*/ 	.word	0x00000000


	//----- nvinfo : EIATTR_REGCOUNT
	.align		4
.L_395:
        /*08a0*/ 	.byte	0x04, 0x2f
        /*08a2*/ 	.short	(.L_397 - .L_396)
	.align		4
.L_396:
        /*08a4*/ 	.word	index@(_ZN2at6native49_GLOBAL__N__cfa43aba_16_ReflectionPad_cu_f800513927reflection_pad3d_out_kernelIdEEvNS_27GenericPackedTensorAccessorIKT_Lm5ENS_16DefaultPtrTraitsElEENS3_IS4_Lm5ES6_lEElllll)
        /*08a8*/ 	.word	0x0000001e


	//----- nvinfo : EIATTR_FRAME_SIZE
	.align		4
.L_397:
        /*08ac*/ 	.byte	0x04, 0x11
        /*08ae*/ 	.short	(.L_399 - .L_398)
	.align		4
.L_398:
        /*08b0*/ 	.word	index@($__internal_23_$__cuda_sm20_rem_s64)
        /*08b4*/ 	.word	0x00000000


	//----- nvinfo : EIATTR_FRAME_SIZE
	.align		4
.L_399:
        /*08b8*/ 	.byte	0x04, 0x11
        /*08ba*/ 	.short	(.L_401 - .L_400)
	.align		4
.L_400:
        /*08bc*/ 	.word	index@($__internal_22_$__cuda_sm20_div_s64)
        /*08c0*/ 	.word	0x00000000


	//----- nvinfo : EIATTR_FRAME_SIZE
	.align		4
.L_401:
        /*08c4*/ 	.byte	0x04, 0x11
        /*08c6*/ 	.short	(.L_403 - .L_402)
	.align		4
.L_402:
        /*08c8*/ 	.word	index@(_ZN2at6native49_GLOBAL__N__cfa43aba_16_ReflectionPad_cu_f800513927reflection_pad3d_out_kernelIdEEvNS_27GenericPackedTensorAccessorIKT_Lm5ENS_16DefaultPtrTraitsElEENS3_IS4_Lm5ES6_lEElllll)
        /*08cc*/ 	.word	0x00000000


	//----- nvinfo : EIATTR_REGCOUNT
	.align		4
.L_403:
        /*08d0*/ 	.byte	0x04, 0x2f
        /*08d2*/ 	.short	(.L_405 - .L_404)
	.align		4
.L_404:
        /*08d4*/ 	.word	index@(_ZN2at6native49_GLOBAL__N__cfa43aba_16_ReflectionPad_cu_f800513927reflection_pad3d_out_kernelIfEEvNS_27GenericPackedTensorAccessorIKT_Lm5ENS_16DefaultPtrTraitsElEENS3_IS4_Lm5ES6_lEElllll)
        /*08d8*/ 	.word	0x0000001e


	//----- nvinfo : EIATTR_FRAME_SIZE
	.align		4
.L_405:
        /*08dc*/ 	.byte	0x04, 0x11
        /*08de*/ 	.short	(.L_407 - .L_406)
	.align		4
.L_406:
        /*08e0*/ 	.word	index@($__internal_21_$__cuda_sm20_rem_s64)
        /*08e4*/ 	.word	0x00000000


	//----- nvinfo : EIATTR_FRAME_SIZE
	.align		4
.L_407:
        /*08e8*/ 	.byte	0x04, 0x11
        /*08ea*/ 	.short	(.L_409 - .L_408)
	.align		4
.L_408:
        /*08ec*/ 	.word	index@($__internal_20_$__cuda_sm20_div_s64)
        /*08f0*/ 	.word	0x00000000


	//----- nvinfo : EIATTR_FRAME_SIZE
	.align		4
.L_409:
        /*08f4*/ 	.byte	0x04, 0x11
        /*08f6*/ 	.short	(.L_411 - .L_410)
	.align		4
.L_410:
        /*08f8*/ 	.word	index@(_ZN2at6native49_GLOBAL__N__cfa43aba_16_ReflectionPad_cu_f800513927reflection_pad3d_out_kernelIfEEvNS_27GenericPackedTensorAccessorIKT_Lm5ENS_16DefaultPtrTraitsElEENS3_IS4_Lm5ES6_lEElllll)
        /*08fc*/ 	.word	0x00000000


	//----- nvinfo : EIATTR_REGCOUNT
	.align		4
.L_411:
        /*0900*/ 	.byte	0x04, 0x2f
        /*0902*/ 	.short	(.L_413 - .L_412)
	.align		4
.L_412:
        /*0904*/ 	.word	index@(_ZN2at6native49_GLOBAL__N__cfa43aba_16_ReflectionPad_cu_f800513927reflection_pad3d_out_kernelIN3c107complexIdEEEEvNS_27GenericPackedTensorAccessorIKT_Lm5ENS_16DefaultPtrTraitsElEENS6_IS7_Lm5ES9_lEElllll)
        /*0908*/ 	.word	0x0000001e


	//----- nvinfo : EIATTR_FRAME_SIZE
	.align		4
.L_413:
        /*090c*/ 	.byte	0x04, 0x11
        /*090e*/ 	.short	(.L_415 - .L_414)
	.align		4
.L_414:
        /*0910*/ 	.word	index@($__internal_19_$__cuda_sm20_rem_s64)
        /*0914*/ 	.word	0x00000000


	//----- nvinfo : EIATTR_FRAME_SIZE
	.align		4
.L_415:
        /*0918*/ 	.byte	0x04, 0x11
        /*091a*/ 	.short	(.L_417 - .L_416)
	.align		4
.L_416:
        /*091c*/ 	.word	index@($__internal_18_$__cuda_sm20_div_s64)
        /*0920*/ 	.word	0x00000000


	//----- nvinfo : EIATTR_FRAME_SIZE
	.align		4
.L_417:
        /*0924*/ 	.byte	0x04, 0x11
        /*0926*/ 	.short	(.L_419 - .L_418)
	.align		4
.L_418:
        /*0928*/ 	.word	index@(_ZN2at6native49_GLOBAL__N__cfa43aba_16_ReflectionPad_cu_f800513927reflection_pad3d_out_kernelIN3c107complexIdEEEEvNS_27GenericPackedTensorAccessorIKT_Lm5ENS_16DefaultPtrTraitsElEENS6_IS7_Lm5ES9_lEElllll)
        /*092c*/ 	.word	0x00000000


	//----- nvinfo : EIATTR_REGCOUNT
	.align		4
.L_419:
        /*0930*/ 	.byte	0x04, 0x2f
        /*0932*/ 	.short	(.L_421 - .L_420)
	.align		4
.L_420:
        /*0934*/ 	.word	index@(_ZN2at6native49_GLOBAL__N__cfa43aba_16_ReflectionPad_cu_f800513927reflection_pad3d_out_kernelIN3c107complexIfEEEEvNS_27GenericPackedTensorAccessorIKT_Lm5ENS_16DefaultPtrTraitsElEENS6_IS7_Lm5ES9_lEElllll)
        /*0938*/ 	.word	0x0000001e


	//----- nvinfo : EIATTR_FRAME_SIZE
	.align		4
.L_421:
        /*093c*/ 	.byte	0x04, 0x11
        /*093e*/ 	.short	(.L_423 - .L_422)
	.align		4
.L_422:
        /*0940*/ 	.word	index@($__internal_17_$__cuda_sm20_rem_s64)
        /*0944*/ 	.word	0x00000000


	//----- nvinfo : EIATTR_FRAME_SIZE
	.align		4
.L_423:
        /*0948*/ 	.byte	0x04, 0x11
        /*094a*/ 	.short	(.L_425 - .L_424)
	.align		4
.L_424:
        /*094c*/ 	.word	index@($__internal_16_$__cuda_sm20_div_s64)
        /*0950*/ 	.word	0x00000000


	//----- nvinfo : EIATTR_FRAME_SIZE
	.align		4
.L_425:
        /*0954*/ 	.byte	0x04, 0x11
        /*0956*/ 	.short	(.L_427 - .L_426)
	.align		4
.L_426:
        /*0958*/ 	.word	index@(_ZN2at6native49_GLOBAL__N__cfa43aba_16_ReflectionPad_cu_f800513927reflection_pad3d_out_kernelIN3c107complexIfEEEEvNS_27GenericPackedTensorAccessorIKT_Lm5ENS_16DefaultPtrTraitsElEENS6_IS7_Lm5ES9_lEElllll)
        /*095c*/ 	.word	0x00000000


	//----- nvinfo : EIATTR_REGCOUNT
	.align		4
.L_427:
        /*0960*/ 	.byte	0x04, 0x2f
        /*0962*/ 	.short	(.L_429 - .L_428)
	.align		4
.L_428:
        /*0964*/ 	.word	index@(_ZN2at6native49_GLOBAL__N__cfa43aba_16_ReflectionPad_cu_f800513927reflection_pad3d_out_kernelIN3c104HalfEEEvNS_27GenericPackedTensorAccessorIKT_Lm5ENS_16DefaultPtrTraitsElEENS5_IS6_Lm5ES8_lEElllll)
        /*0968*/ 	.word	0x0000001e


	//----- nvinfo : EIATTR_FRAME_SIZE
	.align		4
.L_429:
        /*096c*/ 	.byte	0x04, 0x11
        /*096e*/ 	.short	(.L_431 - .L_430)
	.align		4
.L_430:
        /*0970*/ 	.word	index@($__internal_15_$__cuda_sm20_rem_s64)
        /*0974*/ 	.word	0x00000000


	//----- nvinfo : EIATTR_FRAME_SIZE
	.align		4
.L_431:
        /*0978*/ 	.byte	0x04, 0x11
        /*097a*/ 	.short	(.L_433 - .L_432)
	.align		4
.L_432:
        /*097c*/ 	.word	index@($__internal_14_$__cuda_sm20_div_s64)
        /*0980*/ 	.word	0x00000000


	//----- nvinfo : EIATTR_FRAME_SIZE
	.align		4
.L_433:
        /*0984*/ 	.byte	0x04, 0x11
        /*0986*/ 	.short	(.L_435 - .L_434)
	.align		4
.L_434:
        /*0988*/ 	.word	index@(_ZN2at6native49_GLOBAL__N__cfa43aba_16_ReflectionPad_cu_f800513927reflection_pad3d_out_kernelIN3c104HalfEEEvNS_27GenericPackedTensorAccessorIKT_Lm5ENS_16DefaultPtrTraitsElEENS5_IS6_Lm5ES8_lEElllll)
        /*098c*/ 	.word	0x00000000


	//----- nvinfo : EIATTR_REGCOUNT
	.align		4
.L_435:
        /*0990*/ 	.byte	0x04, 0x2f
        /*0992*/ 	.short	(.L_437 - .L_436)
	.align		4
.L_436:
        /*0994*/ 	.word	index@(_ZN2at6native49_GLOBAL__N__cfa43aba_16_ReflectionPad_cu_f800513927reflection_pad3d_out_kernelIN3c108BFloat16EEEvNS_27GenericPackedTensorAccessorIKT_Lm5ENS_16DefaultPtrTraitsElEENS5_IS6_Lm5ES8_lEElllll)
        /*0998*/ 	.word	0x0000001e


	//----- nvinfo : EIATTR_FRAME_SIZE
	.align		4
.L_437:
        /*099c*/ 	.byte	0x04, 0x11
        /*099e*/ 	.short	(.L_439 - .L_438)
	.align		4
.L_438:
        /*09a0*/ 	.word	index@($__internal_13_$__cuda_sm20_rem_s64)
        /*09a4*/ 	.word	0x00000000


	//----- nvinfo : EIATTR_FRAME_SIZE
	.align		4
.L_439:
        /*09a8*/ 	.byte	0x04, 0x11
        /*09aa*/ 	.short	(.L_441 - .L_440)
	.align		4
.L_440:
        /*09ac*/ 	.word	index@($__internal_12_$__cuda_sm20_div_s64)
        /*09b0*/ 	.word	0x00000000


	//----- nvinfo : EIATTR_FRAME_SIZE
	.align		4
.L_441:
        /*09b4*/ 	.byte	0x04, 0x11
        /*09b6*/ 	.short	(.L_443 - .L_442)
	.align		4
.L_442:
        /*09b8*/ 	.word	index@(_ZN2at6native49_GLOBAL__N__cfa43aba_16_ReflectionPad_cu_f800513927reflection_pad3d_out_kernelIN3c108BFloat16EEEvNS_27GenericPackedTensorAccessorIKT_Lm5ENS_16DefaultPtrTraitsElEENS5_IS6_Lm5ES8_lEElllll)
        /*09bc*/ 	.word	0x00000000


	//----- nvinfo : EIATTR_REGCOUNT
	.align		4
.L_443:
        /*09c0*/ 	.byte	0x04, 0x2f
        /*09c2*/ 	.short	(.L_445 - .L_444)
	.align		4
.L_444:
        /*09c4*/ 	.word	index@(_ZN2at6native49_GLOBAL__N__cfa43aba_16_ReflectionPad_cu_f800513936reflection_pad3d_backward_out_kernelIdEEvNS_27GenericPackedTensorAccessorIT_Lm5ENS_16DefaultPtrTraitsElEENS3_IKS4_Lm5ES5_lEElllll)
        /*09c8*/ 	.word	0x0000001c


	//----- nvinfo : EIATTR_FRAME_SIZE
	.align		4
.L_445:
        /*09cc*/ 	.byte	0x04, 0x11
        /*09ce*/ 	.short	(.L_447 - .L_446)
	.align		4
.L_446:
        /*09d0*/ 	.word	index@($__internal_11_$__cuda_sm20_rem_s64)
        /*09d4*/ 	.word	0x00000000


	//----- nvinfo : EIATTR_FRAME_SIZE
	.align		4
.L_447:
        /*09d8*/ 	.byte	0x04, 0x11
        /*09da*/ 	.short	(.L_449 - .L_448)
	.align		4
.L_448:
        /*09dc*/ 	.word	index@($__internal_10_$__cuda_sm20_div_s64)
        /*09e0*/ 	.word	0x00000000


	//----- nvinfo : EIATTR_FRAME_SIZE
	.align		4
.L_449:
        /*09e4*/ 	.byte	0x04, 0x11
        /*09e6*/ 	.short	(.L_451 - .L_450)
	.align		4
.L_450:
        /*09e8*/ 	.word	index@(_ZN2at6native49_GLOBAL__N__cfa43aba_16_ReflectionPad_cu_f800513936reflection_pad3d_backward_out_kernelIdEEvNS_27GenericPackedTensorAccessorIT_Lm5ENS_16DefaultPtrTraitsElEENS3_IKS4_Lm5ES5_lEElllll)
        /*09ec*/ 	.word	0x00000000


	//----- nvinfo : EIATTR_REGCOUNT
	.align		4
.L_451:
        /*09f0*/ 	.byte	0x04, 0x2f
        /*09f2*/ 	.short	(.L_453 - .L_452)
	.align		4
.L_452:
        /*09f4*/ 	.word	index@(_ZN2at6native49_GLOBAL__N__cfa43aba_16_ReflectionPad_cu_f800513936reflection_pad3d_backward_out_kernelIfEEvNS_27GenericPackedTensorAccessorIT_Lm5ENS_16DefaultPtrTraitsElEENS3_IKS4_Lm5ES5_lEElllll)
        /*09f8*/ 	.word	0x0000001c


	//----- nvinfo : EIATTR_FRAME_SIZE
	.align		4
.L_453:
        /*09fc*/ 	.byte	0x04, 0x11
        /*09fe*/ 	.short	(.L_455 - .L_454)
	.align		4
.L_454:
        /*0a00*/ 	.word	index@($__internal_9_$__cuda_sm20_rem_s64)
        /*0a04*/ 	.word	0x00000000


	//----- nvinfo : EIATTR_FRAME_SIZE
	.align		4
.L_455:
        /*0a08*/ 	.byte	0x04, 0x11
        /*0a0a*/ 	.short	(.L_457 - .L_456)
	.align		4
.L_456:
        /*0a0c*/ 	.word	index@($__internal_8_$__cuda_sm20_div_s64)
        /*0a10*/ 	.word	0x00000000


	//----- nvinfo : EIATTR_FRAME_SIZE
	.align		4
.L_457:
        /*0a14*/ 	.byte	0x04, 0x11
        /*0a16*/ 	.short	(.L_459 - .L_458)
	.align		4
.L_458:
        /*0a18*/ 	.word	index@(_ZN2at6native49_GLOBAL__N__cfa43aba_16_ReflectionPad_cu_f800513936reflection_pad3d_backward_out_kernelIfEEvNS_27GenericPackedTensorAccessorIT_Lm5ENS_16DefaultPtrTraitsElEENS3_IKS4_Lm5ES5_lEElllll)
        /*0a1c*/ 	.word	0x00000000


	//----- nvinfo : EIATTR_REGCOUNT
	.align		4
.L_459:
        /*0a20*/ 	.byte	0x04, 0x2f
        /*0a22*/ 	.short	(.L_461 - .L_460)
	.align		4
.L_460:
        /*0a24*/ 	.word	index@(_ZN2at6native49_GLOBAL__N__cfa43aba_16_ReflectionPad_cu_f800513936reflection_pad3d_backward_out_kernelIN3c107complexIdEEEEvNS_27GenericPackedTensorAccessorIT_Lm5ENS_16DefaultPtrTraitsElEENS6_IKS7_Lm5ES8_lEElllll)
        /*0a28*/ 	.word	0x0000001e


	//----- nvinfo : EIATTR_FRAME_SIZE
	.align		4
.L_461:
        /*0a2c*/ 	.byte	0x04, 0x11
        /*0a2e*/ 	.short	(.L_463 - .L_462)
	.align		4
.L_462:
        /*0a30*/ 	.word	index@($__internal_7_$__cuda_sm20_rem_s64)
        /*0a34*/ 	.word	0x00000000


	//----- nvinfo : EIATTR_FRAME_SIZE
	.align		4
.L_463:
        /*0a38*/ 	.byte	0x04, 0x11
        /*0a3a*/ 	.short	(.L_465 - .L_464)
	.align		4
.L_464:
        /*0a3c*/ 	.word	index@($__internal_6_$__cuda_sm20_div_s64)
        /*0a40*/ 	.word	0x00000000


	//----- nvinfo : EIATTR_FRAME_SIZE
	.align		4
.L_465:
        /*0a44*/ 	.byte	0x04, 0x11
        /*0a46*/ 	.short	(.L_467 - .L_466)
	.align		4
.L_466:
        /*0a48*/ 	.word	index@(_ZN2at6native49_GLOBAL__N__cfa43aba_16_ReflectionPad_cu_f800513936reflection_pad3d_backward_out_kernelIN3c107complexIdEEEEvNS_27GenericPackedTensorAccessorIT_Lm5ENS_16DefaultPtrTraitsElEENS6_IKS7_Lm5ES8_lEElllll)
        /*0a4c*/ 	.word	0x00000000


	//----- nvinfo : EIATTR_REGCOUNT
	.align		4
.L_467:
        /*0a50*/ 	.byte	0x04, 0x2f
        /*0a52*/ 	.short	(.L_469 - .L_468)
	.align		4
.L_468:
        /*0a54*/ 	.word	index@(_ZN2at6native49_GLOBAL__N__cfa43aba_16_ReflectionPad_cu_f800513936reflection_pad3d_backward_out_kernelIN3c107complexIfEEEEvNS_27GenericPackedTensorAccessorIT_Lm5ENS_16DefaultPtrTraitsElEENS6_IKS7_Lm5ES8_lEElllll)
        /*0a58*/ 	.word	0x0000001c


	//----- nvinfo : EIATTR_FRAME_SIZE
	.align		4
.L_469:
        /*0a5c*/ 	.byte	0x04, 0x11
        /*0a5e*/ 	.short	(.L_471 - .L_470)
	.align		4
.L_470:
        /*0a60*/ 	.word	index@($__internal_5_$__cuda_sm20_rem_s64)
        /*0a64*/ 	.word	0x00000000


	//----- nvinfo : EIATTR_FRAME_SIZE
	.align		4
.L_471:
        /*0a68*/ 	.byte	0x04, 0x11
        /*0a6a*/ 	.short	(.L_473 - .L_472)
	.align		4
.L_472:
        /*0a6c*/ 	.word	index@($__internal_4_$__cuda_sm20_div_s64)
        /*0a70*/ 	.word	0x00000000


	//----- nvinfo : EIATTR_FRAME_SIZE
	.align		4
.L_473:
        /*0a74*/ 	.byte	0x04, 0x11
        /*0a76*/ 	.short	(.L_475 - .L_474)
	.align		4
.L_474:
        /*0a78*/ 	.word	index@(_ZN2at6native49_GLOBAL__N__cfa43aba_16_ReflectionPad_cu_f800513936reflection_pad3d_backward_out_kernelIN3c107complexIfEEEEvNS_27GenericPackedTensorAccessorIT_Lm5ENS_16DefaultPtrTraitsElEENS6_IKS7_Lm5ES8_lEElllll)
        /*0a7c*/ 	.word	0x00000000


	//----- nvinfo : EIATTR_REGCOUNT
	.align		4
.L_475:
        /*0a80*/ 	.byte	0x04, 0x2f
        /*0a82*/ 	.short	(.L_477 - .L_476)
	.align		4
.L_476:
        /*0a84*/ 	.word	index@(_ZN2at6native49_GLOBAL__N__cfa43aba_16_ReflectionPad_cu_f800513936reflection_pad3d_backward_out_kernelIN3c104HalfEEEvNS_27GenericPackedTensorAccessorIT_Lm5ENS_16DefaultPtrTraitsElEENS5_IKS6_Lm5ES7_lEElllll)
        /*0a88*/ 	.word	0x0000001c


	//----- nvinfo : EIATTR_FRAME_SIZE
	.align		4
.L_477:
        /*0a8c*/ 	.byte	0x04, 0x11
        /*0a8e*/ 	.short	(.L_479 - .L_478)
	.align		4
.L_478:
        /*0a90*/ 	.word	index@($__internal_3_$__cuda_sm20_rem_s64)
        /*0a94*/ 	.word	0x00000000


	//----- nvinfo : EIATTR_FRAME_SIZE
	.align		4
.L_479:
        /*0a98*/ 	.byte	0x04, 0x11
        /*0a9a*/ 	.short	(.L_481 - .L_480)
	.align		4
.L_480:
        /*0a9c*/ 	.word	index@($__internal_2_$__cuda_sm20_div_s64)
        /*0aa0*/ 	.word	0x00000000


	//----- nvinfo : EIATTR_FRAME_SIZE
	.align		4
.L_481:
        /*0aa4*/ 	.byte	0x04, 0x11
        /*0aa6*/ 	.short	(.L_483 - .L_482)
	.align		4
.L_482:
        /*0aa8*/ 	.word	index@(_ZN2at6native49_GLOBAL__N__cfa43aba_16_ReflectionPad_cu_f800513936reflection_pad3d_backward_out_kernelIN3c104HalfEEEvNS_27GenericPackedTensorAccessorIT_Lm5ENS_16DefaultPtrTraitsElEENS5_IKS6_Lm5ES7_lEElllll)
        /*0aac*/ 	.word	0x00000000


	//----- nvinfo : EIATTR_REGCOUNT
	.align		4
.L_483:
        /*0ab0*/ 	.byte	0x04, 0x2f
        /*0ab2*/ 	.short	(.L_485 - .L_484)
	.align		4
.L_484:
        /*0ab4*/ 	.word	index@(_ZN2at6native49_GLOBAL__N__cfa43aba_16_ReflectionPad_cu_f800513936reflection_pad3d_backward_out_kernelIN3c108BFloat16EEEvNS_27GenericPackedTensorAccessorIT_Lm5ENS_16DefaultPtrTraitsElEENS5_IKS6_Lm5ES7_lEElllll)
        /*0ab8*/ 	.word	0x0000001c


	//----- nvinfo : EIATTR_FRAME_SIZE
	.align		4
.L_485:
        /*0abc*/ 	.byte	0x04, 0x11
        /*0abe*/ 	.short	(.L_487 - .L_486)
	.align		4
.L_486:
        /*0ac0*/ 	.word	index@($__internal_1_$__cuda_sm20_rem_s64)
        /*0ac4*/ 	.word	0x00000000


	//----- nvinfo : EIATTR_FRAME_SIZE
	.align		4
.L_487:
        /*0ac8*/ 	.byte	0x04, 0x11
        /*0aca*/ 	.short	(.L_489 - .L_488)
	.align		4
.L_488:
        /*0acc*/ 	.word	index@($__internal_0_$__cuda_sm20_div_s64)
        /*0ad0*/ 	.word	0x00000000


	//----- nvinfo : EIATTR_FRAME_SIZE
	.align		4
.L_489:
        /*0ad4*/ 	.byte	0x04, 0x11
        /*0ad6*/ 	.short	(.L_491 - .L_490)
	.align		4
.L_490:
        /*0ad8*/ 	.word	index@(_ZN2at6native49_GLOBAL__N__cfa43aba_16_ReflectionPad_cu_f800513936reflection_pad3d_backward_out_kernelIN3c108BFloat16EEEvNS_27GenericPackedTensorAccessorIT_Lm5ENS_16DefaultPtrTraitsElEENS5_IKS6_Lm5ES7_lEElllll)
        /*0adc*/ 	.word	0x00000000


	//----- nvinfo : EIATTR_MIN_STACK_SIZE
	.align		4
.L_491:
        /*0ae0*/ 	.byte	0x04, 0x12
        /*0ae2*/ 	.short	(.L_493 - .L_492)
	.align		4
.L_492:
        /*0ae4*/ 	.word	index@(_ZN2at6native49_GLOBAL__N__cfa43aba_16_ReflectionPad_cu_f800513936reflection_pad3d_backward_out_kernelIN3c108BFloat16EEEvNS_27GenericPackedTensorAccessorIT_Lm5ENS_16DefaultPtrTraitsElEENS5_IKS6_Lm5ES7_lEElllll)
        /*0ae8*/ 	.word	0x00000000


	//----- nvinfo : EIATTR_MIN_STACK_SIZE
	.align		4
.L_493:
        /*0aec*/ 	.byte	0x04, 0x12
        /*0aee*/ 	.short	(.L_495 - .L_494)
	.align		4
.L_494:
        /*0af0*/ 	.word	index@(_ZN2at6native49_GLOBAL__N__cfa43aba_16_ReflectionPad_cu_f800513936reflection_pad3d_backward_out_kernelIN3c104HalfEEEvNS_27GenericPackedTensorAccessorIT_Lm5ENS_16DefaultPtrTraitsElEENS5_IKS6_Lm5ES7_lEElllll)
        /*0af4*/ 	.word	0x00000000


	//----- nvinfo : EIATTR_MIN_STACK_SIZE
	.align		4
.L_495:
        /*0af8*/ 	.byte	0x04, 0x12
        /*0afa*/ 	.short	(.L_497 - .L_496)
	.align		4
.L_496:
        /*0afc*/ 	.word	index@(_ZN2at6native49_GLOBAL__N__cfa43aba_16_ReflectionPad_cu_f800513936reflection_pad3d_backward_out_kernelIN3c107complexIfEEEEvNS_27GenericPackedTensorAccessorIT_Lm5ENS_16DefaultPtrTraitsElEENS6_IKS7_Lm5ES8_lEElllll)
        /*0b00*/ 	.word	0x00000000


	//----- nvinfo : EIATTR_MIN_STACK_SIZE
	.align		4
.L_497:
        /*0b04*/ 	.byte	0x04, 0x12
        /*0b06*/ 	.short	(.L_499 - .L_498)
	.align		4
.L_498:
        /*0b08*/ 	.word	index@(_ZN2at6native49_GLOBAL__N__cfa43aba_16_ReflectionPad_cu_f800513936reflection_pad3d_backward_out_kernelIN3c107complexIdEEEEvNS_27GenericPackedTensorAccessorIT_Lm5ENS_16DefaultPtrTraitsElEENS6_IKS7_Lm5ES8_lEElllll)
        /*0b0c*/ 	.word	0x00000000


	//----- nvinfo : EIATTR_MIN_STACK_SIZE
	.align		4
.L_499:
        /*0b10*/ 	.byte	0x04, 0x12
        /*0b12*/ 	.short	(.L_501 - .L_500)
	.align		4
.L_500:
        /*0b14*/ 	.word	index@(_ZN2at6native49_GLOBAL__N__cfa43aba_16_ReflectionPad_cu_f800513936reflection_pad3d_backward_out_kernelIfEEvNS_27GenericPackedTensorAccessorIT_Lm5ENS_16DefaultPtrTraitsElEENS3_IKS4_Lm5ES5_lEElllll)
        /*0b18*/ 	.word	0x00000000


	//----- nvinfo : EIATTR_MIN_STACK_SIZE
	.align		4
.L_501:
        /*0b1c*/ 	.byte	0x04, 0x12
        /*0b1e*/ 	.short	(.L_503 - .L_502)
	.align		4
.L_502:
        /*0b20*/ 	.word	index@(_ZN2at6native49_GLOBAL__N__cfa43aba_16_ReflectionPad_cu_f800513936reflection_pad3d_backward_out_kernelIdEEvNS_27GenericPackedTensorAccessorIT_Lm5ENS_16DefaultPtrTraitsElEENS3_IKS4_Lm5ES5_lEElllll)
        /*0b24*/ 	.word	0x00000000


	//----- nvinfo : EIATTR_MIN_STACK_SIZE
	.align		4
.L_503:
        /*0b28*/ 	.byte	0x04, 0x12
        /*0b2a*/ 	.short	(.L_505 - .L_504)
	.align		4
.L_504:
        /*0b2c*/ 	.word	index@(_ZN2at6native49_GLOBAL__N__cfa43aba_16_ReflectionPad_cu_f800513927reflection_pad3d_out_kernelIN3c108BFloat16EEEvNS_27GenericPackedTensorAccessorIKT_Lm5ENS_16DefaultPtrTraitsElEENS5_IS6_Lm5ES8_lEElllll)
        /*0b30*/ 	.word	0x00000000


	//----- nvinfo : EIATTR_MIN_STACK_SIZE
	.align		4
.L_505:
        /*0b34*/ 	.byte	0x04, 0x12
        /*0b36*/ 	.short	(.L_507 - .L_506)
	.align		4
.L_506:
        /*0b38*/ 	.word	index@(_ZN2at6native49_GLOBAL__N__cfa43aba_16_ReflectionPad_cu_f800513927reflection_pad3d_out_kernelIN3c104HalfEEEvNS_27GenericPackedTensorAccessorIKT_Lm5ENS_16DefaultPtrTraitsElEENS5_IS6_Lm5ES8_lEElllll)
        /*0b3c*/ 	.word	0x00000000


	//----- nvinfo : EIATTR_MIN_STACK_SIZE
	.align		4
.L_507:
        /*0b40*/ 	.byte	0x04, 0x12
        /*0b42*/ 	.short	(.L_509 - .L_508)
	.align		4
.L_508:
        /*0b44*/ 	.word	index@(_ZN2at6native49_GLOBAL__N__cfa43aba_16_ReflectionPad_cu_f800513927reflection_pad3d_out_kernelIN3c107complexIfEEEEvNS_27GenericPackedTensorAccessorIKT_Lm5ENS_16DefaultPtrTraitsElEENS6_IS7_Lm5ES9_lEElllll)
        /*0b48*/ 	.word	0x00000000


	//----- nvinfo : EIATTR_MIN_STACK_SIZE
	.align		4
.L_509:
        /*0b4c*/ 	.byte	0x04, 0x12
        /*0b4e*/ 	.short	(.L_511 - .L_510)
	.align		4
.L_510:
        /*0b50*/ 	.word	index@(_ZN2at6native49_GLOBAL__N__cfa43aba_16_ReflectionPad_cu_f800513927reflection_pad3d_out_kernelIN3c107complexIdEEEEvNS_27GenericPackedTensorAccessorIKT_Lm5ENS_16DefaultPtrTraitsElEENS6_IS7_Lm5ES9_lEElllll)
        /*0b54*/ 	.word	0x00000000


	//----- nvinfo : EIATTR_MIN_STACK_SIZE
	.align		4
.L_511:
        /*0b58*/ 	.byte	0x04, 0x12
        /*0b5a*/ 	.short	(.L_513 - .L_512)
	.align		4
.L_512:
        /*0b5c*/ 	.word	index@(_ZN2at6native49_GLOBAL__N__cfa43aba_16_ReflectionPad_cu_f800513927reflection_pad3d_out_kernelIfEEvNS_27GenericPackedTensorAccessorIKT_Lm5ENS_16DefaultPtrTraitsElEENS3_IS4_Lm5ES6_lEElllll)
        /*0b60*/ 	.word	0x00000000


	//----- nvinfo : EIATTR_MIN_STACK_SIZE
	.align		4
.L_513:
        /*0b64*/ 	.byte	0x04, 0x12
        /*0b66*/ 	.short	(.L_515 - .L_514)
	.align		4
.L_514:
        /*0b68*/ 	.word	index@(_ZN2at6native49_GLOBAL__N__cfa43aba_16_ReflectionPad_cu_f800513927reflection_pad3d_out_kernelIdEEvNS_27GenericPackedTensorAccessorIKT_Lm5ENS_16DefaultPtrTraitsElEENS3_IS4_Lm5ES6_lEElllll)
        /*0b6c*/ 	.word	0x00000000


	//----- nvinfo : EIATTR_MIN_STACK_SIZE
	.align		4
.L_515:
        /*0b70*/ 	.byte	0x04, 0x12
        /*0b72*/ 	.short	(.L_517 - .L_516)
	.align		4
.L_516:
        /*0b74*/ 	.word	index@(_ZN2at6native49_GLOBAL__N__cfa43aba_16_ReflectionPad_cu_f800513927reflection_pad3d_out_kernelIsEEvNS_27GenericPackedTensorAccessorIKT_Lm5ENS_16DefaultPtrTraitsElEENS3_IS4_Lm5ES6_lEElllll)
        /*0b78*/ 	.word	0x00000000


	//----- nvinfo : EIATTR_MIN_STACK_SIZE
	.align		4
.L_517:
        /*0b7c*/ 	.byte	0x04, 0x12
        /*0b7e*/ 	.short	(.L_519 - .L_518)
	.align		4
.L_518:
        /*0b80*/ 	.word	index@(_ZN2at6native49_GLOBAL__N__cfa43aba_16_ReflectionPad_cu_f800513927reflection_pad3d_out_kernelIlEEvNS_27GenericPackedTensorAccessorIKT_Lm5ENS_16DefaultPtrTraitsElEENS3_IS4_Lm5ES6_lEElllll)
        /*0b84*/ 	.word	0x00000000


	//----- nvinfo : EIATTR_MIN_STACK_SIZE
	.align		4
.L_519:
        /*0b88*/ 	.byte	0x04, 0x12
        /*0b8a*/ 	.short	(.L_521 - .L_520)
	.align		4
.L_520:
        /*0b8c*/ 	.word	index@(_ZN2at6native49_GLOBAL__N__cfa43aba_16_ReflectionPad_cu_f800513927reflection_pad3d_out_kernelIiEEvNS_27GenericPackedTensorAccessorIKT_Lm5ENS_16DefaultPtrTraitsElEENS3_IS4_Lm5ES6_lEElllll)
        /*0b90*/ 	.word	0x00000000


	//----- nvinfo : EIATTR_MIN_STACK_SIZE
	.align		4
.L_521:
        /*0b94*/ 	.byte	0x04, 0x12
        /*0b96*/ 	.short	(.L_523 - .L_522)
	.align		4
.L_522:
        /*0b98*/ 	.word	index@(_ZN2at6native49_GLOBAL__N__cfa43aba_16_ReflectionPad_cu_f800513927reflection_pad3d_out_kernelIaEEvNS_27GenericPackedTensorAccessorIKT_Lm5ENS_16DefaultPtrTraitsElEENS3_IS4_Lm5ES6_lEElllll)
        /*0b9c*/ 	.word	0x00000000


	//----- nvinfo : EIATTR_MIN_STACK_SIZE
	.align		4
.L_523:
        /*0ba0*/ 	.byte	0x04, 0x12
        /*0ba2*/ 	.short	(.L_525 - .L_524)
	.align		4
.L_524:
        /*0ba4*/ 	.word	index@(_ZN2at6native49_GLOBAL__N__cfa43aba_16_ReflectionPad_cu_f800513927reflection_pad3d_out_kernelIhEEvNS_27GenericPackedTensorAccessorIKT_Lm5ENS_16DefaultPtrTraitsElEENS3_IS4_Lm5ES6_lEElllll)
        /*0ba8*/ 	.word	0x00000000


	//----- nvinfo : EIATTR_MIN_STACK_SIZE
	.align		4
.L_525:
        /*0bac*/ 	.byte	0x04, 0x12
        /*0bae*/ 	.short	(.L_527 - .L_526)
	.align		4
.L_526:
        /*0bb0*/ 	.word	index@(_ZN2at6native49_GLOBAL__N__cfa43aba_16_ReflectionPad_cu_f800513936reflection_pad1d_backward_out_kernelIN3c108BFloat16EEEvPT_PKS5_lll)
        /*0bb4*/ 	.word	0x00000000


	//----- nvinfo : EIATTR_MIN_STACK_SIZE
	.align		4
.L_527:
        /*0bb8*/ 	.byte	0x04, 0x12
        /*0bba*/ 	.short	(.L_529 - .L_528)
	.align		4
.L_528:
        /*0bbc*/ 	.word	index@(_ZN2at6native49_GLOBAL__N__cfa43aba_16_ReflectionPad_cu_f800513936reflection_pad1d_backward_out_kernelIN3c104HalfEEEvPT_PKS5_lll)
        /*0bc0*/ 	.word	0x00000000


	//----- nvinfo : EIATTR_MIN_STACK_SIZE
	.align		4
.L_529:
        /*0bc4*/ 	.byte	0x04, 0x12
        /*0bc6*/ 	.short	(.L_531 - .L_530)
	.align		4
.L_530:
        /*0bc8*/ 	.word	index@(_ZN2at6native49_GLOBAL__N__cfa43aba_16_ReflectionPad_cu_f800513936reflection_pad1d_backward_out_kernelIN3c107complexIfEEEEvPT_PKS6_lll)
        /*0bcc*/ 	.word	0x00000000


	//----- nvinfo : EIATTR_MIN_STACK_SIZE
	.align		4
.L_531:
        /*0bd0*/ 	.byte	0x04, 0x12
        /*0bd2*/ 	.short	(.L_533 - .L_532)
	.align		4
.L_532:
        /*0bd4*/ 	.word	index@(_ZN2at6native49_GLOBAL__N__cfa43aba_16_ReflectionPad_cu_f800513936reflection_pad1d_backward_out_kernelIN3c107complexIdEEEEvPT_PKS6_lll)
        /*0bd8*/ 	.word	0x00000000


	//----- nvinfo : EIATTR_MIN_STACK_SIZE
	.align		4
.L_533:
        /*0bdc*/ 	.byte	0x04, 0x12
        /*0bde*/ 	.short	(.L_535 - .L_534)
	.align		4
.L_534:
        /*0be0*/ 	.word	index@(_ZN2at6native49_GLOBAL__N__cfa43aba_16_ReflectionPad_cu_f800513936reflection_pad1d_backward_out_kernelIfEEvPT_PKS3_lll)
        /*0be4*/ 	.word	0x00000000


	//----- nvinfo : EIATTR_MIN_STACK_SIZE
	.align		4
.L_535:
        /*0be8*/ 	.byte	0x04, 0x12
        /*0bea*/ 	.short	(.L_537 - .L_536)
	.align		4
.L_536:
        /*0bec*/ 	.word	index@(_ZN2at6native49_GLOBAL__N__cfa43aba_16_ReflectionPad_cu_f800513936reflection_pad1d_backward_out_kernelIdEEvPT_PKS3_lll)
        /*0bf0*/ 	.word	0x00000000


	//----- nvinfo : EIATTR_MIN_STACK_SIZE
	.align		4
.L_537:
        /*0bf4*/ 	.byte	0x04, 0x12
        /*0bf6*/ 	.short	(.L_539 - .L_538)
	.align		4
.L_538:
        /*0bf8*/ 	.word	index@(_ZN2at6native49_GLOBAL__N__cfa43aba_16_ReflectionPad_cu_f800513921reflection_pad1d_flatIN3c108BFloat16EEEvPKT_PS5_lllll)
        /*0bfc*/ 	.word	0x00000000


	//----- nvinfo : EIATTR_MIN_STACK_SIZE
	.align		4
.L_539:
        /*0c00*/ 	.byte	0x04, 0x12
        /*0c02*/ 	.short	(.L_541 - .L_540)
	.align		4
.L_540:
        /*0c04*/ 	.word	index@(_ZN2at6native49_GLOBAL__N__cfa43aba_16_ReflectionPad_cu_f800513927reflection_pad1d_out_kernelIN3c108BFloat16EEEvPKT_PS5_lll)
        /*0c08*/ 	.word	0x00000000


	//----- nvinfo : EIATTR_MIN_STACK_SIZE
	.align		4
.L_541:
        /*0c0c*/ 	.byte	0x04, 0x12
        /*0c0e*/ 	.short	(.L_543 - .L_542)
	.align		4
.L_542:
        /*0c10*/ 	.word	index@(_ZN2at6native49_GLOBAL__N__cfa43aba_16_ReflectionPad_cu_f800513921reflection_pad1d_flatIN3c104HalfEEEvPKT_PS5_lllll)
        /*0c14*/ 	.word	0x00000000


	//----- nvinfo : EIATTR_MIN_STACK_SIZE
	.align		4
.L_543:
        /*0c18*/ 	.byte	0x04, 0x12
        /*0c1a*/ 	.short	(.L_545 - .L_544)
	.align		4
.L_544:
        /*0c1c*/ 	.word	index@(_ZN2at6native49_GLOBAL__N__cfa43aba_16_ReflectionPad_cu_f800513927reflection_pad1d_out_kernelIN3c104HalfEEEvPKT_PS5_lll)
        /*0c20*/ 	.word	0x00000000


	//----- nvinfo : EIATTR_MIN_STACK_SIZE
	.align		4
.L_545:
        /*0c24*/ 	.byte	0x04, 0x12
        /*0c26*/ 	.short	(.L_547 - .L_546)
	.align		4
.L_546:
        /*0c28*/ 	.word	index@(_ZN2at6native49_GLOBAL__N__cfa43aba_16_ReflectionPad_cu_f800513921reflection_pad1d_flatIN3c107complexIfEEEEvPKT_PS6_lllll)
        /*0c2c*/ 	.word	0x00000000


	//----- nvinfo : EIATTR_MIN_STACK_SIZE
	.align		4
.L_547:
        /*0c30*/ 	.byte	0x04, 0x12
        /*0c32*/ 	.short	(.L_549 - .L_548)
	.align		4
.L_548:
        /*0c34*/ 	.word	index@(_ZN2at6native49_GLOBAL__N__cfa43aba_16_ReflectionPad_cu_f800513927reflection_pad1d_out_kernelIN3c107complexIfEEEEvPKT_PS6_lll)
        /*0c38*/ 	.word	0x00000000


	//----- nvinfo : EIATTR_MIN_STACK_SIZE
	.align		4
.L_549:
        /*0c3c*/ 	.byte	0x04, 0x12
        /*0c3e*/ 	.short	(.L_551 - .L_550)
	.align		4
.L_550:
        /*0c40*/ 	.word	index@(_ZN2at6native49_GLOBAL__N__cfa43aba_16_ReflectionPad_cu_f800513921reflection_pad1d_flatIN3c107complexIdEEEEvPKT_PS6_lllll)
        /*0c44*/ 	.word	0x00000000


	//----- nvinfo : EIATTR_MIN_STACK_SIZE
	.align		4
.L_551:
        /*0c48*/ 	.byte	0x04, 0x12
        /*0c4a*/ 	.short	(.L_553 - .L_552)
	.align		4
.L_552:
        /*0c4c*/ 	.word	index@(_ZN2at6native49_GLOBAL__N__cfa43aba_16_ReflectionPad_cu_f800513927reflection_pad1d_out_kernelIN3c107complexIdEEEEvPKT_PS6_lll)
        /*0c50*/ 	.word	0x00000000


	//----- nvinfo : EIATTR_MIN_STACK_SIZE
	.align		4
.L_553:
        /*0c54*/ 	.byte	0x04, 0x12
        /*0c56*/ 	.short	(.L_555 - .L_554)
	.align		4
.L_554:
        /*0c58*/ 	.word	index@(_ZN2at6native49_GLOBAL__N__cfa43aba_16_ReflectionPad_cu_f800513921reflection_pad1d_flatIfEEvPKT_PS3_lllll)
        /*0c5c*/ 	.word	0x00000000


	//----- nvinfo : EIATTR_MIN_STACK_SIZE
	.align		4
.L_555:
        /*0c60*/ 	.byte	0x04, 0x12
        /*0c62*/ 	.short	(.L_557 - .L_556)
	.align		4
.L_556:
        /*0c64*/ 	.word	index@(_ZN2at6native49_GLOBAL__N__cfa43aba_16_ReflectionPad_cu_f800513927reflection_pad1d_out_kernelIfEEvPKT_PS3_lll)
        /*0c68*/ 	.word	0x00000000


	//----- nvinfo : EIATTR_MIN_STACK_SIZE
	.align		4
.L_557:
        /*0c6c*/ 	.byte	0x04, 0x12
        /*0c6e*/ 	.short	(.L_559 - .L_558)
	.align		4
.L_558:
        /*0c70*/ 	.word	index@(_ZN2at6native49_GLOBAL__N__cfa43aba_16_ReflectionPad_cu_f800513921reflection_pad1d_flatIdEEvPKT_PS3_lllll)
        /*0c74*/ 	.word	0x00000000


	//----- nvinfo : EIATTR_MIN_STACK_SIZE
	.align		4
.L_559:
        /*0c78*/ 	.byte	0x04, 0x12
        /*0c7a*/ 	.short	(.L_561 - .L_560)
	.align		4
.L_560:
        /*0c7c*/ 	.word	index@(_ZN2at6native49_GLOBAL__N__cfa43aba_16_ReflectionPad_cu_f800513927reflection_pad1d_out_kernelIdEEvPKT_PS3_lll)
        /*0c80*/ 	.word	0x00000000


	//----- nvinfo : EIATTR_MIN_STACK_SIZE
	.align		4
.L_561:
        /*0c84*/ 	.byte	0x04, 0x12
        /*0c86*/ 	.short	(.L_563 - .L_562)
	.align		4
.L_562:
        /*0c88*/ 	.word	index@(_ZN2at6native49_GLOBAL__N__cfa43aba_16_ReflectionPad_cu_f800513921reflection_pad1d_flatIsEEvPKT_PS3_lllll)
        /*0c8c*/ 	.word	0x00000000


	//----- nvinfo : EIATTR_MIN_STACK_SIZE
	.align		4
.L_563:
        /*0c90*/ 	.byte	0x04, 0x12
        /*0c92*/ 	.short	(.L_565 - .L_564)
	.align		4
.L_564:
        /*0c94*/ 	.word	index@(_ZN2at6native49_GLOBAL__N__cfa43aba_16_ReflectionPad_cu_f800513927reflection_pad1d_out_kernelIsEEvPKT_PS3_lll)
        /*0c98*/ 	.word	0x00000000


	//----- nvinfo : EIATTR_MIN_STACK_SIZE
	.align		4
.L_565:
        /*0c9c*/ 	.byte	0x04, 0x12
        /*0c9e*/ 	.short	(.L_567 - .L_566)
	.align		4
.L_566:
        /*0ca0*/ 	.word	index@(_ZN2at6native49_GLOBAL__N__cfa43aba_16_ReflectionPad_cu_f800513921reflection_pad1d_flatIlEEvPKT_PS3_lllll)
        /*0ca4*/ 	.word	0x00000000


	//----- nvinfo : EIATTR_MIN_STACK_SIZE
	.align		4
.L_567:
        /*0ca8*/ 	.byte	0x04, 0x12
        /*0caa*/ 	.short	(.L_569 - .L_568)
	.align		4
.L_568:
        /*0cac*/ 	.word	index@(_ZN2at6native49_GLOBAL__N__cfa43aba_16_ReflectionPad_cu_f800513927reflection_pad1d_out_kernelIlEEvPKT_PS3_lll)
        /*0cb0*/ 	.word	0x00000000


	//----- nvinfo : EIATTR_MIN_STACK_SIZE
	.align		4
.L_569:
        /*0cb4*/ 	.byte	0x04, 0x12
        /*0cb6*/ 	.short	(.L_571 - .L_570)
	.align		4
.L_570:
        /*0cb8*/ 	.word	index@(_ZN2at6native49_GLOBAL__N__cfa43aba_16_ReflectionPad_cu_f800513921reflection_pad1d_flatIiEEvPKT_PS3_lllll)
        /*0cbc*/ 	.word	0x00000000


	//----- nvinfo : EIATTR_MIN_STACK_SIZE
	.align		4
.L_571:
        /*0cc0*/ 	.byte	0x04, 0x12
        /*0cc2*/ 	.short	(.L_573 - .L_572)
	.align		4
.L_572:
        /*0cc4*/ 	.word	index@(_ZN2at6native49_GLOBAL__N__cfa43aba_16_ReflectionPad_cu_f800513927reflection_pad1d_out_kernelIiEEvPKT_PS3_lll)
        /*0cc8*/ 	.word	0x00000000


	//----- nvinfo : EIATTR_MIN_STACK_SIZE
	.align		4
.L_573:
        /*0ccc*/ 	.byte	0x04, 0x12
        /*0cce*/ 	.short	(.L_575 - .L_574)
	.align		4
.L_574:
        /*0cd0*/ 	.word	index@(_ZN2at6native49_GLOBAL__N__cfa43aba_16_ReflectionPad_cu_f800513921reflection_pad1d_flatIaEEvPKT_PS3_lllll)
        /*0cd4*/ 	.word	0x00000000


	//----- nvinfo : EIATTR_MIN_STACK_SIZE
	.align		4
.L_575:
        /*0cd8*/ 	.byte	0x04, 0x12
        /*0cda*/ 	.short	(.L_577 - .L_576)
	.align		4
.L_576:
        /*0cdc*/ 	.word	index@(_ZN2at6native49_GLOBAL__N__cfa43aba_16_ReflectionPad_cu_f800513927reflection_pad1d_out_kernelIaEEvPKT_PS3_lll)
        /*0ce0*/ 	.word	0x00000000


	//----- nvinfo : EIATTR_MIN_STACK_SIZE
	.align		4
.L_577:
        /*0ce4*/ 	.byte	0x04, 0x12
        /*0ce6*/ 	.short	(.L_579 - .L_578)
	.align		4
.L_578:
        /*0ce8*/ 	.word	index@(_ZN2at6native49_GLOBAL__N__cfa43aba_16_ReflectionPad_cu_f800513921reflection_pad1d_flatIhEEvPKT_PS3_lllll)
        /*0cec*/ 	.word	0x00000000


	//----- nvinfo : EIATTR_MIN_STACK_SIZE
	.align		4
.L_579:
        /*0cf0*/ 	.byte	0x04, 0x12
        /*0cf2*/ 	.short	(.L_581 - .L_580)
	.align		4
.L_580:
        /*0cf4*/ 	.word	index@(_ZN2at6native49_GLOBAL__N__cfa43aba_16_ReflectionPad_cu_f800513927reflection_pad1d_out_kernelIhEEvPKT_PS3_lll)
        /*0cf8*/ 	.word	0x00000000


	//----- nvinfo : EIATTR_MIN_STACK_SIZE
	.align		4
.L_581:
        /*0cfc*/ 	.byte	0x04, 0x12
        /*0cfe*/ 	.short	(.L_583 - .L_582)
	.align		4
.L_582:
        /*0d00*/ 	.word	index@(_ZN2at6native49_GLOBAL__N__cfa43aba_16_ReflectionPad_cu_f800513936reflection_pad2d_backward_out_kernelIN3c108BFloat16EEEvPT_PKS5_lliiiiiii)
        /*0d04*/ 	.word	0x00000000


	//----- nvinfo : EIATTR_MIN_STACK_SIZE
	.align		4
.L_583:
        /*0d08*/ 	.byte	0x04, 0x12
        /*0d0a*/ 	.short	(.L_585 - .L_584)
	.align		4
.L_584:
        /*0d0c*/ 	.word	index@(_ZN2at6native49_GLOBAL__N__cfa43aba_16_ReflectionPad_cu_f800513940reflection_pad2d_backward_det_out_kernelIN3c108BFloat16EEEvPT_PKS5_lliiiiiii)
        /*0d10*/ 	.word	0x00000000


	//----- nvinfo : EIATTR_MIN_STACK_SIZE
	.align		4
.L_585:
        /*0d14*/ 	.byte	0x04, 0x12
        /*0d16*/ 	.short	(.L_587 - .L_586)
	.align		4
.L_586:
        /*0d18*/ 	.word	index@(_ZN2at6native49_GLOBAL__N__cfa43aba_16_ReflectionPad_cu_f800513936reflection_pad2d_backward_out_kernelIN3c104HalfEEEvPT_PKS5_lliiiiiii)
        /*0d1c*/ 	.word	0x00000000


	//----- nvinfo : EIATTR_MIN_STACK_SIZE
	.align		4
.L_587:
        /*0d20*/ 	.byte	0x04, 0x12
        /*0d22*/ 	.short	(.L_589 - .L_588)
	.align		4
.L_588:
        /*0d24*/ 	.word	index@(_ZN2at6native49_GLOBAL__N__cfa43aba_16_ReflectionPad_cu_f800513940reflection_pad2d_backward_det_out_kernelIN3c104HalfEEEvPT_PKS5_lliiiiiii)
        /*0d28*/ 	.word	0x00000000


	//----- nvinfo : EIATTR_MIN_STACK_SIZE
	.align		4
.L_589:
        /*0d2c*/ 	.byte	0x04, 0x12
        /*0d2e*/ 	.short	(.L_591 - .L_590)
	.align		4
.L_590:
        /*0d30*/ 	.word	index@(_ZN2at6native49_GLOBAL__N__cfa43aba_16_ReflectionPad_cu_f800513936reflection_pad2d_backward_out_kernelIN3c107complexIfEEEEvPT_PKS6_lliiiiiii)
        /*0d34*/ 	.word	0x00000000


	//----- nvinfo : EIATTR_MIN_STACK_SIZE
	.align		4
.L_591:
        /*0d38*/ 	.byte	0x04, 0x12
        /*0d3a*/ 	.short	(.L_593 - .L_592)
	.align		4
.L_592:
        /*0d3c*/ 	.word	index@(_ZN2at6native49_GLOBAL__N__cfa43aba_16_ReflectionPad_cu_f800513940reflection_pad2d_backward_det_out_kernelIN3c107complexIfEEEEvPT_PKS6_lliiiiiii)
        /*0d40*/ 	.word	0x00000000


	//----- nvinfo : EIATTR_MIN_STACK_SIZE
	.align		4
.L_593:
        /*0d44*/ 	.byte	0x04, 0x12
        /*0d46*/ 	.short	(.L_595 - .L_594)
	.align		4
.L_594:
        /*0d48*/ 	.word	index@(_ZN2at6native49_GLOBAL__N__cfa43aba_16_ReflectionPad_cu_f800513936reflection_pad2d_backward_out_kernelIN3c107complexIdEEEEvPT_PKS6_lliiiiiii)
        /*0d4c*/ 	.word	0x00000000


	//----- nvinfo : EIATTR_MIN_STACK_SIZE
	.align		4
.L_595:
        /*0d50*/ 	.byte	0x04, 0x12
        /*0d52*/ 	.short	(.L_597 - .L_596)
	.align		4
.L_596:
        /*0d54*/ 	.word	index@(_ZN2at6native49_GLOBAL__N__cfa43aba_16_ReflectionPad_cu_f800513940reflection_pad2d_backward_det_out_kernelIN3c107complexIdEEEEvPT_PKS6_lliiiiiii)
        /*0d58*/ 	.word	0x00000000


	//----- nvinfo : EIATTR_MIN_STACK_SIZE
	.align		4
.L_597:
        /*0d5c*/ 	.byte	0x04, 0x12
        /*0d5e*/ 	.short	(.L_599 - .L_598)
	.align		4
.L_598:
        /*0d60*/ 	.word	index@(_ZN2at6native49_GLOBAL__N__cfa43aba_16_ReflectionPad_cu_f800513936reflection_pad2d_backward_out_kernelIfEEvPT_PKS3_lliiiiiii)
        /*0d64*/ 	.word	0x00000000


	//----- nvinfo : EIATTR_MIN_STACK_SIZE
	.align		4
.L_599:
        /*0d68*/ 	.byte	0x04, 0x12
        /*0d6a*/ 	.short	(.L_601 - .L_600)
	.align		4
.L_600:
        /*0d6c*/ 	.word	index@(_ZN2at6native49_GLOBAL__N__cfa43aba_16_ReflectionPad_cu_f800513940reflection_pad2d_backward_det_out_kernelIfEEvPT_PKS3_lliiiiiii)
        /*0d70*/ 	.word	0x00000000


	//----- nvinfo : EIATTR_MIN_STACK_SIZE
	.align		4
.L_601:
        /*0d74*/ 	.byte	0x04, 0x12
        /*0d76*/ 	.short	(.L_603 - .L_602)
	.align		4
.L_602:
        /*0d78*/ 	.word	index@(_ZN2at6native49_GLOBAL__N__cfa43aba_16_ReflectionPad_cu_f800513936reflection_pad2d_backward_out_kernelIdEEvPT_PKS3_lliiiiiii)
        /*0d7c*/ 	.word	0x00000000


	//----- nvinfo : EIATTR_MIN_STACK_SIZE
	.align		4
.L_603:
        /*0d80*/ 	.byte	0x04, 0x12
        /*0d82*/ 	.short	(.L_605 - .L_604)
	.align		4
.L_604:
        /*0d84*/ 	.word	index@(_ZN2at6native49_GLOBAL__N__cfa43aba_16_ReflectionPad_cu_f800513940reflection_pad2d_backward_det_out_kernelIdEEvPT_PKS3_lliiiiiii)
        /*0d88*/ 	.word	0x00000000


	//----- nvinfo : EIATTR_MIN_STACK_SIZE
	.align		4
.L_605:
        /*0d8c*/ 	.byte	0x04, 0x12
        /*0d8e*/ 	.short	(.L_607 - .L_606)
	.align		4
.L_606:
        /*0d90*/ 	.word	index@(_ZN2at6native49_GLOBAL__N__cfa43aba_16_ReflectionPad_cu_f800513927reflection_pad2d_out_kernelIN3c108BFloat16EEEvPKT_PS5_lliiiiiii)
        /*0d94*/ 	.word	0x00000000


	//----- nvinfo : EIATTR_MIN_STACK_SIZE
	.align		4
.L_607:
        /*0d98*/ 	.byte	0x04, 0x12
        /*0d9a*/ 	.short	(.L_609 - .L_608)
	.align		4
.L_608:
        /*0d9c*/ 	.word	index@(_ZN2at6native49_GLOBAL__N__cfa43aba_16_ReflectionPad_cu_f800513927reflection_pad2d_out_kernelIN3c104HalfEEEvPKT_PS5_lliiiiiii)
        /*0da0*/ 	.word	0x00000000


	//----- nvinfo : EIATTR_MIN_STACK_SIZE
	.align		4
.L_609:
        /*0da4*/ 	.byte	0x04, 0x12
        /*0da6*/ 	.short	(.L_611 - .L_610)
	.align		4
.L_610:
        /*0da8*/ 	.word	index@(_ZN2at6native49_GLOBAL__N__cfa43aba_16_ReflectionPad_cu_f800513927reflection_pad2d_out_kernelIN3c107complexIfEEEEvPKT_PS6_lliiiiiii)
        /*0dac*/ 	.word	0x00000000


	//----- nvinfo : EIATTR_MIN_STACK_SIZE
	.align		4
.L_611:
        /*0db0*/ 	.byte	0x04, 0x12
        /*0db2*/ 	.short	(.L_613 - .L_612)
	.align		4
.L_612:
        /*0db4*/ 	.word	index@(_ZN2at6native49_GLOBAL__N__cfa43aba_16_ReflectionPad_cu_f800513927reflection_pad2d_out_kernelIN3c107complexIdEEEEvPKT_PS6_lliiiiiii)
        /*0db8*/ 	.word	0x00000000


	//----- nvinfo : EIATTR_MIN_STACK_SIZE
	.align		4
.L_613:
        /*0dbc*/ 	.byte	0x04, 0x12
        /*0dbe*/ 	.short	(.L_615 - .L_614)
	.align		4
.L_614:
        /*0dc0*/ 	.word	index@(_ZN2at6native49_GLOBAL__N__cfa43aba_16_ReflectionPad_cu_f800513927reflection_pad2d_out_kernelIfEEvPKT_PS3_lliiiiiii)
        /*0dc4*/ 	.word	0x00000000


	//----- nvinfo : EIATTR_MIN_STACK_SIZE
	.align		4
.L_615:
        /*0dc8*/ 	.byte	0x04, 0x12
        /*0dca*/ 	.short	(.L_617 - .L_616)
	.align		4
.L_616:
        /*0dcc*/ 	.word	index@(_ZN2at6native49_GLOBAL__N__cfa43aba_16_ReflectionPad_cu_f800513927reflection_pad2d_out_kernelIdEEvPKT_PS3_lliiiiiii)
        /*0dd0*/ 	.word	0x00000000


	//----- nvinfo : EIATTR_MIN_STACK_SIZE
	.align		4
.L_617:
        /*0dd4*/ 	.byte	0x04, 0x12
        /*0dd6*/ 	.short	(.L_619 - .L_618)
	.align		4
.L_618:
        /*0dd8*/ 	.word	index@(_ZN2at6native49_GLOBAL__N__cfa43aba_16_ReflectionPad_cu_f800513927reflection_pad2d_out_kernelIsEEvPKT_PS3_lliiiiiii)
        /*0ddc*/ 	.word	0x00000000


	//----- nvinfo : EIATTR_MIN_STACK_SIZE
	.align		4
.L_619:
        /*0de0*/ 	.byte	0x04, 0x12
        /*0de2*/ 	.short	(.L_621 - .L_620)
	.align		4
.L_620:
        /*0de4*/ 	.word	index@(_ZN2at6native49_GLOBAL__N__cfa43aba_16_ReflectionPad_cu_f800513927reflection_pad2d_out_kernelIlEEvPKT_PS3_lliiiiiii)
        /*0de8*/ 	.word	0x00000000


	//----- nvinfo : EIATTR_MIN_STACK_SIZE
	.align		4
.L_621:
        /*0dec*/ 	.byte	0x04, 0x12
        /*0dee*/ 	.short	(.L_623 - .L_622)
	.align		4
.L_622:
        /*0df0*/ 	.word	index@(_ZN2at6native49_GLOBAL__N__cfa43aba_16_ReflectionPad_cu_f800513927reflection_pad2d_out_kernelIiEEvPKT_PS3_lliiiiiii)
        /*0df4*/ 	.word	0x00000000


	//----- nvinfo : EIATTR_MIN_STACK_SIZE
	.align		4
.L_623:
        /*0df8*/ 	.byte	0x04, 0x12
        /*0dfa*/ 	.short	(.L_625 - .L_624)
	.align		4
.L_624:
        /*0dfc*/ 	.word	index@(_ZN2at6native49_GLOBAL__N__cfa43aba_16_ReflectionPad_cu_f800513927reflection_pad2d_out_kernelIaEEvPKT_PS3_lliiiiiii)
        /*0e00*/ 	.word	0x00000000


	//----- nvinfo : EIATTR_MIN_STACK_SIZE
	.align		4
.L_625:
        /*0e04*/ 	.byte	0x04, 0x12
        /*0e06*/ 	.short	(.L_627 - .L_626)
	.align		4
.L_626:
        /*0e08*/ 	.word	index@(_ZN2at6native49_GLOBAL__N__cfa43aba_16_ReflectionPad_cu_f800513927reflection_pad2d_out_kernelIhEEvPKT_PS3_lliiiiiii)
        /*0e0c*/ 	.word	0x00000000
.L_627:


//--------------------- .nv.compat                --------------------------
	.section	.nv.compat,"",@"SHT_CUDA_COMPAT_INFO"
	.align	4
        /*0000*/ 	.byte	0x02, 0x09, 0x01, 0x00, 0x02, 0x02, 0x01, 0x00, 0x02, 0x05, 0x05, 0x00, 0x03, 0x07, 0x01, 0x01
        /*0010*/ 	.byte	0x02, 0x03, 0x00, 0x00, 0x02, 0x06, 0x01, 0x00, 0x04, 0x0b, 0x08, 0x00, 0x00, 0x00, 0x00, 0x00
        /*0020*/ 	.byte	0x00, 0x00, 0x00, 0x00


//--------------------- .nv.info._ZN2at6native49_GLOBAL__N__cfa43aba_16_ReflectionPad_cu_f800513936reflection_pad3d_backward_out_kernelIN3c108BFloat16EEEvNS_27GenericPackedTensorAccessorIT_Lm5ENS_16DefaultPtrTraitsElEENS5_IKS6_Lm5ES7_lEElllll --------------------------
	.section	.nv.info._ZN2at6native49_GLOBAL__N__cfa43aba_16_ReflectionPad_cu_f800513936reflection_pad3d_backward_out_kernelIN3c108BFloat16EEEvNS_27GenericPackedTensorAccessorIT_Lm5ENS_16DefaultPtrTraitsElEENS5_IKS6_Lm5ES7_lEElllll,"",@"SHT_CUDA_INFO"
	.sectionflags	@""
	.align	4


	//----- nvinfo : EIATTR_CUDA_API_VERSION
	.align		4
        /*0000*/ 	.byte	0x04, 0x37
        /*0002*/ 	.short	(.L_629 - .L_628)
.L_628:
        /*0004*/ 	.word	0x00000082


	//----- nvinfo : EIATTR_KPARAM_INFO
	.align		4
.L_629:
        /*0008*/ 	.byte	0x04, 0x17
        /*000a*/ 	.short	(.L_631 - .L_630)
.L_630:
        /*000c*/ 	.word	0x00000000
        /*0010*/ 	.short	0x0006
        /*0012*/ 	.short	0x00d0
        /*0014*/ 	.byte	0x00, 0xf0, 0x21, 0x00


	//----- nvinfo : EIATTR_KPARAM_INFO
	.align		4
.L_631:
        /*0018*/ 	.byte	0x04, 0x17
        /*001a*/ 	.short	(.L_633 - .L_632)
.L_632:
        /*001c*/ 	.word	0x00000000
        /*0020*/ 	.short	0x0005
        /*0022*/ 	.short	0x00c8
        /*0024*/ 	.byte	0x00, 0xf0, 0x21, 0x00


	//----- nvinfo : EIATTR_KPARAM_INFO
	.align		4
.L_633:
        /*0028*/ 	.byte	0x04, 0x17
        /*002a*/ 	.short	(.L_635 - .L_634)
.L_634:
        /*002c*/ 	.word	0x00000000
        /*0030*/ 	.short	0x0004
        /*0032*/ 	.short	0x00c0
        /*0034*/ 	.byte	0x00, 0xf0, 0x21, 0x00


	//----- nvinfo : EIATTR_KPARAM_INFO
	.align		4
.L_635:
        /*0038*/ 	.byte	0x04, 0x17
        /*003a*/ 	.short	(.L_637 - .L_636)
.L_636:
        /*003c*/ 	.word	0x00000000
        /*0040*/ 	.short	0x0003
        /*0042*/ 	.short	0x00b8
        /*0044*/ 	.byte	0x00, 0xf0, 0x21, 0x00


	//----- nvinfo : EIATTR_KPARAM_INFO
	.align		4
.L_637:
        /*0048*/ 	.byte	0x04, 0x17
        /*004a*/ 	.short	(.L_639 - .L_638)
.L_638:
        /*004c*/ 	.word	0x00000000
        /*0050*/ 	.short	0x0002
        /*0052*/ 	.short	0x00b0
        /*0054*/ 	.byte	0x00, 0xf0, 0x21, 0x00


	//----- nvinfo : EIATTR_KPARAM_INFO
	.align		4
.L_639:
        /*0058*/ 	.byte	0x04, 0x17
        /*005a*/ 	.short	(.L_641 - .L_640)
.L_640:
        /*005c*/ 	.word	0x00000000
        /*0060*/ 	.short	0x0001
        /*0062*/ 	.short	0x0058
        /*0064*/ 	.byte	0x00, 0xf0, 0x61, 0x01


	//----- nvinfo : EIATTR_KPARAM_INFO
	.align		4
.L_641:
        /*0068*/ 	.byte	0x04, 0x17
        /*006a*/ 	.short	(.L_643 - .L_642)
.L_642:
        /*006c*/ 	.word	0x00000000
        /*0070*/ 	.short	0x0000
        /*0072*/ 	.short	0x0000
        /*0074*/ 	.byte	0x00, 0xf0, 0x61, 0x01


	//----- nvinfo : EIATTR_SPARSE_MMA_MASK
	.align		4
.L_643:
        /*0078*/ 	.byte	0x03, 0x50
        /*007a*/ 	.short	0x0000


	//----- nvinfo : EIATTR_MAXREG_COUNT
	.align		4
        /*007c*/ 	.byte	0x03, 0x1b
        /*007e*/ 	.short	0x00ff


	//----- nvinfo : EIATTR_MERCURY_ISA_VERSION
	.align		4
        /*0080*/ 	.byte	0x03, 0x5f
        /*0082*/ 	.short	0x0101


	//----- nvinfo : EIATTR_ATOM16_EMUL_INSTR_REG_MAP
	.align		4
        /*0084*/ 	.byte	0x04, 0x2e
        /*0086*/ 	.short	(.L_645 - .L_644)


	//   ....[0]....
.L_644:
        /*0088*/ 	.word	0x00001400
        /*008c*/ 	.short	0x0007
        /*008e*/ 	.short	0x0000


	//   ....[1]....
        /*0090*/ 	.word	0x00001460
        /*0094*/ 	.short	0x0007
        /*0096*/ 	.short	0x0000


	//----- nvinfo : EIATTR_EXIT_INSTR_OFFSETS
	.align		4
.L_645:
        /*0098*/ 	.byte	0x04, 0x1c
        /*009a*/ 	.short	(.L_647 - .L_646)


	//   ....[0]....
.L_646:
        /*009c*/ 	.word	0x00000130


	//   ....[1]....
        /*00a0*/ 	.word	0x000014a0


	//----- nvinfo : EIATTR_CRS_STACK_SIZE
	.align		4
.L_647:
        /*00a4*/ 	.byte	0x04, 0x1e
        /*00a6*/ 	.short	(.L_649 - .L_648)
.L_648:
        /*00a8*/ 	.word	0x00000000


	//----- nvinfo : EIATTR_CBANK_PARAM_SIZE
	.align		4
.L_649:
        /*00ac*/ 	.byte	0x03, 0x19
        /*00ae*/ 	.short	0x00d8


	//----- nvinfo : EIATTR_PARAM_CBANK
	.align		4
        /*00b0*/ 	.byte	0x04, 0x0a
        /*00b2*/ 	.short	(.L_651 - .L_650)
	.align		4
.L_650:
        /*00b4*/ 	.word	index@(.nv.constant0._ZN2at6native49_GLOBAL__N__cfa43aba_16_ReflectionPad_cu_f800513936reflection_pad3d_backward_out_kernelIN3c108BFloat16EEEvNS_27GenericPackedTensorAccessorIT_Lm5ENS_16DefaultPtrTraitsElEENS5_IKS6_Lm5ES7_lEElllll)
        /*00b8*/ 	.short	0x0210
        /*00ba*/ 	.short	0x00d8


	//----- nvinfo : EIATTR_SW_WAR
	.align		4
.L_651:
        /*00bc*/ 	.byte	0x04, 0x36
        /*00be*/ 	.short	(.L_653 - .L_652)
.L_652:
        /*00c0*/ 	.word	0x00000008
.L_653:


//--------------------- .nv.info._ZN2at6native49_GLOBAL__N__cfa43aba_16_ReflectionPad_cu_f800513936reflection_pad3d_backward_out_kernelIN3c104HalfEEEvNS_27GenericPackedTensorAccessorIT_Lm5ENS_16DefaultPtrTraitsElEENS5_IKS6_Lm5ES7_lEElllll --------------------------
	.section	.nv.info._ZN2at6native49_GLOBAL__N__cfa43aba_16_ReflectionPad_cu_f800513936reflection_pad3d_backward_out_kernelIN3c104HalfEEEvNS_27GenericPackedTensorAccessorIT_Lm5ENS_16DefaultPtrTraitsElEENS5_IKS6_Lm5ES7_lEElllll,"",@"SHT_CUDA_INFO"
	.sectionflags	@""
	.align	4


	//----- nvinfo : EIATTR_CUDA_API_VERSION
	.align		4
        /*0000*/ 	.byte	0x04, 0x37
        /*0002*/ 	.short	(.L_655 - .L_654)
.L_654:
        /*0004*/ 	.word	0x00000082


	//----- nvinfo : EIATTR_KPARAM_INFO
	.align		4
.L_655:
        /*0008*/ 	.byte	0x04, 0x17
        /*000a*/ 	.short	(.L_657 - .L_656)
.L_656:
        /*000c*/ 	.word	0x00000000
        /*0010*/ 	.short	0x0006
        /*0012*/ 	.short	0x00d0
        /*0014*/ 	.byte	0x00, 0xf0, 0x21, 0x00


	//----- nvinfo : EIATTR_KPARAM_INFO
	.align		4
.L_657:
        /*0018*/ 	.byte	0x04, 0x17
        /*001a*/ 	.short	(.L_659 - .L_658)
.L_658:
        /*001c*/ 	.word	0x00000000
        /*0020*/ 	.short	0x0005
        /*0022*/ 	.short	0x00c8
        /*0024*/ 	.byte	0x00, 0xf0, 0x21, 0x00


	//----- nvinfo : EIATTR_KPARAM_INFO
	.align		4
.L_659:
        /*0028*/ 	.byte	0x04, 0x17
        /*002a*/ 	.short	(.L_661 - .L_660)
.L_660:
        /*002c*/ 	.word	0x00000000
        /*0030*/ 	.short	0x0004
        /*0032*/ 	.short	0x00c0
        /*0034*/ 	.byte	0x00, 0xf0, 0x21, 0x00


	//----- nvinfo : EIATTR_KPARAM_INFO
	.align		4
.L_661:
        /*0038*/ 	.byte	0x04, 0x17
        /*003a*/ 	.short	(.L_663 - .L_662)
.L_662:
        /*003c*/ 	.word	0x00000000
        /*0040*/ 	.short	0x0003
        /*0042*/ 	.short	0x00b8
        /*0044*/ 	.byte	0x00, 0xf0, 0x21, 0x00


	//----- nvinfo : EIATTR_KPARAM_INFO
	.align		4
.L_663:
        /*0048*/ 	.byte	0x04, 0x17
        /*004a*/ 	.short	(.L_665 - .L_664)
.L_664:
        /*004c*/ 	.word	0x00000000
        /*0050*/ 	.short	0x0002
        /*0052*/ 	.short	0x00b0
        /*0054*/ 	.byte	0x00, 0xf0, 0x21, 0x00


	//----- nvinfo : EIATTR_KPARAM_INFO
	.align		4
.L_665:
        /*0058*/ 	.byte	0x04, 0x17
        /*005a*/ 	.short	(.L_667 - .L_666)
.L_666:
        /*005c*/ 	.word	0x00000000
        /*0060*/ 	.short	0x0001
        /*0062*/ 	.short	0x0058
        /*0064*/ 	.byte	0x00, 0xf0, 0x61, 0x01


	//----- nvinfo : EIATTR_KPARAM_INFO
	.align		4
.L_667:
        /*0068*/ 	.byte	0x04, 0x17
        /*006a*/ 	.short	(.L_669 - .L_668)
.L_668:
        /*006c*/ 	.word	0x00000000
        /*0070*/ 	.short	0x0000
        /*0072*/ 	.short	0x0000
        /*0074*/ 	.byte	0x00, 0xf0, 0x61, 0x01


	//----- nvinfo : EIATTR_SPARSE_MMA_MASK
	.align		4
.L_669:
        /*0078*/ 	.byte	0x03, 0x50
        /*007a*/ 	.short	0x0000


	//----- nvinfo : EIATTR_MAXREG_COUNT
	.align		4
        /*007c*/ 	.byte	0x03, 0x1b
        /*007e*/ 	.short	0x00ff


	//----- nvinfo : EIATTR_MERCURY_ISA_VERSION
	.align		4
        /*0080*/ 	.byte	0x03, 0x5f
        /*0082*/ 	.short	0x0101


	//----- nvinfo : EIATTR_ATOM16_EMUL_INSTR_REG_MAP
	.align		4
        /*0084*/ 	.byte	0x04, 0x2e
        /*0086*/ 	.short	(.L_671 - .L_670)


	//   ....[0]....
.L_670:
        /*0088*/ 	.word	0x00001400
        /*008c*/ 	.short	0x0007
        /*008e*/ 	.short	0x0000


	//   ....[1]....
        /*0090*/ 	.word	0x00001460
        /*0094*/ 	.short	0x0007
        /*0096*/ 	.short	0x0000


	//----- nvinfo : EIATTR_EXIT_INSTR_OFFSETS
	.align		4
.L_671:
        /*0098*/ 	.byte	0x04, 0x1c
        /*009a*/ 	.short	(.L_673 - .L_672)


	//   ....[0]....
.L_672:
        /*009c*/ 	.word	0x00000130


	//   ....[1]....
        /*00a0*/ 	.word	0x000014a0


	//----- nvinfo : EIATTR_CRS_STACK_SIZE
	.align		4
.L_673:
        /*00a4*/ 	.byte	0x04, 0x1e
        /*00a6*/ 	.short	(.L_675 - .L_674)
.L_674:
        /*00a8*/ 	.word	0x00000000


	//----- nvinfo : EIATTR_CBANK_PARAM_SIZE
	.align		4
.L_675:
        /*00ac*/ 	.byte	0x03, 0x19
        /*00ae*/ 	.short	0x00d8


	//----- nvinfo : EIATTR_PARAM_CBANK
	.align		4
        /*00b0*/ 	.byte	0x04, 0x0a
        /*00b2*/ 	.short	(.L_677 - .L_676)
	.align		4
.L_676:
        /*00b4*/ 	.word	index@(.nv.constant0._ZN2at6native49_GLOBAL__N__cfa43aba_16_ReflectionPad_cu_f800513936reflection_pad3d_backward_out_kernelIN3c104HalfEEEvNS_27GenericPackedTensorAccessorIT_Lm5ENS_16DefaultPtrTraitsElEENS5_IKS6_Lm5ES7_lEElllll)
        /*00b8*/ 	.short	0x0210
        /*00ba*/ 	.short	0x00d8


	//----- nvinfo : EIATTR_SW_WAR
	.align		4
.L_677:
        /*00bc*/ 	.byte	0x04, 0x36
        /*00be*/ 	.short	(.L_679 - .L_678)
.L_678:
        /*00c0*/ 	.word	0x00000008
.L_679:


//--------------------- .nv.info._ZN2at6native49_GLOBAL__N__cfa43aba_16_ReflectionPad_cu_f800513936reflection_pad3d_backward_out_kernelIN3c107complexIfEEEEvNS_27GenericPackedTensorAccessorIT_Lm5ENS_16DefaultPtrTraitsElEENS6_IKS7_Lm5ES8_lEElllll --------------------------
	.section	.nv.info._ZN2at6native49_GLOBAL__N__cfa43aba_16_ReflectionPad_cu_f800513936reflection_pad3d_backward_out_kernelIN3c107complexIfEEEEvNS_27GenericPackedTensorAccessorIT_Lm5ENS_16DefaultPtrTraitsElEENS6_IKS7_Lm5ES8_lEElllll,"",@"SHT_CUDA_INFO"
	.sectionflags	@""
	.align	4


	//----- nvinfo : EIATTR_CUDA_API_VERSION
	.align		4
        /*0000*/ 	.byte	0x04, 0x37
        /*0002*/ 	.short	(.L_681 - .L_680)
.L_680:
        /*0004*/ 	.word	0x00000082


	//----- nvinfo : EIATTR_KPARAM_INFO
	.align		4
.L_681:
        /*0008*/ 	.byte	0x04, 0x17
        /*000a*/ 	.short	(.L_683 - .L_682)
.L_682:
        /*000c*/ 	.word	0x00000000
        /*0010*/ 	.short	0x0006
        /*0012*/ 	.short	0x00d0
        /*0014*/ 	.byte	0x00, 0xf0, 0x21, 0x00


	//----- nvinfo : EIATTR_KPARAM_INFO
	.align		4
.L_683:
        /*0018*/ 	.byte	0x04, 0x17
        /*001a*/ 	.short	(.L_685 - .L_684)
.L_684:
        /*001c*/ 	.word	0x00000000
        /*0020*/ 	.short	0x0005
        /*0022*/ 	.short	0x00c8
        /*0024*/ 	.byte	0x00, 0xf0, 0x21, 0x00


	//----- nvinfo : EIATTR_KPARAM_INFO
	.align		4
.L_685:
        /*0028*/ 	.byte	0x04, 0x17
        /*002a*/ 	.short	(.L_687 - .L_686)
.L_686:
        /*002c*/ 	.word	0x00000000
        /*0030*/ 	.short	0x0004
        /*0032*/ 	.short	0x00c0
        /*0034*/ 	.byte	0x00, 0xf0, 0x21, 0x00


	//----- nvinfo : EIATTR_KPARAM_INFO
	.align		4
.L_687:
        /*0038*/ 	.byte	0x04, 0x17
        /*003a*/ 	.short	(.L_689 - .L_688)
.L_688:
        /*003c*/ 	.word	0x00000000
        /*0040*/ 	.short	0x0003
        /*0042*/ 	.short	0x00b8
        /*0044*/ 	.byte	0x00, 0xf0, 0x21, 0x00


	//----- nvinfo : EIATTR_KPARAM_INFO
	.align		4
.L_689:
        /*0048*/ 	.byte	0x04, 0x17
        /*004a*/ 	.short	(.L_691 - .L_690)
.L_690:
        /*004c*/ 	.word	0x00000000
        /*0050*/ 	.short	0x0002
        /*0052*/ 	.short	0x00b0
        /*0054*/ 	.byte	0x00, 0xf0, 0x21, 0x00


	//----- nvinfo : EIATTR_KPARAM_INFO
	.align		4
.L_691:
        /*0058*/ 	.byte	0x04, 0x17
        /*005a*/ 	.short	(.L_693 - .L_692)
.L_692:
        /*005c*/ 	.word	0x00000000
        /*0060*/ 	.short	0x0001
        /*0062*/ 	.short	0x0058
        /*0064*/ 	.byte	0x00, 0xf0, 0x61, 0x01


	//----- nvinfo : EIATTR_KPARAM_INFO
	.align		4
.L_693:
        /*0068*/ 	.byte	0x04, 0x17
        /*006a*/ 	.short	(.L_695 - .L_694)
.L_694:
        /*006c*/ 	.word	0x00000000
        /*0070*/ 	.short	0x0000
        /*0072*/ 	.short	0x0000
        /*0074*/ 	.byte	0x00, 0xf0, 0x61, 0x01


	//----- nvinfo : EIATTR_SPARSE_MMA_MASK
	.align		4
.L_695:
        /*0078*/ 	.byte	0x03, 0x50
        /*007a*/ 	.short	0x0000


	//----- nvinfo : EIATTR_MAXREG_COUNT
	.align		4
        /*007c*/ 	.byte	0x03, 0x1b
        /*007e*/ 	.short	0x00ff


	//----- nvinfo : EIATTR_MERCURY_ISA_VERSION
	.align		4
        /*0080*/ 	.byte	0x03, 0x5f
        /*0082*/ 	.short	0x0101


	//----- nvinfo : EIATTR_EXIT_INSTR_OFFSETS
	.align		4
        /*0084*/ 	.byte	0x04, 0x1c
        /*0086*/ 	.short	(.L_697 - .L_696)


	//   ....[0]....
.L_696:
        /*0088*/ 	.word	0x00000130


	//   ....[1]....
        /*008c*/ 	.word	0x00001400


	//----- nvinfo : EIATTR_CRS_STACK_SIZE
	.align		4
.L_697:
        /*0090*/ 	.byte	0x04, 0x1e
        /*0092*/ 	.short	(.L_699 - .L_698)
.L_698:
        /*0094*/ 	.word	0x00000000


	//----- nvinfo : EIATTR_CBANK_PARAM_SIZE
	.align		4
.L_699:
        /*0098*/ 	.byte	0x03, 0x19
        /*009a*/ 	.short	0x00d8


	//----- nvinfo : EIATTR_PARAM_CBANK
	.align		4
        /*009c*/ 	.byte	0x04, 0x0a
        /*009e*/ 	.short	(.L_701 - .L_700)
	.align		4
.L_700:
        /*00a0*/ 	.word	index@(.nv.constant0._ZN2at6native49_GLOBAL__N__cfa43aba_16_ReflectionPad_cu_f800513936reflection_pad3d_backward_out_kernelIN3c107complexIfEEEEvNS_27GenericPackedTensorAccessorIT_Lm5ENS_16DefaultPtrTraitsElEENS6_IKS7_Lm5ES8_lEElllll)
        /*00a4*/ 	.short	0x0210
        /*00a6*/ 	.short	0x00d8


	//----- nvinfo : EIATTR_SW_WAR
	.align		4
.L_701:
        /*00a8*/ 	.byte	0x04, 0x36
        /*00aa*/ 	.short	(.L_703 - .L_702)
.L_702:
        /*00ac*/ 	.word	0x00000008
.L_703:


//--------------------- .nv.info._ZN2at6native49_GLOBAL__N__cfa43aba_16_ReflectionPad_cu_f800513936reflection_pad3d_backward_out_kernelIN3c107complexIdEEEEvNS_27GenericPackedTensorAccessorIT_Lm5ENS_16DefaultPtrTraitsElEENS6_IKS7_Lm5ES8_lEElllll --------------------------
	.section	.nv.info._ZN2at6native49_GLOBAL__N__cfa43aba_16_ReflectionPad_cu_f800513936reflection_pad3d_backward_out_kernelIN3c107complexIdEEEEvNS_27GenericPackedTensorAccessorIT_Lm5ENS_16DefaultPtrTraitsElEENS6_IKS7_Lm5ES8_lEElllll,"",@"SHT_CUDA_INFO"
	.sectionflags	@""
	.align	4


	//----- nvinfo : EIATTR_CUDA_API_VERSION
	.align		4
        /*0000*/ 	.byte	0x04, 0x37
        /*0002*/ 	.short	(.L_705 - .L_704)
.L_704:
        /*0004*/ 	.word	0x00000082


	//----- nvinfo : EIATTR_KPARAM_INFO
	.align		4
.L_705:
        /*0008*/ 	.byte	0x04, 0x17
        /*000a*/ 	.short	(.L_707 - .L_706)
.L_706:
        /*000c*/ 	.word	0x00000000
        /*0010*/ 	.short	0x0006
        /*0012*/ 	.short	0x00d0
        /*0014*/ 	.byte	0x00, 0xf0, 0x21, 0x00


	//----- nvinfo : EIATTR_KPARAM_INFO
	.align		4
.L_707:
        /*0018*/ 	.byte	0x04, 0x17
        /*001a*/ 	.short	(.L_709 - .L_708)
.L_708:
        /*001c*/ 	.word	0x00000000
        /*0020*/ 	.short	0x0005
        /*0022*/ 	.short	0x00c8
        /*0024*/ 	.byte	0x00, 0xf0, 0x21, 0x00


	//----- nvinfo : EIATTR_KPARAM_INFO
	.align		4
.L_709:
        /*0028*/ 	.byte	0x04, 0x17
        /*002a*/ 	.short	(.L_711 - .L_710)
.L_710:
        /*002c*/ 	.word	0x00000000
        /*0030*/ 	.short	0x0004
        /*0032*/ 	.short	0x00c0
        /*0034*/ 	.byte	0x00, 0xf0, 0x21, 0x00


	//----- nvinfo : EIATTR_KPARAM_INFO
	.align		4
.L_711:
        /*0038*/ 	.byte	0x04, 0x17
        /*003a*/ 	.short	(.L_713 - .L_712)
.L_712:
        /*003c*/ 	.word	0x00000000
        /*0040*/ 	.short	0x0003
        /*0042*/ 	.short	0x00b8
        /*0044*/ 	.byte	0x00, 0xf0, 0x21, 0x00


	//----- nvinfo : EIATTR_KPARAM_INFO
	.align		4
.L_713:
        /*0048*/ 	.byte	0x04, 0x17
        /*004a*/ 	.short	(.L_715 - .L_714)
.L_714:
        /*004c*/ 	.word	0x00000000
        /*0050*/ 	.short	0x0002
        /*0052*/ 	.short	0x00b0
        /*0054*/ 	.byte	0x00, 0xf0, 0x21, 0x00


	//----- nvinfo : EIATTR_KPARAM_INFO
	.align		4
.L_715:
        /*0058*/ 	.byte	0x04, 0x17
        /*005a*/ 	.short	(.L_717 - .L_716)
.L_716:
        /*005c*/ 	.word	0x00000000
        /*0060*/ 	.short	0x0001
        /*0062*/ 	.short	0x0058
        /*0064*/ 	.byte	0x00, 0xf0, 0x61, 0x01


	//----- nvinfo : EIATTR_KPARAM_INFO
	.align		4
.L_717:
        /*0068*/ 	.byte	0x04, 0x17
        /*006a*/ 	.short	(.L_719 - .L_718)
.L_718:
        /*006c*/ 	.word	0x00000000
        /*0070*/ 	.short	0x0000
        /*0072*/ 	.short	0x0000
        /*0074*/ 	.byte	0x00, 0xf0, 0x61, 0x01


	//----- nvinfo : EIATTR_SPARSE_MMA_MASK
	.align		4
.L_719:
        /*0078*/ 	.byte	0x03, 0x50
        /*007a*/ 	.short	0x0000


	//----- nvinfo : EIATTR_MAXREG_COUNT
	.align		4
        /*007c*/ 	.byte	0x03, 0x1b
        /*007e*/ 	.short	0x00ff


	//----- nvinfo : EIATTR_MERCURY_ISA_VERSION
	.align		4
        /*0080*/ 	.byte	0x03, 0x5f
        /*0082*/ 	.short	0x0101


	//----- nvinfo : EIATTR_EXIT_INSTR_OFFSETS
	.align		4
        /*0084*/ 	.byte	0x04, 0x1c
        /*0086*/ 	.short	(.L_721 - .L_720)


	//   ....[0]....
.L_720:
        /*0088*/ 	.word	0x00000130


	//   ....[1]....
        /*008c*/ 	.word	0x00001400


	//----- nvinfo : EIATTR_CRS_STACK_SIZE
	.align		4
.L_721:
        /*0090*/ 	.byte	0x04, 0x1e
        /*0092*/ 	.short	(.L_723 - .L_722)
.L_722:
        /*0094*/ 	.word	0x00000000


	//----- nvinfo : EIATTR_CBANK_PARAM_SIZE
	.align		4
.L_723:
        /*0098*/ 	.byte	0x03, 0x19
        /*009a*/ 	.short	0x00d8


	//----- nvinfo : EIATTR_PARAM_CBANK
	.align		4
        /*009c*/ 	.byte	0x04, 0x0a
        /*009e*/ 	.short	(.L_725 - .L_724)
	.align		4
.L_724:
        /*00a0*/ 	.word	index@(.nv.constant0._ZN2at6native49_GLOBAL__N__cfa43aba_16_ReflectionPad_cu_f800513936reflection_pad3d_backward_out_kernelIN3c107complexIdEEEEvNS_27GenericPackedTensorAccessorIT_Lm5ENS_16DefaultPtrTraitsElEENS6_IKS7_Lm5ES8_lEElllll)
        /*00a4*/ 	.short	0x0210
        /*00a6*/ 	.short	0x00d8


	//----- nvinfo : EIATTR_SW_WAR
	.align		4
.L_725:
        /*00a8*/ 	.byte	0x04, 0x36
        /*00aa*/ 	.short	(.L_727 - .L_726)
.L_726:
        /*00ac*/ 	.word	0x00000008
.L_727:


//--------------------- .nv.info._ZN2at6native49_GLOBAL__N__cfa43aba_16_ReflectionPad_cu_f800513936reflection_pad3d_backward_out_kernelIfEEvNS_27GenericPackedTensorAccessorIT_Lm5ENS_16DefaultPtrTraitsElEENS3_IKS4_Lm5ES5_lEElllll --------------------------
	.section	.nv.info._ZN2at6native49_GLOBAL__N__cfa43aba_16_ReflectionPad_cu_f800513936reflection_pad3d_backward_out_kernelIfEEvNS_27GenericPackedTensorAccessorIT_Lm5ENS_16DefaultPtrTraitsElEENS3_IKS4_Lm5ES5_lEElllll,"",@"SHT_CUDA_INFO"
	.sectionflags	@""
	.align	4


	//----- nvinfo : EIATTR_CUDA_API_VERSION
	.align		4
        /*0000*/ 	.byte	0x04, 0x37
        /*0002*/ 	.short	(.L_729 - .L_728)
.L_728:
        /*0004*/ 	.word	0x00000082


	//----- nvinfo : EIATTR_KPARAM_INFO
	.align		4
.L_729:
        /*0008*/ 	.byte	0x04, 0x17
        /*000a*/ 	.short	(.L_731 - .L_730)
.L_730:
        /*000c*/ 	.word	0x00000000
        /*0010*/ 	.short	0x0006
        /*0012*/ 	.short	0x00d0
        /*0014*/ 	.byte	0x00, 0xf0, 0x21, 0x00


	//----- nvinfo : EIATTR_KPARAM_INFO
	.align		4
.L_731:
        /*0018*/ 	.byte	0x04, 0x17
        /*001a*/ 	.short	(.L_733 - .L_732)
.L_732:
        /*001c*/ 	.word	0x00000000
        /*0020*/ 	.short	0x0005
        /*0022*/ 	.short	0x00c8
        /*0024*/ 	.byte	0x00, 0xf0, 0x21, 0x00


	//----- nvinfo : EIATTR_KPARAM_INFO
	.align		4
.L_733:
        /*0028*/ 	.byte	0x04, 0x17
        /*002a*/ 	.short	(.L_735 - .L_734)
.L_734:
        /*002c*/ 	.word	0x00000000
        /*0030*/ 	.short	0x0004
        /*0032*/ 	.short	0x00c0
        /*0034*/ 	.byte	0x00, 0xf0, 0x21, 0x00


	//----- nvinfo : EIATTR_KPARAM_INFO
	.align		4
.L_735:
        /*0038*/ 	.byte	0x04, 0x17
        /*003a*/ 	.short	(.L_737 - .L_736)
.L_736:
        /*003c*/ 	.word	0x00000000
        /*0040*/ 	.short	0x0003
        /*0042*/ 	.short	0x00b8
        /*0044*/ 	.byte	0x00, 0xf0, 0x21, 0x00


	//----- nvinfo : EIATTR_KPARAM_INFO
	.align		4
.L_737:
        /*0048*/ 	.byte	0x04, 0x17
        /*004a*/ 	.short	(.L_739 - .L_738)
.L_738:
        /*004c*/ 	.word	0x00000000
        /*0050*/ 	.short	0x0002
        /*0052*/ 	.short	0x00b0
        /*0054*/ 	.byte	0x00, 0xf0, 0x21, 0x00


	//----- nvinfo : EIATTR_KPARAM_INFO
	.align		4
.L_739:
        /*0058*/ 	.byte	0x04, 0x17
        /*005a*/ 	.short	(.L_741 - .L_740)
.L_740:
        /*005c*/ 	.word	0x00000000
        /*0060*/ 	.short	0x0001
        /*0062*/ 	.short	0x0058
        /*0064*/ 	.byte	0x00, 0xf0, 0x61, 0x01


	//----- nvinfo : EIATTR_KPARAM_INFO
	.align		4
.L_741:
        /*0068*/ 	.byte	0x04, 0x17
        /*006a*/ 	.short	(.L_743 - .L_742)
.L_742:
        /*006c*/ 	.word	0x00000000
        /*0070*/ 	.short	0x0000
        /*0072*/ 	.short	0x0000
        /*0074*/ 	.byte	0x00, 0xf0, 0x61, 0x01


	//----- nvinfo : EIATTR_SPARSE_MMA_MASK
	.align		4
.L_743:
        /*0078*/ 	.byte	0x03, 0x50
        /*007a*/ 	.short	0x0000


	//----- nvinfo : EIATTR_MAXREG_COUNT
	.align		4
        /*007c*/ 	.byte	0x03, 0x1b
        /*007e*/ 	.short	0x00ff


	//----- nvinfo : EIATTR_MERCURY_ISA_VERSION
	.align		4
        /*0080*/ 	.byte	0x03, 0x5f
        /*0082*/ 	.short	0x0101


	//----- nvinfo : EIATTR_EXIT_INSTR_OFFSETS
	.align		4
        /*0084*/ 	.byte	0x04, 0x1c
        /*0086*/ 	.short	(.L_745 - .L_744)


	//   ....[0]....
.L_744:
        /*0088*/ 	.word	0x00000130


	//   ....[1]....
        /*008c*/ 	.word	0x00001400


	//----- nvinfo : EIATTR_CRS_STACK_SIZE
	.align		4
.L_745:
        /*0090*/ 	.byte	0x04, 0x1e
        /*0092*/ 	.short	(.L_747 - .L_746)
.L_746:
        /*0094*/ 	.word	0x00000000


	//----- nvinfo : EIATTR_CBANK_PARAM_SIZE
	.align		4
.L_747:
        /*0098*/ 	.byte	0x03, 0x19
        /*009a*/ 	.short	0x00d8


	//----- nvinfo : EIATTR_PARAM_CBANK
	.align		4
        /*009c*/ 	.byte	0x04, 0x0a
        /*009e*/ 	.short	(.L_749 - .L_748)
	.align		4
.L_748:
        /*00a0*/ 	.word	index@(.nv.constant0._ZN2at6native49_GLOBAL__N__cfa43aba_16_ReflectionPad_cu_f800513936reflection_pad3d_backward_out_kernelIfEEvNS_27GenericPackedTensorAccessorIT_Lm5ENS_16DefaultPtrTraitsElEENS3_IKS4_Lm5ES5_lEElllll)
        /*00a4*/ 	.short	0x0210
        /*00a6*/ 	.short	0x00d8


	//----- nvinfo : EIATTR_SW_WAR
	.align		4
.L_749:
        /*00a8*/ 	.byte	0x04, 0x36
        /*00aa*/ 	.short	(.L_751 - .L_750)
.L_750:
        /*00ac*/ 	.word	0x00000008
.L_751:


//--------------------- .nv.info._ZN2at6native49_GLOBAL__N__cfa43aba_16_ReflectionPad_cu_f800513936reflection_pad3d_backward_out_kernelIdEEvNS_27GenericPackedTensorAccessorIT_Lm5ENS_16DefaultPtrTraitsElEENS3_IKS4_Lm5ES5_lEElllll --------------------------
	.section	.nv.info._ZN2at6native49_GLOBAL__N__cfa43aba_16_ReflectionPad_cu_f800513936reflection_pad3d_backward_out_kernelIdEEvNS_27GenericPackedTensorAccessorIT_Lm5ENS_16DefaultPtrTraitsElEENS3_IKS4_Lm5ES5_lEElllll,"",@"SHT_CUDA_INFO"
	.sectionflags	@""
	.align	4


	//----- nvinfo : EIATTR_CUDA_API_VERSION
	.align		4
        /*0000*/ 	.byte	0x04, 0x37
        /*0002*/ 	.short	(.L_753 - .L_752)
.L_752:
        /*0004*/ 	.word	0x00000082


	//----- nvinfo : EIATTR_KPARAM_INFO
	.align		4
.L_753:
        /*0008*/ 	.byte	0x04, 0x17
        /*000a*/ 	.short	(.L_755 - .L_754)
.L_754:
        /*000c*/ 	.word	0x00000000
        /*0010*/ 	.short	0x0006
        /*0012*/ 	.short	0x00d0
        /*0014*/ 	.byte	0x00, 0xf0, 0x21, 0x00


	//----- nvinfo : EIATTR_KPARAM_INFO
	.align		4
.L_755:
        /*0018*/ 	.byte	0x04, 0x17
        /*001a*/ 	.short	(.L_757 - .L_756)
.L_756:
        /*001c*/ 	.word	0x00000000
        /*0020*/ 	.short	0x0005
        /*0022*/ 	.short	0x00c8
        /*0024*/ 	.byte	0x00, 0xf0, 0x21, 0x00


	//----- nvinfo : EIATTR_KPARAM_INFO
	.align		4
.L_757:
        /*0028*/ 	.byte	0x04, 0x17
        /*002a*/ 	.short	(.L_759 - .L_758)
.L_758:
        /*002c*/ 	.word	0x00000000
        /*0030*/ 	.short	0x0004
        /*0032*/ 	.short	0x00c0
        /*0034*/ 	.byte	0x00, 0xf0, 0x21, 0x00


	//----- nvinfo : EIATTR_KPARAM_INFO
	.align		4
.L_759:
        /*0038*/ 	.byte	0x04, 0x17
        /*003a*/ 	.short	(.L_761 - .L_760)
.L_760:
        /*003c*/ 	.word	0x00000000
        /*0040*/ 	.short	0x0003
        /*0042*/ 	.short	0x00b8
        /*0044*/ 	.byte	0x00, 0xf0, 0x21, 0x00


	//----- nvinfo : EIATTR_KPARAM_INFO
	.align		4
.L_761:
        /*0048*/ 	.byte	0x04, 0x17
        /*004a*/ 	.short	(.L_763 - .L_762)
.L_762:
        /*004c*/ 	.word	0x00000000
        /*0050*/ 	.short	0x0002
        /*0052*/ 	.short	0x00b0
        /*0054*/ 	.byte	0x00, 0xf0, 0x21, 0x00


	//----- nvinfo : EIATTR_KPARAM_INFO
	.align		4
.L_763:
        /*0058*/ 	.byte	0x04, 0x17
        /*005a*/ 	.short	(.L_765 - .L_764)
.L_764:
        /*005c*/ 	.word	0x00000000
        /*0060*/ 	.short	0x0001
        /*0062*/ 	.short	0x0058
        /*0064*/ 	.byte	0x00, 0xf0, 0x61, 0x01


	//----- nvinfo : EIATTR_KPARAM_INFO
	.align		4
.L_765:
        /*0068*/ 	.byte	0x04, 0x17
        /*006a*/ 	.short	(.L_767 - .L_766)
.L_766:
        /*006c*/ 	.word	0x00000000
        /*0070*/ 	.short	0x0000
        /*0072*/ 	.short	0x0000
        /*0074*/ 	.byte	0x00, 0xf0, 0x61, 0x01


	//----- nvinfo : EIATTR_SPARSE_MMA_MASK
	.align		4
.L_767:
        /*0078*/ 	.byte	0x03, 0x50
        /*007a*/ 	.short	0x0000


	//----- nvinfo : EIATTR_MAXREG_COUNT
	.align		4
        /*007c*/ 	.byte	0x03, 0x1b
        /*007e*/ 	.short	0x00ff


	//----- nvinfo : EIATTR_MERCURY_ISA_VERSION
	.align		4
        /*0080*/ 	.byte	0x03, 0x5f
        /*0082*/ 	.short	0x0101


	//----- nvinfo : EIATTR_EXIT_INSTR_OFFSETS
	.align		4
        /*0084*/ 	.byte	0x04, 0x1c
        /*0086*/ 	.short	(.L_769 - .L_768)


	//   ....[0]....
.L_768:
        /*0088*/ 	.word	0x00000130


	//   ....[1]....
        /*008c*/ 	.word	0x000013f0


	//----- nvinfo : EIATTR_CRS_STACK_SIZE
	.align		4
.L_769:
        /*0090*/ 	.byte	0x04, 0x1e
        /*0092*/ 	.short	(.L_771 - .L_770)
.L_770:
        /*0094*/ 	.word	0x00000000


	//----- nvinfo : EIATTR_CBANK_PARAM_SIZE
	.align		4
.L_771:
        /*0098*/ 	.byte	0x03, 0x19
        /*009a*/ 	.short	0x00d8


	//----- nvinfo : EIATTR_PARAM_CBANK
	.align		4
        /*009c*/ 	.byte	0x04, 0x0a
        /*009e*/ 	.short	(.L_773 - .L_772)
	.align		4
.L_772:
        /*00a0*/ 	.word	index@(.nv.constant0._ZN2at6native49_GLOBAL__N__cfa43aba_16_ReflectionPad_cu_f800513936reflection_pad3d_backward_out_kernelIdEEvNS_27GenericPackedTensorAccessorIT_Lm5ENS_16DefaultPtrTraitsElEENS3_IKS4_Lm5ES5_lEElllll)
        /*00a4*/ 	.short	0x0210
        /*00a6*/ 	.short	0x00d8


	//----- nvinfo : EIATTR_SW_WAR
	.align		4
.L_773:
        /*00a8*/ 	.byte	0x04, 0x36
        /*00aa*/ 	.short	(.L_775 - .L_774)
.L_774:
        /*00ac*/ 	.word	0x00000008
.L_775:


//--------------------- .nv.info._ZN2at6native49_GLOBAL__N__cfa43aba_16_ReflectionPad_cu_f800513927reflection_pad3d_out_kernelIN3c108BFloat16EEEvNS_27GenericPackedTensorAccessorIKT_Lm5ENS_16DefaultPtrTraitsElEENS5_IS6_Lm5ES8_lEElllll --------------------------
	.section	.nv.info._ZN2at6native49_GLOBAL__N__cfa43aba_16_ReflectionPad_cu_f800513927reflection_pad3d_out_kernelIN3c108BFloat16EEEvNS_27GenericPackedTensorAccessorIKT_Lm5ENS_16DefaultPtrTraitsElEENS5_IS6_Lm5ES8_lEElllll,"",@"SHT_CUDA_INFO"
	.sectionflags	@""
	.align	4


	//----- nvinfo : EIATTR_CUDA_API_VERSION
	.align		4
        /*0000*/ 	.byte	0x04, 0x37
        /*0002*/ 	.short	(.L_777 - .L_776)
.L_776:
        /*0004*/ 	.word	0x00000082


	//----- nvinfo : EIATTR_KPARAM_INFO
	.align		4
.L_777:
        /*0008*/ 	.byte	0x04, 0x17
        /*000a*/ 	.short	(.L_779 - .L_778)
.L_778:
        /*000c*/ 	.word	0x00000000
        /*0010*/ 	.short	0x0006
        /*0012*/ 	.short	0x00d0
        /*0014*/ 	.byte	0x00, 0xf0, 0x21, 0x00


	//----- nvinfo : EIATTR_KPARAM_INFO
	.align		4
.L_779:
        /*0018*/ 	.byte	0x04, 0x17
        /*001a*/ 	.short	(.L_781 - .L_780)
.L_780:
        /*001c*/ 	.word	0x00000000
        /*0020*/ 	.short	0x0005
        /*0022*/ 	.short	0x00c8
        /*0024*/ 	.byte	0x00, 0xf0, 0x21, 0x00


	//----- nvinfo : EIATTR_KPARAM_INFO
	.align		4
.L_781:
        /*0028*/ 	.byte	0x04, 0x17
        /*002a*/ 	.short	(.L_783 - .L_782)
.L_782:
        /*002c*/ 	.word	0x00000000
        /*0030*/ 	.short	0x0004
        /*0032*/ 	.short	0x00c0
        /*0034*/ 	.byte	0x00, 0xf0, 0x21, 0x00


	//----- nvinfo : EIATTR_KPARAM_INFO
	.align		4
.L_783:
        /*0038*/ 	.byte	0x04, 0x17
        /*003a*/ 	.short	(.L_785 - .L_784)
.L_784:
        /*003c*/ 	.word	0x00000000
        /*0040*/ 	.short	0x0003
        /*0042*/ 	.short	0x00b8
        /*0044*/ 	.byte	0x00, 0xf0, 0x21, 0x00


	//----- nvinfo : EIATTR_KPARAM_INFO
	.align		4
.L_785:
        /*0048*/ 	.byte	0x04, 0x17
        /*004a*/ 	.short	(.L_787 - .L_786)
.L_786:
        /*004c*/ 	.word	0x00000000
        /*0050*/ 	.short	0x0002
        /*0052*/ 	.short	0x00b0
        /*0054*/ 	.byte	0x00, 0xf0, 0x21, 0x00


	//----- nvinfo : EIATTR_KPARAM_INFO
	.align		4
.L_787:
        /*0058*/ 	.byte	0x04, 0x17
        /*005a*/ 	.short	(.L_789 - .L_788)
.L_788:
        /*005c*/ 	.word	0x00000000
        /*0060*/ 	.short	0x0001
        /*0062*/ 	.short	0x0058
        /*0064*/ 	.byte	0x00, 0xf0, 0x61, 0x01


	//----- nvinfo : EIATTR_KPARAM_INFO
	.align		4
.L_789:
        /*0068*/ 	.byte	0x04, 0x17
        /*006a*/ 	.short	(.L_791 - .L_790)
.L_790:
        /*006c*/ 	.word	0x00000000
        /*0070*/ 	.short	0x0000
        /*0072*/ 	.short	0x0000
        /*0074*/ 	.byte	0x00, 0xf0, 0x61, 0x01


	//----- nvinfo : EIATTR_SPARSE_MMA_MASK
	.align		4
.L_791:
        /*0078*/ 	.byte	0x03, 0x50
        /*007a*/ 	.short	0x0000


	//----- nvinfo : EIATTR_MAXREG_COUNT
	.align		4
        /*007c*/ 	.byte	0x03, 0x1b
        /*007e*/ 	.short	0x00ff


	//----- nvinfo : EIATTR_MERCURY_ISA_VERSION
	.align		4
        /*0080*/ 	.byte	0x03, 0x5f
        /*0082*/ 	.short	0x0101


	//----- nvinfo : EIATTR_EXIT_INSTR_OFFSETS
	.align		4
        /*0084*/ 	.byte	0x04, 0x1c
        /*0086*/ 	.short	(.L_793 - .L_792)


	//   ....[0]....
.L_792:
        /*0088*/ 	.word	0x00000130


	//   ....[1]....
        /*008c*/ 	.word	0x00001400


	//----- nvinfo : EIATTR_CRS_STACK_SIZE
	.align		4
.L_793:
        /*0090*/ 	.byte	0x04, 0x1e
        /*0092*/ 	.short	(.L_795 - .L_794)
.L_794:
        /*0094*/ 	.word	0x00000000


	//----- nvinfo : EIATTR_CBANK_PARAM_SIZE
	.align		4
.L_795:
        /*0098*/ 	.byte	0x03, 0x19
        /*009a*/ 	.short	0x00d8


	//----- nvinfo : EIATTR_PARAM_CBANK
	.align		4
        /*009c*/ 	.byte	0x04, 0x0a
        /*009e*/ 	.short	(.L_797 - .L_796)
	.align		4
.L_796:
        /*00a0*/ 	.word	index@(.nv.constant0._ZN2at6native49_GLOBAL__N__cfa43aba_16_ReflectionPad_cu_f800513927reflection_pad3d_out_kernelIN3c108BFloat16EEEvNS_27GenericPackedTensorAccessorIKT_Lm5ENS_16DefaultPtrTraitsElEENS5_IS6_Lm5ES8_lEElllll)
        /*00a4*/ 	.short	0x0210
        /*00a6*/ 	.short	0x00d8


	//----- nvinfo : EIATTR_SW_WAR
	.align		4
.L_797:
        /*00a8*/ 	.byte	0x04, 0x36
        /*00aa*/ 	.short	(.L_799 - .L_798)
.L_798:
        /*00ac*/ 	.word	0x00000008
.L_799:


//--------------------- .nv.info._ZN2at6native49_GLOBAL__N__cfa43aba_16_ReflectionPad_cu_f800513927reflection_pad3d_out_kernelIN3c104HalfEEEvNS_27GenericPackedTensorAccessorIKT_Lm5ENS_16DefaultPtrTraitsElEENS5_IS6_Lm5ES8_lEElllll --------------------------
	.section	.nv.info._ZN2at6native49_GLOBAL__N__cfa43aba_16_ReflectionPad_cu_f800513927reflection_pad3d_out_kernelIN3c104HalfEEEvNS_27GenericPackedTensorAccessorIKT_Lm5ENS_16DefaultPtrTraitsElEENS5_IS6_Lm5ES8_lEElllll,"",@"SHT_CUDA_INFO"
	.sectionflags	@""
	.align	4


	//----- nvinfo : EIATTR_CUDA_API_VERSION
	.align		4
        /*0000*/ 	.byte	0x04, 0x37
        /*0002*/ 	.short	(.L_801 - .L_800)
.L_800:
        /*0004*/ 	.word	0x00000082


	//----- nvinfo : EIATTR_KPARAM_INFO
	.align		4
.L_801:
        /*0008*/ 	.byte	0x04, 0x17
        /*000a*/ 	.short	(.L_803 - .L_802)
.L_802:
        /*000c*/ 	.word	0x00000000
        /*0010*/ 	.short	0x0006
        /*0012*/ 	.short	0x00d0
        /*0014*/ 	.byte	0x00, 0xf0, 0x21, 0x00


	//----- nvinfo : EIATTR_KPARAM_INFO
	.align		4
.L_803:
        /*0018*/ 	.byte	0x04, 0x17
        /*001a*/ 	.short	(.L_805 - .L_804)
.L_804:
        /*001c*/ 	.word	0x00000000
        /*0020*/ 	.short	0x0005
        /*0022*/ 	.short	0x00c8
        /*0024*/ 	.byte	0x00, 0xf0, 0x21, 0x00


	//----- nvinfo : EIATTR_KPARAM_INFO
	.align		4
.L_805:
        /*0028*/ 	.byte	0x04, 0x17
        /*002a*/ 	.short	(.L_807 - .L_806)
.L_806:
        /*002c*/ 	.word	0x00000000
        /*0030*/ 	.short	0x0004
        /*0032*/ 	.short	0x00c0
        /*0034*/ 	.byte	0x00, 0xf0, 0x21, 0x00


	//----- nvinfo : EIATTR_KPARAM_INFO
	.align		4
.L_807:
        /*0038*/ 	.byte	0x04, 0x17
        /*003a*/ 	.short	(.L_809 - .L_808)
.L_808:
        /*003c*/ 	.word	0x00000000
        /*0040*/ 	.short	0x0003
        /*0042*/ 	.short	0x00b8
        /*0044*/ 	.byte	0x00, 0xf0, 0x21, 0x00


	//----- nvinfo : EIATTR_KPARAM_INFO
	.align		4
.L_809:
        /*0048*/ 	.byte	0x04, 0x17
        /*004a*/ 	.short	(.L_811 - .L_810)
.L_810:
        /*004c*/ 	.word	0x00000000
        /*0050*/ 	.short	0x0002
        /*0052*/ 	.short	0x00b0
        /*0054*/ 	.byte	0x00, 0xf0, 0x21, 0x00


	//----- nvinfo : EIATTR_KPARAM_INFO
	.align		4
.L_811:
        /*0058*/ 	.byte	0x04, 0x17
        /*005a*/ 	.short	(.L_813 - .L_812)
.L_812:
        /*005c*/ 	.word	0x00000000
        /*0060*/ 	.short	0x0001
        /*0062*/ 	.short	0x0058
        /*0064*/ 	.byte	0x00, 0xf0, 0x61, 0x01


	//----- nvinfo : EIATTR_KPARAM_INFO
	.align		4
.L_813:
        /*0068*/ 	.byte	0x04, 0x17
        /*006a*/ 	.short	(.L_815 - .L_814)
.L_814:
        /*006c*/ 	.word	0x00000000
        /*0070*/ 	.short	0x0000
        /*0072*/ 	.short	0x0000
        /*0074*/ 	.byte	0x00, 0xf0, 0x61, 0x01


	//----- nvinfo : EIATTR_SPARSE_MMA_MASK
	.align		4
.L_815:
        /*0078*/ 	.byte	0x03, 0x50
        /*007a*/ 	.short	0x0000


	//----- nvinfo : EIATTR_MAXREG_COUNT
	.align		4
        /*007c*/ 	.byte	0x03, 0x1b
        /*007e*/ 	.short	0x00ff


	//----- nvinfo : EIATTR_MERCURY_ISA_VERSION
	.align		4
        /*0080*/ 	.byte	0x03, 0x5f
        /*0082*/ 	.short	0x0101


	//----- nvinfo : EIATTR_EXIT_INSTR_OFFSETS
	.align		4
        /*0084*/ 	.byte	0x04, 0x1c
        /*0086*/ 	.short	(.L_817 - .L_816)


	//   ....[0]....
.L_816:
        /*0088*/ 	.word	0x00000130


	//   ....[1]....
        /*008c*/ 	.word	0x00001400


	//----- nvinfo : EIATTR_CRS_STACK_SIZE
	.align		4
.L_817:
        /*0090*/ 	.byte	0x04, 0x1e
        /*0092*/ 	.short	(.L_819 - .L_818)
.L_818:
        /*0094*/ 	.word	0x00000000


	//----- nvinfo : EIATTR_CBANK_PARAM_SIZE
	.align		4
.L_819:
        /*0098*/ 	.byte	0x03, 0x19
        /*009a*/ 	.short	0x00d8


	//----- nvinfo : EIATTR_PARAM_CBANK
	.align		4
        /*009c*/ 	.byte	0x04, 0x0a
        /*009e*/ 	.short	(.L_821 - .L_820)
	.align		4
.L_820:
        /*00a0*/ 	.word	index@(.nv.constant0._ZN2at6native49_GLOBAL__N__cfa43aba_16_ReflectionPad_cu_f800513927reflection_pad3d_out_kernelIN3c104HalfEEEvNS_27GenericPackedTensorAccessorIKT_Lm5ENS_16DefaultPtrTraitsElEENS5_IS6_Lm5ES8_lEElllll)
        /*00a4*/ 	.short	0x0210
        /*00a6*/ 	.short	0x00d8


	//----- nvinfo : EIATTR_SW_WAR
	.align		4
.L_821:
        /*00a8*/ 	.byte	0x04, 0x36
        /*00aa*/ 	.short	(.L_823 - .L_822)
.L_822:
        /*00ac*/ 	.word	0x00000008
.L_823:


//--------------------- .nv.info._ZN2at6native49_GLOBAL__N__cfa43aba_16_ReflectionPad_cu_f800513927reflection_pad3d_out_kernelIN3c107complexIfEEEEvNS_27GenericPackedTensorAccessorIKT_Lm5ENS_16DefaultPtrTraitsElEENS6_IS7_Lm5ES9_lEElllll --------------------------
	.section	.nv.info._ZN2at6native49_GLOBAL__N__cfa43aba_16_ReflectionPad_cu_f800513927reflection_pad3d_out_kernelIN3c107complexIfEEEEvNS_27GenericPackedTensorAccessorIKT_Lm5ENS_16DefaultPtrTraitsElEENS6_IS7_Lm5ES9_lEElllll,"",@"SHT_CUDA_INFO"
	.sectionflags	@""
	.align	4


	//----- nvinfo : EIATTR_CUDA_API_VERSION
	.align		4
        /*0000*/ 	.byte	0x04, 0x37
        /*0002*/ 	.short	(.L_825 - .L_824)
.L_824:
        /*0004*/ 	.word	0x00000082


	//----- nvinfo : EIATTR_KPARAM_INFO
	.align		4
.L_825:
        /*0008*/ 	.byte	0x04, 0x17
        /*000a*/ 	.short	(.L_827 - .L_826)
.L_826:
        /*000c*/ 	.word	0x00000000
        /*0010*/ 	.short	0x0006
        /*0012*/ 	.short	0x00d0
        /*0014*/ 	.byte	0x00, 0xf0, 0x21, 0x00


	//----- nvinfo : EIATTR_KPARAM_INFO
	.align		4
.L_827:
        /*0018*/ 	.byte	0x04, 0x17
        /*001a*/ 	.short	(.L_829 - .L_828)
.L_828:
        /*001c*/ 	.word	0x00000000
        /*0020*/ 	.short	0x0005
        /*0022*/ 	.short	0x00c8
        /*0024*/ 	.byte	0x00, 0xf0, 0x21, 0x00


	//----- nvinfo : EIATTR_KPARAM_INFO
	.align		4
.L_829:
        /*0028*/ 	.byte	0x04, 0x17
        /*002a*/ 	.short	(.L_831 - .L_830)
.L_830:
        /*002c*/ 	.word	0x00000000
        /*0030*/ 	.short	0x0004
        /*0032*/ 	.short	0x00c0
        /*0034*/ 	.byte	0x00, 0xf0, 0x21, 0x00


	//----- nvinfo : EIATTR_KPARAM_INFO
	.align		4
.L_831:
        /*0038*/ 	.byte	0x04, 0x17
        /*003a*/ 	.short	(.L_833 - .L_832)
.L_832:
        /*003c*/ 	.word	0x00000000
        /*0040*/ 	.short	0x0003
        /*0042*/ 	.short	0x00b8
        /*0044*/ 	.byte	0x00, 0xf0, 0x21, 0x00


	//----- nvinfo : EIATTR_KPARAM_INFO
	.align		4
.L_833:
        /*0048*/ 	.byte	0x04, 0x17
        /*004a*/ 	.short	(.L_835 - .L_834)
.L_834:
        /*004c*/ 	.word	0x00000000
        /*0050*/ 	.short	0x0002
        /*0052*/ 	.short	0x00b0
        /*0054*/ 	.byte	0x00, 0xf0, 0x21, 0x00


	//----- nvinfo : EIATTR_KPARAM_INFO
	.align		4
.L_835:
        /*0058*/ 	.byte	0x04, 0x17
        /*005a*/ 	.short	(.L_837 - .L_836)
.L_836:
        /*005c*/ 	.word	0x00000000
        /*0060*/ 	.short	0x0001
        /*0062*/ 	.short	0x0058
        /*0064*/ 	.byte	0x00, 0xf0, 0x61, 0x01


	//----- nvinfo : EIATTR_KPARAM_INFO
	.align		4
.L_837:
        /*0068*/ 	.byte	0x04, 0x17
        /*006a*/ 	.short	(.L_839 - .L_838)
.L_838:
        /*006c*/ 	.word	0x00000000
        /*0070*/ 	.short	0x0000
        /*0072*/ 	.short	0x0000
        /*0074*/ 	.byte	0x00, 0xf0, 0x61, 0x01


	//----- nvinfo : EIATTR_SPARSE_MMA_MASK
	.align		4
.L_839:
        /*0078*/ 	.byte	0x03, 0x50
        /*007a*/ 	.short	0x0000


	//----- nvinfo : EIATTR_MAXREG_COUNT
	.align		4
        /*007c*/ 	.byte	0x03, 0x1b
        /*007e*/ 	.short	0x00ff


	//----- nvinfo : EIATTR_MERCURY_ISA_VERSION
	.align		4
        /*0080*/ 	.byte	0x03, 0x5f
        /*0082*/ 	.short	0x0101


	//----- nvinfo : EIATTR_EXIT_INSTR_OFFSETS
	.align		4
        /*0084*/ 	.byte	0x04, 0x1c
        /*0086*/ 	.short	(.L_841 - .L_840)


	//   ....[0]....
.L_840:
        /*0088*/ 	.word	0x00000130


	//   ....[1]....
        /*008c*/ 	.word	0x00001400


	//----- nvinfo : EIATTR_CRS_STACK_SIZE
	.align		4
.L_841:
        /*0090*/ 	.byte	0x04, 0x1e
        /*0092*/ 	.short	(.L_843 - .L_842)
.L_842:
        /*0094*/ 	.word	0x00000000


	//----- nvinfo : EIATTR_CBANK_PARAM_SIZE
	.align		4
.L_843:
        /*0098*/ 	.byte	0x03, 0x19
        /*009a*/ 	.short	0x00d8


	//----- nvinfo : EIATTR_PARAM_CBANK
	.align		4
        /*009c*/ 	.byte	0x04, 0x0a
        /*009e*/ 	.short	(.L_845 - .L_844)
	.align		4
.L_844:
        /*00a0*/ 	.word	index@(.nv.constant0._ZN2at6native49_GLOBAL__N__cfa43aba_16_ReflectionPad_cu_f800513927reflection_pad3d_out_kernelIN3c107complexIfEEEEvNS_27GenericPackedTensorAccessorIKT_Lm5ENS_16DefaultPtrTraitsElEENS6_IS7_Lm5ES9_lEElllll)
        /*00a4*/ 	.short	0x0210
        /*00a6*/ 	.short	0x00d8


	//----- nvinfo : EIATTR_SW_WAR
	.align		4
.L_845:
        /*00a8*/ 	.byte	0x04, 0x36
        /*00aa*/ 	.short	(.L_847 - .L_846)
.L_846:
        /*00ac*/ 	.word	0x00000008
.L_847:


//--------------------- .nv.info._ZN2at6native49_GLOBAL__N__cfa43aba_16_ReflectionPad_cu_f800513927reflection_pad3d_out_kernelIN3c107complexIdEEEEvNS_27GenericPackedTensorAccessorIKT_Lm5ENS_16DefaultPtrTraitsElEENS6_IS7_Lm5ES9_lEElllll --------------------------
	.section	.nv.info._ZN2at6native49_GLOBAL__N__cfa43aba_16_ReflectionPad_cu_f800513927reflection_pad3d_out_kernelIN3c107complexIdEEEEvNS_27GenericPackedTensorAccessorIKT_Lm5ENS_16DefaultPtrTraitsElEENS6_IS7_Lm5ES9_lEElllll,"",@"SHT_CUDA_INFO"
	.sectionflags	@""
	.align	4


	//----- nvinfo : EIATTR_CUDA_API_VERSION
	.align		4
        /*0000*/ 	.byte	0x04, 0x37
        /*0002*/ 	.short	(.L_849 - .L_848)
.L_848:
        /*0004*/ 	.word	0x00000082


	//----- nvinfo : EIATTR_KPARAM_INFO
	.align		4
.L_849:
        /*0008*/ 	.byte	0x04, 0x17
        /*000a*/ 	.short	(.L_851 - .L_850)
.L_850:
        /*000c*/ 	.word	0x00000000
        /*0010*/ 	.short	0x0006
        /*0012*/ 	.short	0x00d0
        /*0014*/ 	.byte	0x00, 0xf0, 0x21, 0x00


	//----- nvinfo : EIATTR_KPARAM_INFO
	.align		4
.L_851:
        /*0018*/ 	.byte	0x04, 0x17
        /*001a*/ 	.short	(.L_853 - .L_852)
.L_852:
        /*001c*/ 	.word	0x00000000
        /*0020*/ 	.short	0x0005
        /*0022*/ 	.short	0x00c8
        /*0024*/ 	.byte	0x00, 0xf0, 0x21, 0x00


	//----- nvinfo : EIATTR_KPARAM_INFO
	.align		4
.L_853:
        /*0028*/ 	.byte	0x04, 0x17
        /*002a*/ 	.short	(.L_855 - .L_854)
.L_854:
        /*002c*/ 	.word	0x00000000
        /*0030*/ 	.short	0x0004
        /*0032*/ 	.short	0x00c0
        /*0034*/ 	.byte	0x00, 0xf0, 0x21, 0x00


	//----- nvinfo : EIATTR_KPARAM_INFO
	.align		4
.L_855:
        /*0038*/ 	.byte	0x04, 0x17
        /*003a*/ 	.short	(.L_857 - .L_856)
.L_856:
        /*003c*/ 	.word	0x00000000
        /*0040*/ 	.short	0x0003
        /*0042*/ 	.short	0x00b8
        /*0044*/ 	.byte	0x00, 0xf0, 0x21, 0x00


	//----- nvinfo : EIATTR_KPARAM_INFO
	.align		4
.L_857:
        /*0048*/ 	.byte	0x04, 0x17
        /*004a*/ 	.short	(.L_859 - .L_858)
.L_858:
        /*004c*/ 	.word	0x00000000
        /*0050*/ 	.short	0x0002
        /*0052*/ 	.short	0x00b0
        /*0054*/ 	.byte	0x00, 0xf0, 0x21, 0x00


	//----- nvinfo : EIATTR_KPARAM_INFO
	.align		4
.L_859:
        /*0058*/ 	.byte	0x04, 0x17
        /*005a*/ 	.short	(.L_861 - .L_860)
.L_860:
        /*005c*/ 	.word	0x00000000
        /*0060*/ 	.short	0x0001
        /*0062*/ 	.short	0x0058
        /*0064*/ 	.byte	0x00, 0xf0, 0x61, 0x01


	//----- nvinfo : EIATTR_KPARAM_INFO
	.align		4
.L_861:
        /*0068*/ 	.byte	0x04, 0x17
        /*006a*/ 	.short	(.L_863 - .L_862)
.L_862:
        /*006c*/ 	.word	0x00000000
        /*0070*/ 	.short	0x0000
        /*0072*/ 	.short	0x0000
        /*0074*/ 	.byte	0x00, 0xf0, 0x61, 0x01


	//----- nvinfo : EIATTR_SPARSE_MMA_MASK
	.align		4
.L_863:
        /*0078*/ 	.byte	0x03, 0x50
        /*007a*/ 	.short	0x0000


	//----- nvinfo : EIATTR_MAXREG_COUNT
	.align		4
        /*007c*/ 	.byte	0x03, 0x1b
        /*007e*/ 	.short	0x00ff


	//----- nvinfo : EIATTR_MERCURY_ISA_VERSION
	.align		4
        /*0080*/ 	.byte	0x03, 0x5f
        /*0082*/ 	.short	0x0101


	//----- nvinfo : EIATTR_EXIT_INSTR_OFFSETS
	.align		4
        /*0084*/ 	.byte	0x04, 0x1c
        /*0086*/ 	.short	(.L_865 - .L_864)


	//   ....[0]....
.L_864:
        /*0088*/ 	.word	0x00000130


	//   ....[1]....
        /*008c*/ 	.word	0x00001400


	//----- nvinfo : EIATTR_CRS_STACK_SIZE
	.align		4
.L_865:
        /*0090*/ 	.byte	0x04, 0x1e
        /*0092*/ 	.short	(.L_867 - .L_866)
.L_866:
        /*0094*/ 	.word	0x00000000


	//----- nvinfo : EIATTR_CBANK_PARAM_SIZE
	.align		4
.L_867:
        /*0098*/ 	.byte	0x03, 0x19
        /*009a*/ 	.short	0x00d8


	//----- nvinfo : EIATTR_PARAM_CBANK
	.align		4
        /*009c*/ 	.byte	0x04, 0x0a
        /*009e*/ 	.short	(.L_869 - .L_868)
	.align		4
.L_868:
        /*00a0*/ 	.word	index@(.nv.constant0._ZN2at6native49_GLOBAL__N__cfa43aba_16_ReflectionPad_cu_f800513927reflection_pad3d_out_kernelIN3c107complexIdEEEEvNS_27GenericPackedTensorAccessorIKT_Lm5ENS_16DefaultPtrTraitsElEENS6_IS7_Lm5ES9_lEElllll)
        /*00a4*/ 	.short	0x0210
        /*00a6*/ 	.short	0x00d8


	//----- nvinfo : EIATTR_SW_WAR
	.align		4
.L_869:
        /*00a8*/ 	.byte	0x04, 0x36
        /*00aa*/ 	.short	(.L_871 - .L_870)
.L_870:
        /*00ac*/ 	.word	0x00000008
.L_871:


//--------------------- .nv.info._ZN2at6native49_GLOBAL__N__cfa43aba_16_ReflectionPad_cu_f800513927reflection_pad3d_out_kernelIfEEvNS_27GenericPackedTensorAccessorIKT_Lm5ENS_16DefaultPtrTraitsElEENS3_IS4_Lm5ES6_lEElllll --------------------------
	.section	.nv.info._ZN2at6native49_GLOBAL__N__cfa43aba_16_ReflectionPad_cu_f800513927reflection_pad3d_out_kernelIfEEvNS_27GenericPackedTensorAccessorIKT_Lm5ENS_16DefaultPtrTraitsElEENS3_IS4_Lm5ES6_lEElllll,"",@"SHT_CUDA_INFO"
	.sectionflags	@""
	.align	4


	//----- nvinfo : EIATTR_CUDA_API_VERSION
	.align		4
        /*0000*/ 	.byte	0x04, 0x37
        /*0002*/ 	.short	(.L_873 - .L_872)
.L_872:
        /*0004*/ 	.word	0x00000082


	//----- nvinfo : EIATTR_KPARAM_INFO
	.align		4
.L_873:
        /*0008*/ 	.byte	0x04, 0x17
        /*000a*/ 	.short	(.L_875 - .L_874)
.L_874:
        /*000c*/ 	.word	0x00000000
        /*0010*/ 	.short	0x0006
        /*0012*/ 	.short	0x00d0
        /*0014*/ 	.byte	0x00, 0xf0, 0x21, 0x00


	//----- nvinfo : EIATTR_KPARAM_INFO
	.align		4
.L_875:
        /*0018*/ 	.byte	0x04, 0x17
        /*001a*/ 	.short	(.L_877 - .L_876)
.L_876:
        /*001c*/ 	.word	0x00000000
        /*0020*/ 	.short	0x0005
        /*0022*/ 	.short	0x00c8
        /*0024*/ 	.byte	0x00, 0xf0, 0x21, 0x00


	//----- nvinfo : EIATTR_KPARAM_INFO
	.align		4
.L_877:
        /*0028*/ 	.byte	0x04, 0x17
        /*002a*/ 	.short	(.L_879 - .L_878)
.L_878:
        /*002c*/ 	.word	0x00000000
        /*0030*/ 	.short	0x0004
        /*0032*/ 	.short	0x00c0
        /*0034*/ 	.byte	0x00, 0xf0, 0x21, 0x00


	//----- nvinfo : EIATTR_KPARAM_INFO
	.align		4
.L_879:
        /*0038*/ 	.byte	0x04, 0x17
        /*003a*/ 	.short	(.L_881 - .L_880)
.L_880:
        /*003c*/ 	.word	0x00000000
        /*0040*/ 	.short	0x0003
        /*0042*/ 	.short	0x00b8
        /*0044*/ 	.byte	0x00, 0xf0, 0x21, 0x00


	//----- nvinfo : EIATTR_KPARAM_INFO
	.align		4
.L_881:
        /*0048*/ 	.byte	0x04, 0x17
        /*004a*/ 	.short	(.L_883 - .L_882)
.L_882:
        /*004c*/ 	.word	0x00000000
        /*0050*/ 	.short	0x0002
        /*0052*/ 	.short	0x00b0
        /*0054*/ 	.byte	0x00, 0xf0, 0x21, 0x00


	//----- nvinfo : EIATTR_KPARAM_INFO
	.align		4
.L_883:
        /*0058*/ 	.byte	0x04, 0x17
        /*005a*/ 	.short	(.L_885 - .L_884)
.L_884:
        /*005c*/ 	.word	0x00000000
        /*0060*/ 	.short	0x0001
        /*0062*/ 	.short	0x0058
        /*0064*/ 	.byte	0x00, 0xf0, 0x61, 0x01


	//----- nvinfo : EIATTR_KPARAM_INFO
	.align		4
.L_885:
        /*0068*/ 	.byte	0x04, 0x17
        /*006a*/ 	.short	(.L_887 - .L_886)
.L_886:
        /*006c*/ 	.word	0x00000000
        /*0070*/ 	.short	0x0000
        /*0072*/ 	.short	0x0000
        /*0074*/ 	.byte	0x00, 0xf0, 0x61, 0x01


	//----- nvinfo : EIATTR_SPARSE_MMA_MASK
	.align		4
.L_887:
        /*0078*/ 	.byte	0x03, 0x50
        /*007a*/ 	.short	0x0000


	//----- nvinfo : EIATTR_MAXREG_COUNT
	.align		4
        /*007c*/ 	.byte	0x03, 0x1b
        /*007e*/ 	.short	0x00ff


	//----- nvinfo : EIATTR_MERCURY_ISA_VERSION
	.align		4
        /*0080*/ 	.byte	0x03, 0x5f
        /*0082*/ 	.short	0x0101


	//----- nvinfo : EIATTR_EXIT_INSTR_OFFSETS
	.align		4
        /*0084*/ 	.byte	0x04, 0x1c
        /*0086*/ 	.short	(.L_889 - .L_888)


	//   ....[0]....
.L_888:
        /*0088*/ 	.word	0x00000130


	//   ....[1]....
        /*008c*/ 	.word	0x00001400


	//----- nvinfo : EIATTR_CRS_STACK_SIZE
	.align		4
.L_889:
        /*0090*/ 	.byte	0x04, 0x1e
        /*0092*/ 	.short	(.L_891 - .L_890)
.L_890:
        /*0094*/ 	.word	0x00000000


	//----- nvinfo : EIATTR_CBANK_PARAM_SIZE
	.align		4
.L_891:
        /*0098*/ 	.byte	0x03, 0x19
        /*009a*/ 	.short	0x00d8


	//----- nvinfo : EIATTR_PARAM_CBANK
	.align		4
        /*009c*/ 	.byte	0x04, 0x0a
        /*009e*/ 	.short	(.L_893 - .L_892)
	.align		4
.L_892:
        /*00a0*/ 	.word	index@(.nv.constant0._ZN2at6native49_GLOBAL__N__cfa43aba_16_ReflectionPad_cu_f800513927reflection_pad3d_out_kernelIfEEvNS_27GenericPackedTensorAccessorIKT_Lm5ENS_16DefaultPtrTraitsElEENS3_IS4_Lm5ES6_lEElllll)
        /*00a4*/ 	.short	0x0210
        /*00a6*/ 	.short	0x00d8


	//----- nvinfo : EIATTR_SW_WAR
	.align		4
.L_893:
        /*00a8*/ 	.byte	0x04, 0x36
        /*00aa*/ 	.short	(.L_895 - .L_894)
.L_894:
        /*00ac*/ 	.word	0x00000008
.L_895:


//--------------------- .nv.info._ZN2at6native49_GLOBAL__N__cfa43aba_16_ReflectionPad_cu_f800513927reflection_pad3d_out_kernelIdEEvNS_27GenericPackedTensorAccessorIKT_Lm5ENS_16DefaultPtrTraitsElEENS3_IS4_Lm5ES6_lEElllll --------------------------
	.section	.nv.info._ZN2at6native49_GLOBAL__N__cfa43aba_16_ReflectionPad_cu_f800513927reflection_pad3d_out_kernelIdEEvNS_27GenericPackedTensorAccessorIKT_Lm5ENS_16DefaultPtrTraitsElEENS3_IS4_Lm5ES6_lEElllll,"",@"SHT_CUDA_INFO"
	.sectionflags	@""
	.align	4


	//----- nvinfo : EIATTR_CUDA_API_VERSION
	.align		4
        /*0000*/ 	.byte	0x04, 0x37
        /*0002*/ 	.short	(.L_897 - .L_896)
.L_896:
        /*0004*/ 	.word	0x00000082


	//----- nvinfo : EIATTR_KPARAM_INFO
	.align		4
.L_897:
        /*0008*/ 	.byte	0x04, 0x17
        /*000a*/ 	.short	(.L_899 - .L_898)
.L_898:
        /*000c*/ 	.word	0x00000000
        /*0010*/ 	.short	0x0006
        /*0012*/ 	.short	0x00d0
        /*0014*/ 	.byte	0x00, 0xf0, 0x21, 0x00


	//----- nvinfo : EIATTR_KPARAM_INFO
	.align		4
.L_899:
        /*0018*/ 	.byte	0x04, 0x17
        /*001a*/ 	.short	(.L_901 - .L_900)
.L_900:
        /*001c*/ 	.word	0x00000000
        /*0020*/ 	.short	0x0005
        /*0022*/ 	.short	0x00c8
        /*0024*/ 	.byte	0x00, 0xf0, 0x21, 0x00


	//----- nvinfo : EIATTR_KPARAM_INFO
	.align		4
.L_901:
        /*0028*/ 	.byte	0x04, 0x17
        /*002a*/ 	.short	(.L_903 - .L_902)
.L_902:
        /*002c*/ 	.word	0x00000000
        /*0030*/ 	.short	0x0004
        /*0032*/ 	.short	0x00c0
        /*0034*/ 	.byte	0x00, 0xf0, 0x21, 0x00


	//----- nvinfo : EIATTR_KPARAM_INFO
	.align		4
.L_903:
        /*0038*/ 	.byte	0x04, 0x17
        /*003a*/ 	.short	(.L_905 - .L_904)
.L_904:
        /*003c*/ 	.word	0x00000000
        /*0040*/ 	.short	0x0003
        /*0042*/ 	.short	0x00b8
        /*0044*/ 	.byte	0x00, 0xf0, 0x21, 0x00


	//----- nvinfo : EIATTR_KPARAM_INFO
	.align		4
.L_905:
        /*0048*/ 	.byte	0x04, 0x17
        /*004a*/ 	.short	(.L_907 - .L_906)
.L_906:
        /*004c*/ 	.word	0x00000000
        /*0050*/ 	.short	0x0002
        /*0052*/ 	.short	0x00b0
        /*0054*/ 	.byte	0x00, 0xf0, 0x21, 0x00


	//----- nvinfo : EIATTR_KPARAM_INFO
	.align		4
.L_907:
        /*0058*/ 	.byte	0x04, 0x17
        /*005a*/ 	.short	(.L_909 - .L_908)
.L_908:
        /*005c*/ 	.word	0x00000000
        /*0060*/ 	.short	0x0001
        /*0062*/ 	.short	0x0058
        /*0064*/ 	.byte	0x00, 0xf0, 0x61, 0x01


	//----- nvinfo : EIATTR_KPARAM_INFO
	.align		4
.L_909:
        /*0068*/ 	.byte	0x04, 0x17
        /*006a*/ 	.short	(.L_911 - .L_910)
.L_910:
        /*006c*/ 	.word	0x00000000
        /*0070*/ 	.short	0x0000
        /*0072*/ 	.short	0x0000
        /*0074*/ 	.byte	0x00, 0xf0, 0x61, 0x01


	//----- nvinfo : EIATTR_SPARSE_MMA_MASK
	.align		4
.L_911:
        /*0078*/ 	.byte	0x03, 0x50
        /*007a*/ 	.short	0x0000


	//----- nvinfo : EIATTR_MAXREG_COUNT
	.align		4
        /*007c*/ 	.byte	0x03, 0x1b
        /*007e*/ 	.short	0x00ff


	//----- nvinfo : EIATTR_MERCURY_ISA_VERSION
	.align		4
        /*0080*/ 	.byte	0x03, 0x5f
        /*0082*/ 	.short	0x0101


	//----- nvinfo : EIATTR_EXIT_INSTR_OFFSETS
	.align		4
        /*0084*/ 	.byte	0x04, 0x1c
        /*0086*/ 	.short	(.L_913 - .L_912)


	//   ....[0]....
.L_912:
        /*0088*/ 	.word	0x00000130


	//   ....[1]....
        /*008c*/ 	.word	0x00001400


	//----- nvinfo : EIATTR_CRS_STACK_SIZE
	.align		4
.L_913:
        /*0090*/ 	.byte	0x04, 0x1e
        /*0092*/ 	.short	(.L_915 - .L_914)
.L_914:
        /*0094*/ 	.word	0x00000000


	//----- nvinfo : EIATTR_CBANK_PARAM_SIZE
	.align		4
.L_915:
        /*0098*/ 	.byte	0x03, 0x19
        /*009a*/ 	.short	0x00d8


	//----- nvinfo : EIATTR_PARAM_CBANK
	.align		4
        /*009c*/ 	.byte	0x04, 0x0a
        /*009e*/ 	.short	(.L_917 - .L_916)
	.align		4
.L_916:
        /*00a0*/ 	.word	index@(.nv.constant0._ZN2at6native49_GLOBAL__N__cfa43aba_16_ReflectionPad_cu_f800513927reflection_pad3d_out_kernelIdEEvNS_27GenericPackedTensorAccessorIKT_Lm5ENS_16DefaultPtrTraitsElEENS3_IS4_Lm5ES6_lEElllll)
        /*00a4*/ 	.short	0x0210
        /*00a6*/ 	.short	0x00d8


	//----- nvinfo : EIATTR_SW_WAR
	.align		4
.L_917:
        /*00a8*/ 	.byte	0x04, 0x36
        /*00aa*/ 	.short	(.L_919 - .L_918)
.L_918:
        /*00ac*/ 	.word	0x00000008
.L_919:


//--------------------- .nv.info._ZN2at6native49_GLOBAL__N__cfa43aba_16_ReflectionPad_cu_f800513927reflection_pad3d_out_kernelIsEEvNS_27GenericPackedTensorAccessorIKT_Lm5ENS_16DefaultPtrTraitsElEENS3_IS4_Lm5ES6_lEElllll --------------------------
	.section	.nv.info._ZN2at6native49_GLOBAL__N__cfa43aba_16_ReflectionPad_cu_f800513927reflection_pad3d_out_kernelIsEEvNS_27GenericPackedTensorAccessorIKT_Lm5ENS_16DefaultPtrTraitsElEENS3_IS4_Lm5ES6_lEElllll,"",@"SHT_CUDA_INFO"
	.sectionflags	@""
	.align	4


	//----- nvinfo : EIATTR_CUDA_API_VERSION
	.align		4
        /*0000*/ 	.byte	0x04, 0x37
        /*0002*/ 	.short	(.L_921 - .L_920)
.L_920:
        /*0004*/ 	.word	0x00000082


	//----- nvinfo : EIATTR_KPARAM_INFO
	.align		4
.L_921:
        /*0008*/ 	.byte	0x04, 0x17
        /*000a*/ 	.short	(.L_923 - .L_922)
.L_922:
        /*000c*/ 	.word	0x00000000
        /*0010*/ 	.short	0x0006
        /*0012*/ 	.short	0x00d0
        /*0014*/ 	.byte	0x00, 0xf0, 0x21, 0x00


	//----- nvinfo : EIATTR_KPARAM_INFO
	.align		4
.L_923:
        /*0018*/ 	.byte	0x04, 0x17
        /*001a*/ 	.short	(.L_925 - .L_924)
.L_924:
        /*001c*/ 	.word	0x00000000
        /*0020*/ 	.short	0x0005
        /*0022*/ 	.short	0x00c8
        /*0024*/ 	.byte	0x00, 0xf0, 0x21, 0x00


	//----- nvinfo : EIATTR_KPARAM_INFO
	.align		4
.L_925:
        /*0028*/ 	.byte	0x04, 0x17
        /*002a*/ 	.short	(.L_927 - .L_926)
.L_926:
        /*002c*/ 	.word	0x00000000
        /*0030*/ 	.short	0x0004
        /*0032*/ 	.short	0x00c0
        /*0034*/ 	.byte	0x00, 0xf0, 0x21, 0x00


	//----- nvinfo : EIATTR_KPARAM_INFO
	.align		4
.L_927:
        /*0038*/ 	.byte	0x04, 0x17
        /*003a*/ 	.short	(.L_929 - .L_928)
.L_928:
        /*003c*/ 	.word	0x00000000
        /*0040*/ 	.short	0x0003
        /*0042*/ 	.short	0x00b8
        /*0044*/ 	.byte	0x00, 0xf0, 0x21, 0x00


	//----- nvinfo : EIATTR_KPARAM_INFO
	.align		4
.L_929:
        /*0048*/ 	.byte	0x04, 0x17
        /*004a*/ 	.short	(.L_931 - .L_930)
.L_930:
        /*004c*/ 	.word	0x00000000
        /*0050*/ 	.short	0x0002
        /*0052*/ 	.short	0x00b0
        /*0054*/ 	.byte	0x00, 0xf0, 0x21, 0x00


	//----- nvinfo : EIATTR_KPARAM_INFO
	.align		4
.L_931:
        /*0058*/ 	.byte	0x04, 0x17
        /*005a*/ 	.short	(.L_933 - .L_932)
.L_932:
        /*005c*/ 	.word	0x00000000
        /*0060*/ 	.short	0x0001
        /*0062*/ 	.short	0x0058
        /*0064*/ 	.byte	0x00, 0xf0, 0x61, 0x01


	//----- nvinfo : EIATTR_KPARAM_INFO
	.align		4
.L_933:
        /*0068*/ 	.byte	0x04, 0x17
        /*006a*/ 	.short	(.L_935 - .L_934)
.L_934:
        /*006c*/ 	.word	0x00000000
        /*0070*/ 	.short	0x0000
        /*0072*/ 	.short	0x0000
        /*0074*/ 	.byte	0x00, 0xf0, 0x61, 0x01


	//----- nvinfo : EIATTR_SPARSE_MMA_MASK
	.align		4
.L_935:
        /*0078*/ 	.byte	0x03, 0x50
        /*007a*/ 	.short	0x0000


	//----- nvinfo : EIATTR_MAXREG_COUNT
	.align		4
        /*007c*/ 	.byte	0x03, 0x1b
        /*007e*/ 	.short	0x00ff


	//----- nvinfo : EIATTR_MERCURY_ISA_VERSION
	.align		4
        /*0080*/ 	.byte	0x03, 0x5f
        /*0082*/ 	.short	0x0101


	//----- nvinfo : EIATTR_EXIT_INSTR_OFFSETS
	.align		4
        /*0084*/ 	.byte	0x04, 0x1c
        /*0086*/ 	.short	(.L_937 - .L_936)


	//   ....[0]....
.L_936:
        /*0088*/ 	.word	0x00000130


	//   ....[1]....
        /*008c*/ 	.word	0x00001400


	//----- nvinfo : EIATTR_CRS_STACK_SIZE
	.align		4
.L_937:
        /*0090*/ 	.byte	0x04, 0x1e
        /*0092*/ 	.short	(.L_939 - .L_938)
.L_938:
        /*0094*/ 	.word	0x00000000


	//----- nvinfo : EIATTR_CBANK_PARAM_SIZE
	.align		4
.L_939:
        /*0098*/ 	.byte	0x03, 0x19
        /*009a*/ 	.short	0x00d8


	//----- nvinfo : EIATTR_PARAM_CBANK
	.align		4
        /*009c*/ 	.byte	0x04, 0x0a
        /*009e*/ 	.short	(.L_941 - .L_940)
	.align		4
.L_940:
        /*00a0*/ 	.word	index@(.nv.constant0._ZN2at6native49_GLOBAL__N__cfa43aba_16_ReflectionPad_cu_f800513927reflection_pad3d_out_kernelIsEEvNS_27GenericPackedTensorAccessorIKT_Lm5ENS_16DefaultPtrTraitsElEENS3_IS4_Lm5ES6_lEElllll)
        /*00a4*/ 	.short	0x0210
        /*00a6*/ 	.short	0x00d8


	//----- nvinfo : EIATTR_SW_WAR
	.align		4
.L_941:
        /*00a8*/ 	.byte	0x04, 0x36
        /*00aa*/ 	.short	(.L_943 - .L_942)
.L_942:
        /*00ac*/ 	.word	0x00000008
.L_943:


//--------------------- .nv.info._ZN2at6native49_GLOBAL__N__cfa43aba_16_ReflectionPad_cu_f800513927reflection_pad3d_out_kernelIlEEvNS_27GenericPackedTensorAccessorIKT_Lm5ENS_16DefaultPtrTraitsElEENS3_IS4_Lm5ES6_lEElllll --------------------------
	.section	.nv.info._ZN2at6native49_GLOBAL__N__cfa43aba_16_ReflectionPad_cu_f800513927reflection_pad3d_out_kernelIlEEvNS_27GenericPackedTensorAccessorIKT_Lm5ENS_16DefaultPtrTraitsElEENS3_IS4_Lm5ES6_lEElllll,"",@"SHT_CUDA_INFO"
	.sectionflags	@""
	.align	4


	//----- nvinfo : EIATTR_CUDA_API_VERSION
	.align		4
        /*0000*/ 	.byte	0x04, 0x37
        /*0002*/ 	.short	(.L_945 - .L_944)
.L_944:
        /*0004*/ 	.word	0x00000082


	//----- nvinfo : EIATTR_KPARAM_INFO
	.align		4
.L_945:
        /*0008*/ 	.byte	0x04, 0x17
        /*000a*/ 	.short	(.L_947 - .L_946)
.L_946:
        /*000c*/ 	.word	0x00000000
        /*0010*/ 	.short	0x0006
        /*0012*/ 	.short	0x00d0
        /*0014*/ 	.byte	0x00, 0xf0, 0x21, 0x00


	//----- nvinfo : EIATTR_KPARAM_INFO
	.align		4
.L_947:
        /*0018*/ 	.byte	0x04, 0x17
        /*001a*/ 	.short	(.L_949 - .L_948)
.L_948:
        /*001c*/ 	.word	0x00000000
        /*0020*/ 	.short	0x0005
        /*0022*/ 	.short	0x00c8
        /*0024*/ 	.byte	0x00, 0xf0, 0x21, 0x00


	//----- nvinfo : EIATTR_KPARAM_INFO
	.align		4
.L_949:
        /*0028*/ 	.byte	0x04, 0x17
        /*002a*/ 	.short	(.L_951 - .L_950)
.L_950:
        /*002c*/ 	.word	0x00000000
        /*0030*/ 	.short	0x0004
        /*0032*/ 	.short	0x00c0
        /*0034*/ 	.byte	0x00, 0xf0, 0x21, 0x00


	//----- nvinfo : EIATTR_KPARAM_INFO
	.align		4
.L_951:
        /*0038*/ 	.byte	0x04, 0x17
        /*003a*/ 	.short	(.L_953 - .L_952)
.L_952:
        /*003c*/ 	.word	0x00000000
        /*0040*/ 	.short	0x0003
        /*0042*/ 	.short	0x00b8
        /*0044*/ 	.byte	0x00, 0xf0, 0x21, 0x00


	//----- nvinfo : EIATTR_KPARAM_INFO
	.align		4
.L_953:
        /*0048*/ 	.byte	0x04, 0x17
        /*004a*/ 	.short	(.L_955 - .L_954)
.L_954:
        /*004c*/ 	.word	0x00000000
        /*0050*/ 	.short	0x0002
        /*0052*/ 	.short	0x00b0
        /*0054*/ 	.byte	0x00, 0xf0, 0x21, 0x00


	//----- nvinfo : EIATTR_KPARAM_INFO
	.align		4
.L_955:
        /*0058*/ 	.byte	0x04, 0x17
        /*005a*/ 	.short	(.L_957 - .L_956)
.L_956:
        /*005c*/ 	.word	0x00000000
        /*0060*/ 	.short	0x0001
        /*0062*/ 	.short	0x0058
        /*0064*/ 	.byte	0x00, 0xf0, 0x61, 0x01


	//----- nvinfo : EIATTR_KPARAM_INFO
	.align		4
.L_957:
        /*0068*/ 	.byte	0x04, 0x17
        /*006a*/ 	.short	(.L_959 - .L_958)
.L_958:
        /*006c*/ 	.word	0x00000000
        /*0070*/ 	.short	0x0000
        /*0072*/ 	.short	0x0000
        /*0074*/ 	.byte	0x00, 0xf0, 0x61, 0x01


	//----- nvinfo : EIATTR_SPARSE_MMA_MASK
	.align		4
.L_959:
        /*0078*/ 	.byte	0x03, 0x50
        /*007a*/ 	.short	0x0000


	//----- nvinfo : EIATTR_MAXREG_COUNT
	.align		4
        /*007c*/ 	.byte	0x03, 0x1b
        /*007e*/ 	.short	0x00ff


	//----- nvinfo : EIATTR_MERCURY_ISA_VERSION
	.align		4
        /*0080*/ 	.byte	0x03, 0x5f
        /*0082*/ 	.short	0x0101


	//----- nvinfo : EIATTR_EXIT_INSTR_OFFSETS
	.align		4
        /*0084*/ 	.byte	0x04, 0x1c
        /*0086*/ 	.short	(.L_961 - .L_960)


	//   ....[0]....
.L_960:
        /*0088*/ 	.word	0x00000130


	//   ....[1]....
        /*008c*/ 	.word	0x00001400


	//----- nvinfo : EIATTR_CRS_STACK_SIZE
	.align		4
.L_961:
        /*0090*/ 	.byte	0x04, 0x1e
        /*0092*/ 	.short	(.L_963 - .L_962)
.L_962:
        /*0094*/ 	.word	0x00000000


	//----- nvinfo : EIATTR_CBANK_PARAM_SIZE
	.align		4
.L_963:
        /*0098*/ 	.byte	0x03, 0x19
        /*009a*/ 	.short	0x00d8


	//----- nvinfo : EIATTR_PARAM_CBANK
	.align		4
        /*009c*/ 	.byte	0x04, 0x0a
        /*009e*/ 	.short	(.L_965 - .L_964)
	.align		4
.L_964:
        /*00a0*/ 	.word	index@(.nv.constant0._ZN2at6native49_GLOBAL__N__cfa43aba_16_ReflectionPad_cu_f800513927reflection_pad3d_out_kernelIlEEvNS_27GenericPackedTensorAccessorIKT_Lm5ENS_16DefaultPtrTraitsElEENS3_IS4_Lm5ES6_lEElllll)
        /*00a4*/ 	.short	0x0210
        /*00a6*/ 	.short	0x00d8


	//----- nvinfo : EIATTR_SW_WAR
	.align		4
.L_965:
        /*00a8*/ 	.byte	0x04, 0x36
        /*00aa*/ 	.short	(.L_967 - .L_966)
.L_966:
        /*00ac*/ 	.word	0x00000008
.L_967:


//--------------------- .nv.info._ZN2at6native49_GLOBAL__N__cfa43aba_16_ReflectionPad_cu_f800513927reflection_pad3d_out_kernelIiEEvNS_27GenericPackedTensorAccessorIKT_Lm5ENS_16DefaultPtrTraitsElEENS3_IS4_Lm5ES6_lEElllll --------------------------
	.section	.nv.info._ZN2at6native49_GLOBAL__N__cfa43aba_16_ReflectionPad_cu_f800513927reflection_pad3d_out_kernelIiEEvNS_27GenericPackedTensorAccessorIKT_Lm5ENS_16DefaultPtrTraitsElEENS3_IS4_Lm5ES6_lEElllll,"",@"SHT_CUDA_INFO"
	.sectionflags	@""
	.align	4


	//----- nvinfo : EIATTR_CUDA_API_VERSION
	.align		4
        /*0000*/ 	.byte	0x04, 0x37
        /*0002*/ 	.short	(.L_969 - .L_968)
.L_968:
        /*0004*/ 	.word	0x00000082


	//----- nvinfo : EIATTR_KPARAM_INFO
	.align		4
.L_969:
        /*0008*/ 	.byte	0x04, 0x17
        /*000a*/ 	.short	(.L_971 - .L_970)
.L_970:
        /*000c*/ 	.word	0x00000000
        /*0010*/ 	.short	0x0006
        /*0012*/ 	.short	0x00d0
        /*0014*/ 	.byte	0x00, 0xf0, 0x21, 0x00


	//----- nvinfo : EIATTR_KPARAM_INFO
	.align		4
.L_971:
        /*0018*/ 	.byte	0x04, 0x17
        /*001a*/ 	.short	(.L_973 - .L_972)
.L_972:
        /*001c*/ 	.word	0x00000000
        /*0020*/ 	.short	0x0005
        /*0022*/ 	.short	0x00c8
        /*0024*/ 	.byte	0x00, 0xf0, 0x21, 0x00


	//----- nvinfo : EIATTR_KPARAM_INFO
	.align		4
.L_973:
        /*0028*/ 	.byte	0x04, 0x17
        /*002a*/ 	.short	(.L_975 - .L_974)
.L_974:
        /*002c*/ 	.word	0x00000000
        /*0030*/ 	.short	0x0004
        /*0032*/ 	.short	0x00c0
        /*0034*/ 	.byte	0x00, 0xf0, 0x21, 0x00


	//----- nvinfo : EIATTR_KPARAM_INFO
	.align		4
.L_975:
        /*0038*/ 	.byte	0x04, 0x17
        /*003a*/ 	.short	(.L_977 - .L_976)
.L_976:
        /*003c*/ 	.word	0x00000000
        /*0040*/ 	.short	0x0003
        /*0042*/ 	.short	0x00b8
        /*0044*/ 	.byte	0x00, 0xf0, 0x21, 0x00


	//----- nvinfo : EIATTR_KPARAM_INFO
	.align		4
.L_977:
        /*0048*/ 	.byte	0x04, 0x17
        /*004a*/ 	.short	(.L_979 - .L_978)
.L_978:
        /*004c*/ 	.word	0x00000000
        /*0050*/ 	.short	0x0002
        /*0052*/ 	.short	0x00b0
        /*0054*/ 	.byte	0x00, 0xf0, 0x21, 0x00


	//----- nvinfo : EIATTR_KPARAM_INFO
	.align		4
.L_979:
        /*0058*/ 	.byte	0x04, 0x17
        /*005a*/ 	.short	(.L_981 - .L_980)
.L_980:
        /*005c*/ 	.word	0x00000000
        /*0060*/ 	.short	0x0001
        /*0062*/ 	.short	0x0058
        /*0064*/ 	.byte	0x00, 0xf0, 0x61, 0x01


	//----- nvinfo : EIATTR_KPARAM_INFO
	.align		4
.L_981:
        /*0068*/ 	.byte	0x04, 0x17
        /*006a*/ 	.short	(.L_983 - .L_982)
.L_982:
        /*006c*/ 	.word	0x00000000
        /*0070*/ 	.short	0x0000
        /*0072*/ 	.short	0x0000
        /*0074*/ 	.byte	0x00, 0xf0, 0x61, 0x01


	//----- nvinfo : EIATTR_SPARSE_MMA_MASK
	.align		4
.L_983:
        /*0078*/ 	.byte	0x03, 0x50
        /*007a*/ 	.short	0x0000


	//----- nvinfo : EIATTR_MAXREG_COUNT
	.align		4
        /*007c*/ 	.byte	0x03, 0x1b
        /*007e*/ 	.short	0x00ff


	//----- nvinfo : EIATTR_MERCURY_ISA_VERSION
	.align		4
        /*0080*/ 	.byte	0x03, 0x5f
        /*0082*/ 	.short	0x0101


	//----- nvinfo : EIATTR_EXIT_INSTR_OFFSETS
	.align		4
        /*0084*/ 	.byte	0x04, 0x1c
        /*0086*/ 	.short	(.L_985 - .L_984)


	//   ....[0]....
.L_984:
        /*0088*/ 	.word	0x00000130


	//   ....[1]....
        /*008c*/ 	.word	0x00001400


	//----- nvinfo : EIATTR_CRS_STACK_SIZE
	.align		4
.L_985:
        /*0090*/ 	.byte	0x04, 0x1e
        /*0092*/ 	.short	(.L_987 - .L_986)
.L_986:
        /*0094*/ 	.word	0x00000000


	//----- nvinfo : EIATTR_CBANK_PARAM_SIZE
	.align		4
.L_987:
        /*0098*/ 	.byte	0x03, 0x19
        /*009a*/ 	.short	0x00d8


	//----- nvinfo : EIATTR_PARAM_CBANK
	.align		4
        /*009c*/ 	.byte	0x04, 0x0a
        /*009e*/ 	.short	(.L_989 - .L_988)
	.align		4
.L_988:
        /*00a0*/ 	.word	index@(.nv.constant0._ZN2at6native49_GLOBAL__N__cfa43aba_16_ReflectionPad_cu_f800513927reflection_pad3d_out_kernelIiEEvNS_27GenericPackedTensorAccessorIKT_Lm5ENS_16DefaultPtrTraitsElEENS3_IS4_Lm5ES6_lEElllll)
        /*00a4*/ 	.short	0x0210
        /*00a6*/ 	.short	0x00d8


	//----- nvinfo : EIATTR_SW_WAR
	.align		4
.L_989:
        /*00a8*/ 	.byte	0x04, 0x36
        /*00aa*/ 	.short	(.L_991 - .L_990)
.L_990:
        /*00ac*/ 	.word	0x00000008
.L_991:


//--------------------- .nv.info._ZN2at6native49_GLOBAL__N__cfa43aba_16_ReflectionPad_cu_f800513927reflection_pad3d_out_kernelIaEEvNS_27GenericPackedTensorAccessorIKT_Lm5ENS_16DefaultPtrTraitsElEENS3_IS4_Lm5ES6_lEElllll --------------------------
	.section	.nv.info._ZN2at6native49_GLOBAL__N__cfa43aba_16_ReflectionPad_cu_f800513927reflection_pad3d_out_kernelIaEEvNS_27GenericPackedTensorAccessorIKT_Lm5ENS_16DefaultPtrTraitsElEENS3_IS4_Lm5ES6_lEElllll,"",@"SHT_CUDA_INFO"
	.sectionflags	@""
	.align	4


	//----- nvinfo : EIATTR_CUDA_API_VERSION
	.align		4
        /*0000*/ 	.byte	0x04, 0x37
        /*0002*/ 	.short	(.L_993 - .L_992)
.L_992:
        /*0004*/ 	.word	0x00000082


	//----- nvinfo : EIATTR_KPARAM_INFO
	.align		4
.L_993:
        /*0008*/ 	.byte	0x04, 0x17
        /*000a*/ 	.short	(.L_995 - .L_994)
.L_994:
        /*000c*/ 	.word	0x00000000
        /*0010*/ 	.short	0x0006
        /*0012*/ 	.short	0x00d0
        /*0014*/ 	.byte	0x00, 0xf0, 0x21, 0x00


	//----- nvinfo : EIATTR_KPARAM_INFO
	.align		4
.L_995:
        /*0018*/ 	.byte	0x04, 0x17
        /*001a*/ 	.short	(.L_997 - .L_996)
.L_996:
        /*001c*/ 	.word	0x00000000
        /*0020*/ 	.short	0x0005
        /*0022*/ 	.short	0x00c8
        /*0024*/ 	.byte	0x00, 0xf0, 0x21, 0x00


	//----- nvinfo : EIATTR_KPARAM_INFO
	.align		4
.L_997:
        /*0028*/ 	.byte	0x04, 0x17
        /*002a*/ 	.short	(.L_999 - .L_998)
.L_998:
        /*002c*/ 	.word	0x00000000
        /*0030*/ 	.short	0x0004
        /*0032*/ 	.short	0x00c0
        /*0034*/ 	.byte	0x00, 0xf0, 0x21, 0x00


	//----- nvinfo : EIATTR_KPARAM_INFO
	.align		4
.L_999:
        /*0038*/ 	.byte	0x04, 0x17
        /*003a*/ 	.short	(.L_1001 - .L_1000)
.L_1000:
        /*003c*/ 	.word	0x00000000
        /*0040*/ 	.short	0x0003
        /*0042*/ 	.short	0x00b8
        /*0044*/ 	.byte	0x00, 0xf0, 0x21, 0x00


	//----- nvinfo : EIATTR_KPARAM_INFO
	.align		4
.L_1001:
        /*0048*/ 	.byte	0x04, 0x17
        /*004a*/ 	.short	(.L_1003 - .L_1002)
.L_1002:
        /*004c*/ 	.word	0x00000000
        /*0050*/ 	.short	0x0002
        /*0052*/ 	.short	0x00b0
        /*0054*/ 	.byte	0x00, 0xf0, 0x21, 0x00


	//----- nvinfo : EIATTR_KPARAM_INFO
	.align		4
.L_1003:
        /*0058*/ 	.byte	0x04, 0x17
        /*005a*/ 	.short	(.L_1005 - .L_1004)
.L_1004:
        /*005c*/ 	.word	0x00000000
        /*0060*/ 	.short	0x0001
        /*0062*/ 	.short	0x0058
        /*0064*/ 	.byte	0x00, 0xf0, 0x61, 0x01


	//----- nvinfo : EIATTR_KPARAM_INFO
	.align		4
.L_1005:
        /*0068*/ 	.byte	0x04, 0x17
        /*006a*/ 	.short	(.L_1007 - .L_1006)
.L_1006:
        /*006c*/ 	.word	0x00000000
        /*0070*/ 	.short	0x0000
        /*0072*/ 	.short	0x0000
        /*0074*/ 	.byte	0x00, 0xf0, 0x61, 0x01


	//----- nvinfo : EIATTR_SPARSE_MMA_MASK
	.align		4
.L_1007:
        /*0078*/ 	.byte	0x03, 0x50
        /*007a*/ 	.short	0x0000


	//----- nvinfo : EIATTR_MAXREG_COUNT
	.align		4
        /*007c*/ 	.byte	0x03, 0x1b
        /*007e*/ 	.short	0x00ff


	//----- nvinfo : EIATTR_MERCURY_ISA_VERSION
	.align		4
        /*0080*/ 	.byte	0x03, 0x5f
        /*0082*/ 	.short	0x0101


	//----- nvinfo : EIATTR_EXIT_INSTR_OFFSETS
	.align		4
        /*0084*/ 	.byte	0x04, 0x1c
        /*0086*/ 	.short	(.L_1009 - .L_1008)


	//   ....[0]....
.L_1008:
        /*0088*/ 	.word	0x00000130


	//   ....[1]....
        /*008c*/ 	.word	0x000013e0


	//----- nvinfo : EIATTR_CRS_STACK_SIZE
	.align		4
.L_1009:
        /*0090*/ 	.byte	0x04, 0x1e
        /*0092*/ 	.short	(.L_1011 - .L_1010)
.L_1010:
        /*0094*/ 	.word	0x00000000


	//----- nvinfo : EIATTR_CBANK_PARAM_SIZE
	.align		4
.L_1011:
        /*0098*/ 	.byte	0x03, 0x19
        /*009a*/ 	.short	0x00d8


	//----- nvinfo : EIATTR_PARAM_CBANK
	.align		4
        /*009c*/ 	.byte	0x04, 0x0a
        /*009e*/ 	.short	(.L_1013 - .L_1012)
	.align		4
.L_1012:
        /*00a0*/ 	.word	index@(.nv.constant0._ZN2at6native49_GLOBAL__N__cfa43aba_16_ReflectionPad_cu_f800513927reflection_pad3d_out_kernelIaEEvNS_27GenericPackedTensorAccessorIKT_Lm5ENS_16DefaultPtrTraitsElEENS3_IS4_Lm5ES6_lEElllll)
        /*00a4*/ 	.short	0x0210
        /*00a6*/ 	.short	0x00d8


	//----- nvinfo : EIATTR_SW_WAR
	.align		4
.L_1013:
        /*00a8*/ 	.byte	0x04, 0x36
        /*00aa*/ 	.short	(.L_1015 - .L_1014)
.L_1014:
        /*00ac*/ 	.word	0x00000008
.L_1015:


//--------------------- .nv.info._ZN2at6native49_GLOBAL__N__cfa43aba_16_ReflectionPad_cu_f800513927reflection_pad3d_out_kernelIhEEvNS_27GenericPackedTensorAccessorIKT_Lm5ENS_16DefaultPtrTraitsElEENS3_IS4_Lm5ES6_lEElllll --------------------------
	.section	.nv.info._ZN2at6native49_GLOBAL__N__cfa43aba_16_ReflectionPad_cu_f800513927reflection_pad3d_out_kernelIhEEvNS_27GenericPackedTensorAccessorIKT_Lm5ENS_16DefaultPtrTraitsElEENS3_IS4_Lm5ES6_lEElllll,"",@"SHT_CUDA_INFO"
	.sectionflags	@""
	.align	4


	//----- nvinfo : EIATTR_CUDA_API_VERSION
	.align		4
        /*0000*/ 	.byte	0x04, 0x37
        /*0002*/ 	.short	(.L_1017 - .L_1016)
.L_1016:
        /*0004*/ 	.word	0x00000082


	//----- nvinfo : EIATTR_KPARAM_INFO
	.align		4
.L_1017:
        /*0008*/ 	.byte	0x04, 0x17
        /*000a*/ 	.short	(.L_1019 - .L_1018)
.L_1018:
        /*000c*/ 	.word	0x00000000
        /*0010*/ 	.short	0x0006
        /*0012*/ 	.short	0x00d0
        /*0014*/ 	.byte	0x00, 0xf0, 0x21, 0x00


	//----- nvinfo : EIATTR_KPARAM_INFO
	.align		4
.L_1019:
        /*0018*/ 	.byte	0x04, 0x17
        /*001a*/ 	.short	(.L_1021 - .L_1020)
.L_1020:
        /*001c*/ 	.word	0x00000000
        /*0020*/ 	.short	0x0005
        /*0022*/ 	.short	0x00c8
        /*0024*/ 	.byte	0x00, 0xf0, 0x21, 0x00


	//----- nvinfo : EIATTR_KPARAM_INFO
	.align		4
.L_1021:
        /*0028*/ 	.byte	0x04, 0x17
        /*002a*/ 	.short	(.L_1023 - .L_1022)
.L_1022:
        /*002c*/ 	.word	0x00000000
        /*0030*/ 	.short	0x0004
        /*0032*/ 	.short	0x00c0
        /*0034*/ 	.byte	0x00, 0xf0, 0x21, 0x00


	//----- nvinfo : EIATTR_KPARAM_INFO
	.align		4
.L_1023:
        /*0038*/ 	.byte	0x04, 0x17
        /*003a*/ 	.short	(.L_1025 - .L_1024)
.L_1024:
        /*003c*/ 	.word	0x00000000
        /*0040*/ 	.short	0x0003
        /*0042*/ 	.short	0x00b8
        /*0044*/ 	.byte	0x00, 0xf0, 0x21, 0x00


	//----- nvinfo : EIATTR_KPARAM_INFO
	.align		4
.L_1025:
        /*0048*/ 	.byte	0x04, 0x17
        /*004a*/ 	.short	(.L_1027 - .L_1026)
.L_1026:
        /*004c*/ 	.word	0x00000000
        /*0050*/ 	.short	0x0002
        /*0052*/ 	.short	0x00b0
        /*0054*/ 	.byte	0x00, 0xf0, 0x21, 0x00


	//----- nvinfo : EIATTR_KPARAM_INFO
	.align		4
.L_1027:
        /*0058*/ 	.byte	0x04, 0x17
        /*005a*/ 	.short	(.L_1029 - .L_1028)
.L_1028:
        /*005c*/ 	.word	0x00000000
        /*0060*/ 	.short	0x0001
        /*0062*/ 	.short	0x0058
        /*0064*/ 	.byte	0x00, 0xf0, 0x61, 0x01


	//----- nvinfo : EIATTR_KPARAM_INFO
	.align		4
.L_1029:
        /*0068*/ 	.byte	0x04, 0x17
        /*006a*/ 	.short	(.L_1031 - .L_1030)
.L_1030:
        /*006c*/ 	.word	0x00000000
        /*0070*/ 	.short	0x0000
        /*0072*/ 	.short	0x0000
        /*0074*/ 	.byte	0x00, 0xf0, 0x61, 0x01


	//----- nvinfo : EIATTR_SPARSE_MMA_MASK
	.align		4
.L_1031:
        /*0078*/ 	.byte	0x03, 0x50
        /*007a*/ 	.short	0x0000


	//----- nvinfo : EIATTR_MAXREG_COUNT
	.align		4
        /*007c*/ 	.byte	0x03, 0x1b
        /*007e*/ 	.short	0x00ff


	//----- nvinfo : EIATTR_MERCURY_ISA_VERSION
	.align		4
        /*0080*/ 	.byte	0x03, 0x5f
        /*0082*/ 	.short	0x0101


	//----- nvinfo : EIATTR_EXIT_INSTR_OFFSETS
	.align		4
        /*0084*/ 	.byte	0x04, 0x1c
        /*0086*/ 	.short	(.L_1033 - .L_1032)


	//   ....[0]....
.L_1032:
        /*0088*/ 	.word	0x00000130


	//   ....[1]....
        /*008c*/ 	.word	0x000013e0


	//----- nvinfo : EIATTR_CRS_STACK_SIZE
	.align		4
.L_1033:
        /*0090*/ 	.byte	0x04, 0x1e
        /*0092*/ 	.short	(.L_1035 - .L_1034)
.L_1034:
        /*0094*/ 	.word	0x00000000


	//----- nvinfo : EIATTR_CBANK_PARAM_SIZE
	.align		4
.L_1035:
        /*0098*/ 	.byte	0x03, 0x19
        /*009a*/ 	.short	0x00d8


	//----- nvinfo : EIATTR_PARAM_CBANK
	.align		4
        /*009c*/ 	.byte	0x04, 0x0a
        /*009e*/ 	.short	(.L_1037 - .L_1036)
	.align		4
.L_1036:
        /*00a0*/ 	.word	index@(.nv.constant0._ZN2at6native49_GLOBAL__N__cfa43aba_16_ReflectionPad_cu_f800513927reflection_pad3d_out_kernelIhEEvNS_27GenericPackedTensorAccessorIKT_Lm5ENS_16DefaultPtrTraitsElEENS3_IS4_Lm5ES6_lEElllll)
        /*00a4*/ 	.short	0x0210
        /*00a6*/ 	.short	0x00d8


	//----- nvinfo : EIATTR_SW_WAR
	.align		4
.L_1037:
        /*00a8*/ 	.byte	0x04, 0x36
        /*00aa*/ 	.short	(.L_1039 - .L_1038)
.L_1038:
        /*00ac*/ 	.word	0x00000008
.L_1039:


//--------------------- .nv.info._ZN2at6native49_GLOBAL__N__cfa43aba_16_ReflectionPad_cu_f800513936reflection_pad1d_backward_out_kernelIN3c108BFloat16EEEvPT_PKS5_lll --------------------------
	.section	.nv.info._ZN2at6native49_GLOBAL__N__cfa43aba_16_ReflectionPad_cu_f800513936reflection_pad1d_backward_out_kernelIN3c108BFloat16EEEvPT_PKS5_lll,"",@"SHT_CUDA_INFO"
	.sectionflags	@""
	.align	4


	//----- nvinfo : EIATTR_CUDA_API_VERSION
	.align		4
        /*0000*/ 	.byte	0x04, 0x37
        /*0002*/ 	.short	(.L_1041 - .L_1040)
.L_1040:
        /*0004*/ 	.word	0x00000082


	//----- nvinfo : EIATTR_KPARAM_INFO
	.align		4
.L_1041:
        /*0008*/ 	.byte	0x04, 0x17
        /*000a*/ 	.short	(.L_1043 - .L_1042)
.L_1042:
        /*000c*/ 	.word	0x00000000
        /*0010*/ 	.short	0x0004
        /*0012*/ 	.short	0x0020
        /*0014*/ 	.byte	0x00, 0xf0, 0x21, 0x00


	//----- nvinfo : EIATTR_KPARAM_INFO
	.align		4
.L_1043:
        /*0018*/ 	.byte	0x04, 0x17
        /*001a*/ 	.short	(.L_1045 - .L_1044)
.L_1044:
        /*001c*/ 	.word	0x00000000
        /*0020*/ 	.short	0x0003
        /*0022*/ 	.short	0x0018
        /*0024*/ 	.byte	0x00, 0xf0, 0x21, 0x00


	//----- nvinfo : EIATTR_KPARAM_INFO
	.align		4
.L_1045:
        /*0028*/ 	.byte	0x04, 0x17
        /*002a*/ 	.short	(.L_1047 - .L_1046)
.L_1046:
        /*002c*/ 	.word	0x00000000
        /*0030*/ 	.short	0x0002
        /*0032*/ 	.short	0x0010
        /*0034*/ 	.byte	0x00, 0xf0, 0x21, 0x00


	//----- nvinfo : EIATTR_KPARAM_INFO
	.align		4
.L_1047:
        /*0038*/ 	.byte	0x04, 0x17
        /*003a*/ 	.short	(.L_1049 - .L_1048)
.L_1048:
        /*003c*/ 	.word	0x00000000
        /*0040*/ 	.short	0x0001
        /*0042*/ 	.short	0x0008
        /*0044*/ 	.byte	0x00, 0xf0, 0x21, 0x00


	//----- nvinfo : EIATTR_KPARAM_INFO
	.align		4
.L_1049:
        /*0048*/ 	.byte	0x04, 0x17
        /*004a*/ 	.short	(.L_1051 - .L_1050)
.L_1050:
        /*004c*/ 	.word	0x00000000
        /*0050*/ 	.short	0x0000
        /*0052*/ 	.short	0x0000
        /*0054*/ 	.byte	0x00, 0xf0, 0x21, 0x00


	//----- nvinfo : EIATTR_SPARSE_MMA_MASK
	.align		4
.L_1051:
        /*0058*/ 	.byte	0x03, 0x50
        /*005a*/ 	.short	0x0000


	//----- nvinfo : EIATTR_MAXREG_COUNT
	.align		4
        /*005c*/ 	.byte	0x03, 0x1b
        /*005e*/ 	.short	0x00ff


	//----- nvinfo : EIATTR_MERCURY_ISA_VERSION
	.align		4
        /*0060*/ 	.byte	0x03, 0x5f
        /*0062*/ 	.short	0x0101


	//----- nvinfo : EIATTR_ATOM16_EMUL_INSTR_REG_MAP
	.align		4
        /*0064*/ 	.byte	0x04, 0x2e
        /*0066*/ 	.short	(.L_1053 - .L_1052)


	//   ....[0]....
.L_1052:
        /*0068*/ 	.word	0x00000450
        /*006c*/ 	.short	0x0008
        /*006e*/ 	.short	0x0000


	//   ....[1]....
        /*0070*/ 	.word	0x000004b0
        /*0074*/ 	.short	0x0008
        /*0076*/ 	.short	0x0000


	//----- nvinfo : EIATTR_EXIT_INSTR_OFFSETS
	.align		4
.L_1053:
        /*0078*/ 	.byte	0x04, 0x1c
        /*007a*/ 	.short	(.L_1055 - .L_1054)


	//   ....[0]....
.L_1054:
        /*007c*/ 	.word	0x000000e0


	//   ....[1]....
        /*0080*/ 	.word	0x000004f0


	//----- nvinfo : EIATTR_CRS_STACK_SIZE
	.align		4
.L_1055:
        /*0084*/ 	.byte	0x04, 0x1e
        /*0086*/ 	.short	(.L_1057 - .L_1056)
.L_1056:
        /*0088*/ 	.word	0x00000000


	//----- nvinfo : EIATTR_CBANK_PARAM_SIZE
	.align		4
.L_1057:
        /*008c*/ 	.byte	0x03, 0x19
        /*008e*/ 	.short	0x0028


	//----- nvinfo : EIATTR_PARAM_CBANK
	.align		4
        /*0090*/ 	.byte	0x04, 0x0a
        /*0092*/ 	.short	(.L_1059 - .L_1058)
	.align		4
.L_1058:
        /*0094*/ 	.word	index@(.nv.constant0._ZN2at6native49_GLOBAL__N__cfa43aba_16_ReflectionPad_cu_f800513936reflection_pad1d_backward_out_kernelIN3c108BFloat16EEEvPT_PKS5_lll)
        /*0098*/ 	.short	0x0210
        /*009a*/ 	.short	0x0028


	//----- nvinfo : EIATTR_SW_WAR
	.align		4
.L_1059:
        /*009c*/ 	.byte	0x04, 0x36
        /*009e*/ 	.short	(.L_1061 - .L_1060)
.L_1060:
        /*00a0*/ 	.word	0x00000008
.L_1061:


//--------------------- .nv.info._ZN2at6native49_GLOBAL__N__cfa43aba_16_ReflectionPad_cu_f800513936reflection_pad1d_backward_out_kernelIN3c104HalfEEEvPT_PKS5_lll --------------------------
	.section	.nv.info._ZN2at6native49_GLOBAL__N__cfa43aba_16_ReflectionPad_cu_f800513936reflection_pad1d_backward_out_kernelIN3c104HalfEEEvPT_PKS5_lll,"",@"SHT_CUDA_INFO"
	.sectionflags	@""
	.align	4


	//----- nvinfo : EIATTR_CUDA_API_VERSION
	.align		4
        /*0000*/ 	.byte	0x04, 0x37
        /*0002*/ 	.short	(.L_1063 - .L_1062)
.L_1062:
        /*0004*/ 	.word	0x00000082


	//----- nvinfo : EIATTR_KPARAM_INFO
	.align		4
.L_1063:
        /*0008*/ 	.byte	0x04, 0x17
        /*000a*/ 	.short	(.L_1065 - .L_1064)
.L_1064:
        /*000c*/ 	.word	0x00000000
        /*0010*/ 	.short	0x0004
        /*0012*/ 	.short	0x0020
        /*0014*/ 	.byte	0x00, 0xf0, 0x21, 0x00


	//----- nvinfo : EIATTR_KPARAM_INFO
	.align		4
.L_1065:
        /*0018*/ 	.byte	0x04, 0x17
        /*001a*/ 	.short	(.L_1067 - .L_1066)
.L_1066:
        /*001c*/ 	.word	0x00000000
        /*0020*/ 	.short	0x0003
        /*0022*/ 	.short	0x0018
        /*0024*/ 	.byte	0x00, 0xf0, 0x21, 0x00


	//----- nvinfo : EIATTR_KPARAM_INFO
	.align		4
.L_1067:
        /*0028*/ 	.byte	0x04, 0x17
        /*002a*/ 	.short	(.L_1069 - .L_1068)
.L_1068:
        /*002c*/ 	.word	0x00000000
        /*0030*/ 	.short	0x0002
        /*0032*/ 	.short	0x0010
        /*0034*/ 	.byte	0x00, 0xf0, 0x21, 0x00


	//----- nvinfo : EIATTR_KPARAM_INFO
	.align		4
.L_1069:
        /*0038*/ 	.byte	0x04, 0x17
        /*003a*/ 	.short	(.L_1071 - .L_1070)
.L_1070:
        /*003c*/ 	.word	0x00000000
        /*0040*/ 	.short	0x0001
        /*0042*/ 	.short	0x0008
        /*0044*/ 	.byte	0x00, 0xf0, 0x21, 0x00


	//----- nvinfo : EIATTR_KPARAM_INFO
	.align		4
.L_1071:
        /*0048*/ 	.byte	0x04, 0x17
        /*004a*/ 	.short	(.L_1073 - .L_1072)
.L_1072:
        /*004c*/ 	.word	0x00000000
        /*0050*/ 	.short	0x0000
        /*0052*/ 	.short	0x0000
        /*0054*/ 	.byte	0x00, 0xf0, 0x21, 0x00


	//----- nvinfo : EIATTR_SPARSE_MMA_MASK
	.align		4
.L_1073:
        /*0058*/ 	.byte	0x03, 0x50
        /*005a*/ 	.short	0x0000


	//----- nvinfo : EIATTR_MAXREG_COUNT
	.align		4
        /*005c*/ 	.byte	0x03, 0x1b
        /*005e*/ 	.short	0x00ff


	//----- nvinfo : EIATTR_MERCURY_ISA_VERSION
	.align		4
        /*0060*/ 	.byte	0x03, 0x5f
        /*0062*/ 	.short	0x0101


	//----- nvinfo : EIATTR_ATOM16_EMUL_INSTR_REG_MAP
	.align		4
        /*0064*/ 	.byte	0x04, 0x2e
        /*0066*/ 	.short	(.L_1075 - .L_1074)


	//   ....[0]....
.L_1074:
        /*0068*/ 	.word	0x00000450
        /*006c*/ 	.short	0x0008
        /*006e*/ 	.short	0x0000


	//   ....[1]....
        /*0070*/ 	.word	0x000004b0
        /*0074*/ 	.short	0x0008
        /*0076*/ 	.short	0x0000


	//----- nvinfo : EIATTR_EXIT_INSTR_OFFSETS
	.align		4
.L_1075:
        /*0078*/ 	.byte	0x04, 0x1c
        /*007a*/ 	.short	(.L_1077 - .L_1076)


	//   ....[0]....
.L_1076:
        /*007c*/ 	.word	0x000000e0


	//   ....[1]....
        /*0080*/ 	.word	0x000004f0


	//----- nvinfo : EIATTR_CRS_STACK_SIZE
	.align		4
.L_1077:
        /*0084*/ 	.byte	0x04, 0x1e
        /*0086*/ 	.short	(.L_1079 - .L_1078)
.L_1078:
        /*0088*/ 	.word	0x00000000


	//----- nvinfo : EIATTR_CBANK_PARAM_SIZE
	.align		4
.L_1079:
        /*008c*/ 	.byte	0x03, 0x19
        /*008e*/ 	.short	0x0028


	//----- nvinfo : EIATTR_PARAM_CBANK
	.align		4
        /*0090*/ 	.byte	0x04, 0x0a
        /*0092*/ 	.short	(.L_1081 - .L_1080)
	.align		4
.L_1080:
        /*0094*/ 	.word	index@(.nv.constant0._ZN2at6native49_GLOBAL__N__cfa43aba_16_ReflectionPad_cu_f800513936reflection_pad1d_backward_out_kernelIN3c104HalfEEEvPT_PKS5_lll)
        /*0098*/ 	.short	0x0210
        /*009a*/ 	.short	0x0028


	//----- nvinfo : EIATTR_SW_WAR
	.align		4
.L_1081:
        /*009c*/ 	.byte	0x04, 0x36
        /*009e*/ 	.short	(.L_1083 - .L_1082)
.L_1082:
        /*00a0*/ 	.word	0x00000008
.L_1083:


//--------------------- .nv.info._ZN2at6native49_GLOBAL__N__cfa43aba_16_ReflectionPad_cu_f800513936reflection_pad1d_backward_out_kernelIN3c107complexIfEEEEvPT_PKS6_lll --------------------------
	.section	.nv.info._ZN2at6native49_GLOBAL__N__cfa43aba_16_ReflectionPad_cu_f800513936reflection_pad1d_backward_out_kernelIN3c107complexIfEEEEvPT_PKS6_lll,"",@"SHT_CUDA_INFO"
	.sectionflags	@""
	.align	4


	//----- nvinfo : EIATTR_CUDA_API_VERSION
	.align		4
        /*0000*/ 	.byte	0x04, 0x37
        /*0002*/ 	.short	(.L_1085 - .L_1084)
.L_1084:
        /*0004*/ 	.word	0x00000082


	//----- nvinfo : EIATTR_KPARAM_INFO
	.align		4
.L_1085:
        /*0008*/ 	.byte	0x04, 0x17
        /*000a*/ 	.short	(.L_1087 - .L_1086)
.L_1086:
        /*000c*/ 	.word	0x00000000
        /*0010*/ 	.short	0x0004
        /*0012*/ 	.short	0x0020
        /*0014*/ 	.byte	0x00, 0xf0, 0x21, 0x00


	//----- nvinfo : EIATTR_KPARAM_INFO
	.align		4
.L_1087:
        /*0018*/ 	.byte	0x04, 0x17
        /*001a*/ 	.short	(.L_1089 - .L_1088)
.L_1088:
        /*001c*/ 	.word	0x00000000
        /*0020*/ 	.short	0x0003
        /*0022*/ 	.short	0x0018
        /*0024*/ 	.byte	0x00, 0xf0, 0x21, 0x00


	//----- nvinfo : EIATTR_KPARAM_INFO
	.align		4
.L_1089:
        /*0028*/ 	.byte	0x04, 0x17
        /*002a*/ 	.short	(.L_1091 - .L_1090)
.L_1090:
        /*002c*/ 	.word	0x00000000
        /*0030*/ 	.short	0x0002
        /*0032*/ 	.short	0x0010
        /*0034*/ 	.byte	0x00, 0xf0, 0x21, 0x00


	//----- nvinfo : EIATTR_KPARAM_INFO
	.align		4
.L_1091:
        /*0038*/ 	.byte	0x04, 0x17
        /*003a*/ 	.short	(.L_1093 - .L_1092)
.L_1092:
        /*003c*/ 	.word	0x00000000
        /*0040*/ 	.short	0x0001
        /*0042*/ 	.short	0x0008
        /*0044*/ 	.byte	0x00, 0xf0, 0x21, 0x00


	//----- nvinfo : EIATTR_KPARAM_INFO
	.align		4
.L_1093:
        /*0048*/ 	.byte	0x04, 0x17
        /*004a*/ 	.short	(.L_1095 - .L_1094)
.L_1094:
        /*004c*/ 	.word	0x00000000
        /*0050*/ 	.short	0x0000
        /*0052*/ 	.short	0x0000
        /*0054*/ 	.byte	0x00, 0xf0, 0x21, 0x00


	//----- nvinfo : EIATTR_SPARSE_MMA_MASK
	.align		4
.L_1095:
        /*0058*/ 	.byte	0x03, 0x50
        /*005a*/ 	.short	0x0000


	//----- nvinfo : EIATTR_MAXREG_COUNT
	.align		4
        /*005c*/ 	.byte	0x03, 0x1b
        /*005e*/ 	.short	0x00ff


	//----- nvinfo : EIATTR_MERCURY_ISA_VERSION
	.align		4
        /*0060*/ 	.byte	0x03, 0x5f
        /*0062*/ 	.short	0x0101


	//----- nvinfo : EIATTR_EXIT_INSTR_OFFSETS
	.align		4
        /*0064*/ 	.byte	0x04, 0x1c
        /*0066*/ 	.short	(.L_1097 - .L_1096)


	//   ....[0]....
.L_1096:
        /*0068*/ 	.word	0x000000e0


	//   ....[1]....
        /*006c*/ 	.word	0x00000450


	//----- nvinfo : EIATTR_CBANK_PARAM_SIZE
	.align		4
.L_1097:
        /*0070*/ 	.byte	0x03, 0x19
        /*0072*/ 	.short	0x0028


	//----- nvinfo : EIATTR_PARAM_CBANK
	.align		4
        /*0074*/ 	.byte	0x04, 0x0a
        /*0076*/ 	.short	(.L_1099 - .L_1098)
	.align		4
.L_1098:
        /*0078*/ 	.word	index@(.nv.constant0._ZN2at6native49_GLOBAL__N__cfa43aba_16_ReflectionPad_cu_f800513936reflection_pad1d_backward_out_kernelIN3c107complexIfEEEEvPT_PKS6_lll)
        /*007c*/ 	.short	0x0210
        /*007e*/ 	.short	0x0028


	//----- nvinfo : EIATTR_SW_WAR
	.align		4
.L_1099:
        /*0080*/ 	.byte	0x04, 0x36
        /*0082*/ 	.short	(.L_1101 - .L_1100)
.L_1100:
        /*0084*/ 	.word	0x00000008
.L_1101:


//--------------------- .nv.info._ZN2at6native49_GLOBAL__N__cfa43aba_16_ReflectionPad_cu_f800513936reflection_pad1d_backward_out_kernelIN3c107complexIdEEEEvPT_PKS6_lll --------------------------
	.section	.nv.info._ZN2at6native49_GLOBAL__N__cfa43aba_16_ReflectionPad_cu_f800513936reflection_pad1d_backward_out_kernelIN3c107complexIdEEEEvPT_PKS6_lll,"",@"SHT_CUDA_INFO"
	.sectionflags	@""
	.align	4


	//----- nvinfo : EIATTR_CUDA_API_VERSION
	.align		4
        /*0000*/ 	.byte	0x04, 0x37
        /*0002*/ 	.short	(.L_1103 - .L_1102)
.L_1102:
        /*0004*/ 	.word	0x00000082


	//----- nvinfo : EIATTR_KPARAM_INFO
	.align		4
.L_1103:
        /*0008*/ 	.byte	0x04, 0x17
        /*000a*/ 	.short	(.L_1105 - .L_1104)
.L_1104:
        /*000c*/ 	.word	0x00000000
        /*0010*/ 	.short	0x0004
        /*0012*/ 	.short	0x0020
        /*0014*/ 	.byte	0x00, 0xf0, 0x21, 0x00


	//----- nvinfo : EIATTR_KPARAM_INFO
	.align		4
.L_1105:
        /*0018*/ 	.byte	0x04, 0x17
        /*001a*/ 	.short	(.L_1107 - .L_1106)
.L_1106:
        /*001c*/ 	.word	0x00000000
        /*0020*/ 	.short	0x0003
        /*0022*/ 	.short	0x0018
        /*0024*/ 	.byte	0x00, 0xf0, 0x21, 0x00


	//----- nvinfo : EIATTR_KPARAM_INFO
	.align		4
.L_1107:
        /*0028*/ 	.byte	0x04, 0x17
        /*002a*/ 	.short	(.L_1109 - .L_1108)
.L_1108:
        /*002c*/ 	.word	0x00000000
        /*0030*/ 	.short	0x0002
        /*0032*/ 	.short	0x0010
        /*0034*/ 	.byte	0x00, 0xf0, 0x21, 0x00


	//----- nvinfo : EIATTR_KPARAM_INFO
	.align		4
.L_1109:
        /*0038*/ 	.byte	0x04, 0x17
        /*003a*/ 	.short	(.L_1111 - .L_1110)
.L_1110:
        /*003c*/ 	.word	0x00000000
        /*0040*/ 	.short	0x0001
        /*0042*/ 	.short	0x0008
        /*0044*/ 	.byte	0x00, 0xf0, 0x21, 0x00


	//----- nvinfo : EIATTR_KPARAM_INFO
	.align		4
.L_1111:
        /*0048*/ 	.byte	0x04, 0x17
        /*004a*/ 	.short	(.L_1113 - .L_1112)
.L_1112:
        /*004c*/ 	.word	0x00000000
        /*0050*/ 	.short	0x0000
        /*0052*/ 	.short	0x0000
        /*0054*/ 	.byte	0x00, 0xf0, 0x21, 0x00


	//----- nvinfo : EIATTR_SPARSE_MMA_MASK
	.align		4
.L_1113:
        /*0058*/ 	.byte	0x03, 0x50
        /*005a*/ 	.short	0x0000


	//----- nvinfo : EIATTR_MAXREG_COUNT
	.align		4
        /*005c*/ 	.byte	0x03, 0x1b
        /*005e*/ 	.short	0x00ff


	//----- nvinfo : EIATTR_MERCURY_ISA_VERSION
	.align		4
        /*0060*/ 	.byte	0x03, 0x5f
        /*0062*/ 	.short	0x0101


	//----- nvinfo : EIATTR_EXIT_INSTR_OFFSETS
	.align		4
        /*0064*/ 	.byte	0x04, 0x1c
        /*0066*/ 	.short	(.L_1115 - .L_1114)


	//   ....[0]....
.L_1114:
        /*0068*/ 	.word	0x000000e0


	//   ....[1]....
        /*006c*/ 	.word	0x00000450


	//----- nvinfo : EIATTR_CBANK_PARAM_SIZE
	.align		4
.L_1115:
        /*0070*/ 	.byte	0x03, 0x19
        /*0072*/ 	.short	0x0028


	//----- nvinfo : EIATTR_PARAM_CBANK
	.align		4
        /*0074*/ 	.byte	0x04, 0x0a
        /*0076*/ 	.short	(.L_1117 - .L_1116)
	.align		4
.L_1116:
        /*0078*/ 	.word	index@(.nv.constant0._ZN2at6native49_GLOBAL__N__cfa43aba_16_ReflectionPad_cu_f800513936reflection_pad1d_backward_out_kernelIN3c107complexIdEEEEvPT_PKS6_lll)
        /*007c*/ 	.short	0x0210
        /*007e*/ 	.short	0x0028


	//----- nvinfo : EIATTR_SW_WAR
	.align		4
.L_1117:
        /*0080*/ 	.byte	0x04, 0x36
        /*0082*/ 	.short	(.L_1119 - .L_1118)
.L_1118:
        /*0084*/ 	.word	0x00000008
.L_1119:


//--------------------- .nv.info._ZN2at6native49_GLOBAL__N__cfa43aba_16_ReflectionPad_cu_f800513936reflection_pad1d_backward_out_kernelIfEEvPT_PKS3_lll --------------------------
	.section	.nv.info._ZN2at6native49_GLOBAL__N__cfa43aba_16_ReflectionPad_cu_f800513936reflection_pad1d_backward_out_kernelIfEEvPT_PKS3_lll,"",@"SHT_CUDA_INFO"
	.sectionflags	@""
	.align	4


	//----- nvinfo : EIATTR_CUDA_API_VERSION
	.align		4
        /*0000*/ 	.byte	0x04, 0x37
        /*0002*/ 	.short	(.L_1121 - .L_1120)
.L_1120:
        /*0004*/ 	.word	0x00000082


	//----- nvinfo : EIATTR_KPARAM_INFO
	.align		4
.L_1121:
        /*0008*/ 	.byte	0x04, 0x17
        /*000a*/ 	.short	(.L_1123 - .L_1122)
.L_1122:
        /*000c*/ 	.word	0x00000000
        /*0010*/ 	.short	0x0004
        /*0012*/ 	.short	0x0020
        /*0014*/ 	.byte	0x00, 0xf0, 0x21, 0x00


	//----- nvinfo : EIATTR_KPARAM_INFO
	.align		4
.L_1123:
        /*0018*/ 	.byte	0x04, 0x17
        /*001a*/ 	.short	(.L_1125 - .L_1124)
.L_1124:
        /*001c*/ 	.word	0x00000000
        /*0020*/ 	.short	0x0003
        /*0022*/ 	.short	0x0018
        /*0024*/ 	.byte	0x00, 0xf0, 0x21, 0x00


	//----- nvinfo : EIATTR_KPARAM_INFO
	.align		4
.L_1125:
        /*0028*/ 	.byte	0x04, 0x17
        /*002a*/ 	.short	(.L_1127 - .L_1126)
.L_1126:
        /*002c*/ 	.word	0x00000000
        /*0030*/ 	.short	0x0002
        /*0032*/ 	.short	0x0010
        /*0034*/ 	.byte	0x00, 0xf0, 0x21, 0x00


	//----- nvinfo : EIATTR_KPARAM_INFO
	.align		4
.L_1127:
        /*0038*/ 	.byte	0x04, 0x17
        /*003a*/ 	.short	(.L_1129 - .L_1128)
.L_1128:
        /*003c*/ 	.word	0x00000000
        /*0040*/ 	.short	0x0001
        /*0042*/ 	.short	0x0008
        /*0044*/ 	.byte	0x00, 0xf0, 0x21, 0x00


	//----- nvinfo : EIATTR_KPARAM_INFO
	.align		4
.L_1129:
        /*0048*/ 	.byte	0x04, 0x17
        /*004a*/ 	.short	(.L_1131 - .L_1130)
.L_1130:
        /*004c*/ 	.word	0x00000000
        /*0050*/ 	.short	0x0000
        /*0052*/ 	.short	0x0000
        /*0054*/ 	.byte	0x00, 0xf0, 0x21, 0x00


	//----- nvinfo : EIATTR_SPARSE_MMA_MASK
	.align		4
.L_1131:
        /*0058*/ 	.byte	0x03, 0x50
        /*005a*/ 	.short	0x0000


	//----- nvinfo : EIATTR_MAXREG_COUNT
	.align		4
        /*005c*/ 	.byte	0x03, 0x1b
        /*005e*/ 	.short	0x00ff


	//----- nvinfo : EIATTR_MERCURY_ISA_VERSION
	.align		4
        /*0060*/ 	.byte	0x03, 0x5f
        /*0062*/ 	.short	0x0101


	//----- nvinfo : EIATTR_EXIT_INSTR_OFFSETS
	.align		4
        /*0064*/ 	.byte	0x04, 0x1c
        /*0066*/ 	.short	(.L_1133 - .L_1132)


	//   ....[0]....
.L_1132:
        /*0068*/ 	.word	0x000000e0


	//   ....[1]....
        /*006c*/ 	.word	0x00000440


	//----- nvinfo : EIATTR_CBANK_PARAM_SIZE
	.align		4
.L_1133:
        /*0070*/ 	.byte	0x03, 0x19
        /*0072*/ 	.short	0x0028


	//----- nvinfo : EIATTR_PARAM_CBANK
	.align		4
        /*0074*/ 	.byte	0x04, 0x0a
        /*0076*/ 	.short	(.L_1135 - .L_1134)
	.align		4
.L_1134:
        /*0078*/ 	.word	index@(.nv.constant0._ZN2at6native49_GLOBAL__N__cfa43aba_16_ReflectionPad_cu_f800513936reflection_pad1d_backward_out_kernelIfEEvPT_PKS3_lll)
        /*007c*/ 	.short	0x0210
        /*007e*/ 	.short	0x0028


	//----- nvinfo : EIATTR_SW_WAR
	.align		4
.L_1135:
        /*0080*/ 	.byte	0x04, 0x36
        /*0082*/ 	.short	(.L_1137 - .L_1136)
.L_1136:
        /*0084*/ 	.word	0x00000008
.L_1137:


//--------------------- .nv.info._ZN2at6native49_GLOBAL__N__cfa43aba_16_ReflectionPad_cu_f800513936reflection_pad1d_backward_out_kernelIdEEvPT_PKS3_lll --------------------------
	.section	.nv.info._ZN2at6native49_GLOBAL__N__cfa43aba_16_ReflectionPad_cu_f800513936reflection_pad1d_backward_out_kernelIdEEvPT_PKS3_lll,"",@"SHT_CUDA_INFO"
	.sectionflags	@""
	.align	4


	//----- nvinfo : EIATTR_CUDA_API_VERSION
	.align		4
        /*0000*/ 	.byte	0x04, 0x37
        /*0002*/ 	.short	(.L_1139 - .L_1138)
.L_1138:
        /*0004*/ 	.word	0x00000082


	//----- nvinfo : EIATTR_KPARAM_INFO
	.align		4
.L_1139:
        /*0008*/ 	.byte	0x04, 0x17
        /*000a*/ 	.short	(.L_1141 - .L_1140)
.L_1140:
        /*000c*/ 	.word	0x00000000
        /*0010*/ 	.short	0x0004
        /*0012*/ 	.short	0x0020
        /*0014*/ 	.byte	0x00, 0xf0, 0x21, 0x00


	//----- nvinfo : EIATTR_KPARAM_INFO
	.align		4
.L_1141:
        /*0018*/ 	.byte	0x04, 0x17
        /*001a*/ 	.short	(.L_1143 - .L_1142)
.L_1142:
        /*001c*/ 	.word	0x00000000
        /*0020*/ 	.short	0x0003
        /*0022*/ 	.short	0x0018
        /*0024*/ 	.byte	0x00, 0xf0, 0x21, 0x00


	//----- nvinfo : EIATTR_KPARAM_INFO
	.align		4
.L_1143:
        /*0028*/ 	.byte	0x04, 0x17
        /*002a*/ 	.short	(.L_1145 - .L_1144)
.L_1144:
        /*002c*/ 	.word	0x00000000
        /*0030*/ 	.short	0x0002
        /*0032*/ 	.short	0x0010
        /*0034*/ 	.byte	0x00, 0xf0, 0x21, 0x00


	//----- nvinfo : EIATTR_KPARAM_INFO
	.align		4
.L_1145:
        /*0038*/ 	.byte	0x04, 0x17
        /*003a*/ 	.short	(.L_1147 - .L_1146)
.L_1146:
        /*003c*/ 	.word	0x00000000
        /*0040*/ 	.short	0x0001
        /*0042*/ 	.short	0x0008
        /*0044*/ 	.byte	0x00, 0xf0, 0x21, 0x00


	//----- nvinfo : EIATTR_KPARAM_INFO
	.align		4
.L_1147:
        /*0048*/ 	.byte	0x04, 0x17
        /*004a*/ 	.short	(.L_1149 - .L_1148)
.L_1148:
        /*004c*/ 	.word	0x00000000
        /*0050*/ 	.short	0x0000
        /*0052*/ 	.short	0x0000
        /*0054*/ 	.byte	0x00, 0xf0, 0x21, 0x00


	//----- nvinfo : EIATTR_SPARSE_MMA_MASK
	.align		4
.L_1149:
        /*0058*/ 	.byte	0x03, 0x50
        /*005a*/ 	.short	0x0000


	//----- nvinfo : EIATTR_MAXREG_COUNT
	.align		4
        /*005c*/ 	.byte	0x03, 0x1b
        /*005e*/ 	.short	0x00ff


	//----- nvinfo : EIATTR_MERCURY_ISA_VERSION
	.align		4
        /*0060*/ 	.byte	0x03, 0x5f
        /*0062*/ 	.short	0x0101


	//----- nvinfo : EIATTR_EXIT_INSTR_OFFSETS
	.align		4
        /*0064*/ 	.byte	0x04, 0x1c
        /*0066*/ 	.short	(.L_1151 - .L_1150)


	//   ....[0]....
.L_1150:
        /*0068*/ 	.word	0x000000e0


	//   ....[1]....
        /*006c*/ 	.word	0x00000440


	//----- nvinfo : EIATTR_CBANK_PARAM_SIZE
	.align		4
.L_1151:
        /*0070*/ 	.byte	0x03, 0x19
        /*0072*/ 	.short	0x0028


	//----- nvinfo : EIATTR_PARAM_CBANK
	.align		4
        /*0074*/ 	.byte	0x04, 0x0a
        /*0076*/ 	.short	(.L_1153 - .L_1152)
	.align		4
.L_1152:
        /*0078*/ 	.word	index@(.nv.constant0._ZN2at6native49_GLOBAL__N__cfa43aba_16_ReflectionPad_cu_f800513936reflection_pad1d_backward_out_kernelIdEEvPT_PKS3_lll)
        /*007c*/ 	.short	0x0210
        /*007e*/ 	.short	0x0028


	//----- nvinfo : EIATTR_SW_WAR
	.align		4
.L_1153:
        /*0080*/ 	.byte	0x04, 0x36
        /*0082*/ 	.short	(.L_1155 - .L_1154)
.L_1154:
        /*0084*/ 	.word	0x00000008
.L_1155:


//--------------------- .nv.info._ZN2at6native49_GLOBAL__N__cfa43aba_16_ReflectionPad_cu_f800513921reflection_pad1d_flatIN3c108BFloat16EEEvPKT_PS5_lllll --------------------------
	.section	.nv.info._ZN2at6native49_GLOBAL__N__cfa43aba_16_ReflectionPad_cu_f800513921reflection_pad1d_flatIN3c108BFloat16EEEvPKT_PS5_lllll,"",@"SHT_CUDA_INFO"
	.sectionflags	@""
	.align	4


	//----- nvinfo : EIATTR_CUDA_API_VERSION
	.align		4
        /*0000*/ 	.byte	0x04, 0x37
        /*0002*/ 	.short	(.L_1157 - .L_1156)
.L_1156:
        /*0004*/ 	.word	0x00000082


	//----- nvinfo : EIATTR_KPARAM_INFO
	.align		4
.L_1157:
        /*0008*/ 	.byte	0x04, 0x17
        /*000a*/ 	.short	(.L_1159 - .L_1158)
.L_1158:
        /*000c*/ 	.word	0x00000000
        /*0010*/ 	.short	0x0006
        /*0012*/ 	.short	0x0030
        /*0014*/ 	.byte	0x00, 0xf0, 0x21, 0x00


	//----- nvinfo : EIATTR_KPARAM_INFO
	.align		4
.L_1159:
        /*0018*/ 	.byte	0x04, 0x17
        /*001a*/ 	.short	(.L_1161 - .L_1160)
.L_1160:
        /*001c*/ 	.word	0x00000000
        /*0020*/ 	.short	0x0005
        /*0022*/ 	.short	0x0028
        /*0024*/ 	.byte	0x00, 0xf0, 0x21, 0x00


	//----- nvinfo : EIATTR_KPARAM_INFO
	.align		4
.L_1161:
        /*0028*/ 	.byte	0x04, 0x17
        /*002a*/ 	.short	(.L_1163 - .L_1162)
.L_1162:
        /*002c*/ 	.word	0x00000000
        /*0030*/ 	.short	0x0004
        /*0032*/ 	.short	0x0020
        /*0034*/ 	.byte	0x00, 0xf0, 0x21, 0x00


	//----- nvinfo : EIATTR_KPARAM_INFO
	.align		4
.L_1163:
        /*0038*/ 	.byte	0x04, 0x17
        /*003a*/ 	.short	(.L_1165 - .L_1164)
.L_1164:
        /*003c*/ 	.word	0x00000000
        /*0040*/ 	.short	0x0003
        /*0042*/ 	.short	0x0018
        /*0044*/ 	.byte	0x00, 0xf0, 0x21, 0x00


	//----- nvinfo : EIATTR_KPARAM_INFO
	.align		4
.L_1165:
        /*0048*/ 	.byte	0x04, 0x17
        /*004a*/ 	.short	(.L_1167 - .L_1166)
.L_1166:
        /*004c*/ 	.word	0x00000000
        /*0050*/ 	.short	0x0002
        /*0052*/ 	.short	0x0010
        /*0054*/ 	.byte	0x00, 0xf0, 0x21, 0x00


	//----- nvinfo : EIATTR_KPARAM_INFO
	.align		4
.L_1167:
        /*0058*/ 	.byte	0x04, 0x17
        /*005a*/ 	.short	(.L_1169 - .L_1168)
.L_1168:
        /*005c*/ 	.word	0x00000000
        /*0060*/ 	.short	0x0001
        /*0062*/ 	.short	0x0008
        /*0064*/ 	.byte	0x00, 0xf0, 0x21, 0x00


	//----- nvinfo : EIATTR_KPARAM_INFO
	.align		4
.L_1169:
        /*0068*/ 	.byte	0x04, 0x17
        /*006a*/ 	.short	(.L_1171 - .L_1170)
.L_1170:
        /*006c*/ 	.word	0x00000000
        /*0070*/ 	.short	0x0000
        /*0072*/ 	.short	0x0000
        /*0074*/ 	.byte	0x00, 0xf0, 0x21, 0x00


	//----- nvinfo : EIATTR_SPARSE_MMA_MASK
	.align		4
.L_1171:
        /*0078*/ 	.byte	0x03, 0x50
        /*007a*/ 	.short	0x0000


	//----- nvinfo : EIATTR_MAXREG_COUNT
	.align		4
        /*007c*/ 	.byte	0x03, 0x1b
        /*007e*/ 	.short	0x00ff


	//----- nvinfo : EIATTR_MERCURY_ISA_VERSION
	.align		4
        /*0080*/ 	.byte	0x03, 0x5f
        /*0082*/ 	.short	0x0101


	//----- nvinfo : EIATTR_EXIT_INSTR_OFFSETS
	.align		4
        /*0084*/ 	.byte	0x04, 0x1c
        /*0086*/ 	.short	(.L_1173 - .L_1172)


	//   ....[0]....
.L_1172:
        /*0088*/ 	.word	0x000000f0


	//   ....[1]....
        /*008c*/ 	.word	0x00000c10


	//   ....[2]....
        /*0090*/ 	.word	0x00002380


	//   ....[3]....
        /*0094*/ 	.word	0x000027e0


	//   ....[4]....
        /*0098*/ 	.word	0x00003290


	//----- nvinfo : EIATTR_CRS_STACK_SIZE
	.align		4
.L_1173:
        /*009c*/ 	.byte	0x04, 0x1e
        /*009e*/ 	.short	(.L_1175 - .L_1174)
.L_1174:
        /*00a0*/ 	.word	0x00000000


	//----- nvinfo : EIATTR_CBANK_PARAM_SIZE
	.align		4
.L_1175:
        /*00a4*/ 	.byte	0x03, 0x19
        /*00a6*/ 	.short	0x0038


	//----- nvinfo : EIATTR_PARAM_CBANK
	.align		4
        /*00a8*/ 	.byte	0x04, 0x0a
        /*00aa*/ 	.short	(.L_1177 - .L_1176)
	.align		4
.L_1176:
        /*00ac*/ 	.word	index@(.nv.constant0._ZN2at6native49_GLOBAL__N__cfa43aba_16_ReflectionPad_cu_f800513921reflection_pad1d_flatIN3c108BFloat16EEEvPKT_PS5_lllll)
        /*00b0*/ 	.short	0x0210
        /*00b2*/ 	.short	0x0038


	//----- nvinfo : EIATTR_SW_WAR
	.align		4
.L_1177:
        /*00b4*/ 	.byte	0x04, 0x36
        /*00b6*/ 	.short	(.L_1179 - .L_1178)
.L_1178:
        /*00b8*/ 	.word	0x00000008
.L_1179:


//--------------------- .nv.info._ZN2at6native49_GLOBAL__N__cfa43aba_16_ReflectionPad_cu_f800513927reflection_pad1d_out_kernelIN3c108BFloat16EEEvPKT_PS5_lll --------------------------
	.section	.nv.info._ZN2at6native49_GLOBAL__N__cfa43aba_16_ReflectionPad_cu_f800513927reflection_pad1d_out_kernelIN3c108BFloat16EEEvPKT_PS5_lll,"",@"SHT_CUDA_INFO"
	.sectionflags	@""
	.align	4


	//----- nvinfo : EIATTR_CUDA_API_VERSION
	.align		4
        /*0000*/ 	.byte	0x04, 0x37
        /*0002*/ 	.short	(.L_1181 - .L_1180)
.L_1180:
        /*0004*/ 	.word	0x00000082


	//----- nvinfo : EIATTR_KPARAM_INFO
	.align		4
.L_1181:
        /*0008*/ 	.byte	0x04, 0x17
        /*000a*/ 	.short	(.L_1183 - .L_1182)
.L_1182:
        /*000c*/ 	.word	0x00000000
        /*0010*/ 	.short	0x0004
        /*0012*/ 	.short	0x0020
        /*0014*/ 	.byte	0x00, 0xf0, 0x21, 0x00


	//----- nvinfo : EIATTR_KPARAM_INFO
	.align		4
.L_1183:
        /*0018*/ 	.byte	0x04, 0x17
        /*001a*/ 	.short	(.L_1185 - .L_1184)
.L_1184:
        /*001c*/ 	.word	0x00000000
        /*0020*/ 	.short	0x0003
        /*0022*/ 	.short	0x0018
        /*0024*/ 	.byte	0x00, 0xf0, 0x21, 0x00


	//----- nvinfo : EIATTR_KPARAM_INFO
	.align		4
.L_1185:
        /*0028*/ 	.byte	0x04, 0x17
        /*002a*/ 	.short	(.L_1187 - .L_1186)
.L_1186:
        /*002c*/ 	.word	0x00000000
        /*0030*/ 	.short	0x0002
        /*0032*/ 	.short	0x0010
        /*0034*/ 	.byte	0x00, 0xf0, 0x21, 0x00


	//----- nvinfo : EIATTR_KPARAM_INFO
	.align		4
.L_1187:
        /*0038*/ 	.byte	0x04, 0x17
        /*003a*/ 	.short	(.L_1189 - .L_1188)
.L_1188:
        /*003c*/ 	.word	0x00000000
        /*0040*/ 	.short	0x0001
        /*0042*/ 	.short	0x0008
        /*0044*/ 	.byte	0x00, 0xf0, 0x21, 0x00


	//----- nvinfo : EIATTR_KPARAM_INFO
	.align		4
.L_1189:
        /*0048*/ 	.byte	0x04, 0x17
        /*004a*/ 	.short	(.L_1191 - .L_1190)
.L_1190:
        /*004c*/ 	.word	0x00000000
        /*0050*/ 	.short	0x0000
        /*0052*/ 	.short	0x0000
        /*0054*/ 	.byte	0x00, 0xf0, 0x21, 0x00


	//----- nvinfo : EIATTR_SPARSE_MMA_MASK
	.align		4
.L_1191:
        /*0058*/ 	.byte	0x03, 0x50
        /*005a*/ 	.short	0x0000


	//----- nvinfo : EIATTR_MAXREG_COUNT
	.align		4
        /*005c*/ 	.byte	0x03, 0x1b
        /*005e*/ 	.short	0x00ff


	//----- nvinfo : EIATTR_MERCURY_ISA_VERSION
	.align		4
        /*0060*/ 	.byte	0x03, 0x5f
        /*0062*/ 	.short	0x0101


	//----- nvinfo : EIATTR_EXIT_INSTR_OFFSETS
	.align		4
        /*0064*/ 	.byte	0x04, 0x1c
        /*0066*/ 	.short	(.L_1193 - .L_1192)


	//   ....[0]....
.L_1192:
        /*0068*/ 	.word	0x000000e0


	//   ....[1]....
        /*006c*/ 	.word	0x00000440


	//----- nvinfo : EIATTR_CBANK_PARAM_SIZE
	.align		4
.L_1193:
        /*0070*/ 	.byte	0x03, 0x19
        /*0072*/ 	.short	0x0028


	//----- nvinfo : EIATTR_PARAM_CBANK
	.align		4
        /*0074*/ 	.byte	0x04, 0x0a
        /*0076*/ 	.short	(.L_1195 - .L_1194)
	.align		4
.L_1194:
        /*0078*/ 	.word	index@(.nv.constant0._ZN2at6native49_GLOBAL__N__cfa43aba_16_ReflectionPad_cu_f800513927reflection_pad1d_out_kernelIN3c108BFloat16EEEvPKT_PS5_lll)
        /*007c*/ 	.short	0x0210
        /*007e*/ 	.short	0x0028


	//----- nvinfo : EIATTR_SW_WAR
	.align		4
.L_1195:
        /*0080*/ 	.byte	0x04, 0x36
        /*0082*/ 	.short	(.L_1197 - .L_1196)
.L_1196:
        /*0084*/ 	.word	0x00000008
.L_1197:


//--------------------- .nv.info._ZN2at6native49_GLOBAL__N__cfa43aba_16_ReflectionPad_cu_f800513921reflection_pad1d_flatIN3c104HalfEEEvPKT_PS5_lllll --------------------------
	.section	.nv.info._ZN2at6native49_GLOBAL__N__cfa43aba_16_ReflectionPad_cu_f800513921reflection_pad1d_flatIN3c104HalfEEEvPKT_PS5_lllll,"",@"SHT_CUDA_INFO"
	.sectionflags	@""
	.align	4


	//----- nvinfo : EIATTR_CUDA_API_VERSION
	.align		4
        /*0000*/ 	.byte	0x04, 0x37
        /*0002*/ 	.short	(.L_1199 - .L_1198)
.L_1198:
        /*0004*/ 	.word	0x00000082


	//----- nvinfo : EIATTR_KPARAM_INFO
	.align		4
.L_1199:
        /*0008*/ 	.byte	0x04, 0x17
        /*000a*/ 	.short	(.L_1201 - .L_1200)
.L_1200:
        /*000c*/ 	.word	0x00000000
        /*0010*/ 	.short	0x0006
        /*0012*/ 	.short	0x0030
        /*0014*/ 	.byte	0x00, 0xf0, 0x21, 0x00


	//----- nvinfo : EIATTR_KPARAM_INFO
	.align		4
.L_1201:
        /*0018*/ 	.byte	0x04, 0x17
        /*001a*/ 	.short	(.L_1203 - .L_1202)
.L_1202:
        /*001c*/ 	.word	0x00000000
        /*0020*/ 	.short	0x0005
        /*0022*/ 	.short	0x0028
        /*0024*/ 	.byte	0x00, 0xf0, 0x21, 0x00


	//----- nvinfo : EIATTR_KPARAM_INFO
	.align		4
.L_1203:
        /*0028*/ 	.byte	0x04, 0x17
        /*002a*/ 	.short	(.L_1205 - .L_1204)
.L_1204:
        /*002c*/ 	.word	0x00000000
        /*0030*/ 	.short	0x0004
        /*0032*/ 	.short	0x0020
        /*0034*/ 	.byte	0x00, 0xf0, 0x21, 0x00


	//----- nvinfo : EIATTR_KPARAM_INFO
	.align		4
.L_1205:
        /*0038*/ 	.byte	0x04, 0x17
        /*003a*/ 	.short	(.L_1207 - .L_1206)
.L_1206:
        /*003c*/ 	.word	0x00000000
        /*0040*/ 	.short	0x0003
        /*0042*/ 	.short	0x0018
        /*0044*/ 	.byte	0x00, 0xf0, 0x21, 0x00


	//----- nvinfo : EIATTR_KPARAM_INFO
	.align		4
.L_1207:
        /*0048*/ 	.byte	0x04, 0x17
        /*004a*/ 	.short	(.L_1209 - .L_1208)
.L_1208:
        /*004c*/ 	.word	0x00000000
        /*0050*/ 	.short	0x0002
        /*0052*/ 	.short	0x0010
        /*0054*/ 	.byte	0x00, 0xf0, 0x21, 0x00


	//----- nvinfo : EIATTR_KPARAM_INFO
	.align		4
.L_1209:
        /*0058*/ 	.byte	0x04, 0x17
        /*005a*/ 	.short	(.L_1211 - .L_1210)
.L_1210:
        /*005c*/ 	.word	0x00000000
        /*0060*/ 	.short	0x0001
        /*0062*/ 	.short	0x0008
        /*0064*/ 	.byte	0x00, 0xf0, 0x21, 0x00


	//----- nvinfo : EIATTR_KPARAM_INFO
	.align		4
.L_1211:
        /*0068*/ 	.byte	0x04, 0x17
        /*006a*/ 	.short	(.L_1213 - .L_1212)
.L_1212:
        /*006c*/ 	.word	0x00000000
        /*0070*/ 	.short	0x0000
        /*0072*/ 	.short	0x0000
        /*0074*/ 	.byte	0x00, 0xf0, 0x21, 0x00


	//----- nvinfo : EIATTR_SPARSE_MMA_MASK
	.align		4
.L_1213:
        /*0078*/ 	.byte	0x03, 0x50
        /*007a*/ 	.short	0x0000


	//----- nvinfo : EIATTR_MAXREG_COUNT
	.align		4
        /*007c*/ 	.byte	0x03, 0x1b
        /*007e*/ 	.short	0x00ff


	//----- nvinfo : EIATTR_MERCURY_ISA_VERSION
	.align		4
        /*0080*/ 	.byte	0x03, 0x5f
        /*0082*/ 	.short	0x0101


	//----- nvinfo : EIATTR_EXIT_INSTR_OFFSETS
	.align		4
        /*0084*/ 	.byte	0x04, 0x1c
        /*0086*/ 	.short	(.L_1215 - .L_1214)


	//   ....[0]....
.L_1214:
        /*0088*/ 	.word	0x000000f0


	//   ....[1]....
        /*008c*/ 	.word	0x00000c10


	//   ....[2]....
        /*0090*/ 	.word	0x00002380


	//   ....[3]....
        /*0094*/ 	.word	0x000027e0


	//   ....[4]....
        /*0098*/ 	.word	0x00003290


	//----- nvinfo : EIATTR_CRS_STACK_SIZE
	.align		4
.L_1215:
        /*009c*/ 	.byte	0x04, 0x1e
        /*009e*/ 	.short	(.L_1217 - .L_1216)
.L_1216:
        /*00a0*/ 	.word	0x00000000


	//----- nvinfo : EIATTR_CBANK_PARAM_SIZE
	.align		4
.L_1217:
        /*00a4*/ 	.byte	0x03, 0x19
        /*00a6*/ 	.short	0x0038


	//----- nvinfo : EIATTR_PARAM_CBANK
	.align		4
        /*00a8*/ 	.byte	0x04, 0x0a
        /*00aa*/ 	.short	(.L_1219 - .L_1218)
	.align		4
.L_1218:
        /*00ac*/ 	.word	index@(.nv.constant0._ZN2at6native49_GLOBAL__N__cfa43aba_16_ReflectionPad_cu_f800513921reflection_pad1d_flatIN3c104HalfEEEvPKT_PS5_lllll)
        /*00b0*/ 	.short	0x0210
        /*00b2*/ 	.short	0x0038


	//----- nvinfo : EIATTR_SW_WAR
	.align		4
.L_1219:
        /*00b4*/ 	.byte	0x04, 0x36
        /*00b6*/ 	.short	(.L_1221 - .L_1220)
.L_1220:
        /*00b8*/ 	.word	0x00000008
.L_1221:


//--------------------- .nv.info._ZN2at6native49_GLOBAL__N__cfa43aba_16_ReflectionPad_cu_f800513927reflection_pad1d_out_kernelIN3c104HalfEEEvPKT_PS5_lll --------------------------
	.section	.nv.info._ZN2at6native49_GLOBAL__N__cfa43aba_16_ReflectionPad_cu_f800513927reflection_pad1d_out_kernelIN3c104HalfEEEvPKT_PS5_lll,"",@"SHT_CUDA_INFO"
	.sectionflags	@""
	.align	4


	//----- nvinfo : EIATTR_CUDA_API_VERSION
	.align		4
        /*0000*/ 	.byte	0x04, 0x37
        /*0002*/ 	.short	(.L_1223 - .L_1222)
.L_1222:
        /*0004*/ 	.word	0x00000082


	//----- nvinfo : EIATTR_KPARAM_INFO
	.align		4
.L_1223:
        /*0008*/ 	.byte	0x04, 0x17
        /*000a*/ 	.short	(.L_1225 - .L_1224)
.L_1224:
        /*000c*/ 	.word	0x00000000
        /*0010*/ 	.short	0x0004
        /*0012*/ 	.short	0x0020
        /*0014*/ 	.byte	0x00, 0xf0, 0x21, 0x00


	//----- nvinfo : EIATTR_KPARAM_INFO
	.align		4
.L_1225:
        /*0018*/ 	.byte	0x04, 0x17
        /*001a*/ 	.short	(.L_1227 - .L_1226)
.L_1226:
        /*001c*/ 	.word	0x00000000
        /*0020*/ 	.short	0x0003
        /*0022*/ 	.short	0x0018
        /*0024*/ 	.byte	0x00, 0xf0, 0x21, 0x00


	//----- nvinfo : EIATTR_KPARAM_INFO
	.align		4
.L_1227:
        /*0028*/ 	.byte	0x04, 0x17
        /*002a*/ 	.short	(.L_1229 - .L_1228)
.L_1228:
        /*002c*/ 	.word	0x00000000
        /*0030*/ 	.short	0x0002
        /*0032*/ 	.short	0x0010
        /*0034*/ 	.byte	0x00, 0xf0, 0x21, 0x00


	//----- nvinfo : EIATTR_KPARAM_INFO
	.align		4
.L_1229:
        /*0038*/ 	.byte	0x04, 0x17
        /*003a*/ 	.short	(.L_1231 - .L_1230)
.L_1230:
        /*003c*/ 	.word	0x00000000
        /*0040*/ 	.short	0x0001
        /*0042*/ 	.short	0x0008
        /*0044*/ 	.byte	0x00, 0xf0, 0x21, 0x00


	//----- nvinfo : EIATTR_KPARAM_INFO
	.align		4
.L_1231:
        /*0048*/ 	.byte	0x04, 0x17
        /*004a*/ 	.short	(.L_1233 - .L_1232)
.L_1232:
        /*004c*/ 	.word	0x00000000
        /*0050*/ 	.short	0x0000
        /*0052*/ 	.short	0x0000
        /*0054*/ 	.byte	0x00, 0xf0, 0x21, 0x00


	//----- nvinfo : EIATTR_SPARSE_MMA_MASK
	.align		4
.L_1233:
        /*0058*/ 	.byte	0x03, 0x50
        /*005a*/ 	.short	0x0000


	//----- nvinfo : EIATTR_MAXREG_COUNT
	.align		4
        /*005c*/ 	.byte	0x03, 0x1b
        /*005e*/ 	.short	0x00ff


	//----- nvinfo : EIATTR_MERCURY_ISA_VERSION
	.align		4
        /*0060*/ 	.byte	0x03, 0x5f
        /*0062*/ 	.short	0x0101


	//----- nvinfo : EIATTR_EXIT_INSTR_OFFSETS
	.align		4
        /*0064*/ 	.byte	0x04, 0x1c
        /*0066*/ 	.short	(.L_1235 - .L_1234)


	//   ....[0]....
.L_1234:
        /*0068*/ 	.word	0x000000e0


	//   ....[1]....
        /*006c*/ 	.word	0x00000440


	//----- nvinfo : EIATTR_CBANK_PARAM_SIZE
	.align		4
.L_1235:
        /*0070*/ 	.byte	0x03, 0x19
        /*0072*/ 	.short	0x0028


	//----- nvinfo : EIATTR_PARAM_CBANK
	.align		4
        /*0074*/ 	.byte	0x04, 0x0a
        /*0076*/ 	.short	(.L_1237 - .L_1236)
	.align		4
.L_1236:
        /*0078*/ 	.word	index@(.nv.constant0._ZN2at6native49_GLOBAL__N__cfa43aba_16_ReflectionPad_cu_f800513927reflection_pad1d_out_kernelIN3c104HalfEEEvPKT_PS5_lll)
        /*007c*/ 	.short	0x0210
        /*007e*/ 	.short	0x0028


	//----- nvinfo : EIATTR_SW_WAR
	.align		4
.L_1237:
        /*0080*/ 	.byte	0x04, 0x36
        /*0082*/ 	.short	(.L_1239 - .L_1238)
.L_1238:
        /*0084*/ 	.word	0x00000008
.L_1239:


//--------------------- .nv.info._ZN2at6native49_GLOBAL__N__cfa43aba_16_ReflectionPad_cu_f800513921reflection_pad1d_flatIN3c107complexIfEEEEvPKT_PS6_lllll --------------------------
	.section	.nv.info._ZN2at6native49_GLOBAL__N__cfa43aba_16_ReflectionPad_cu_f800513921reflection_pad1d_flatIN3c107complexIfEEEEvPKT_PS6_lllll,"",@"SHT_CUDA_INFO"
	.sectionflags	@""
	.align	4


	//----- nvinfo : EIATTR_CUDA_API_VERSION
	.align		4
        /*0000*/ 	.byte	0x04, 0x37
        /*0002*/ 	.short	(.L_1241 - .L_1240)
.L_1240:
        /*0004*/ 	.word	0x00000082


	//----- nvinfo : EIATTR_KPARAM_INFO
	.align		4
.L_1241:
        /*0008*/ 	.byte	0x04, 0x17
        /*000a*/ 	.short	(.L_1243 - .L_1242)
.L_1242:
        /*000c*/ 	.word	0x00000000
        /*0010*/ 	.short	0x0006
        /*0012*/ 	.short	0x0030
        /*0014*/ 	.byte	0x00, 0xf0, 0x21, 0x00


	//----- nvinfo : EIATTR_KPARAM_INFO
	.align		4
.L_1243:
        /*0018*/ 	.byte	0x04, 0x17
        /*001a*/ 	.short	(.L_1245 - .L_1244)
.L_1244:
        /*001c*/ 	.word	0x00000000
        /*0020*/ 	.short	0x0005
        /*0022*/ 	.short	0x0028
        /*0024*/ 	.byte	0x00, 0xf0, 0x21, 0x00


	//----- nvinfo : EIATTR_KPARAM_INFO
	.align		4
.L_1245:
        /*0028*/ 	.byte	0x04, 0x17
        /*002a*/ 	.short	(.L_1247 - .L_1246)
.L_1246:
        /*002c*/ 	.word	0x00000000
        /*0030*/ 	.short	0x0004
        /*0032*/ 	.short	0x0020
        /*0034*/ 	.byte	0x00, 0xf0, 0x21, 0x00


	//----- nvinfo : EIATTR_KPARAM_INFO
	.align		4
.L_1247:
        /*0038*/ 	.byte	0x04, 0x17
        /*003a*/ 	.short	(.L_1249 - .L_1248)
.L_1248:
        /*003c*/ 	.word	0x00000000
        /*0040*/ 	.short	0x0003
        /*0042*/ 	.short	0x0018
        /*0044*/ 	.byte	0x00, 0xf0, 0x21, 0x00


	//----- nvinfo : EIATTR_KPARAM_INFO
	.align		4
.L_1249:
        /*0048*/ 	.byte	0x04, 0x17
        /*004a*/ 	.short	(.L_1251 - .L_1250)
.L_1250:
        /*004c*/ 	.word	0x00000000
        /*0050*/ 	.short	0x0002
        /*0052*/ 	.short	0x0010
        /*0054*/ 	.byte	0x00, 0xf0, 0x21, 0x00


	//----- nvinfo : EIATTR_KPARAM_INFO
	.align		4
.L_1251:
        /*0058*/ 	.byte	0x04, 0x17
        /*005a*/ 	.short	(.L_1253 - .L_1252)
.L_1252:
        /*005c*/ 	.word	0x00000000
        /*0060*/ 	.short	0x0001
        /*0062*/ 	.short	0x0008
        /*0064*/ 	.byte	0x00, 0xf0, 0x21, 0x00


	//----- nvinfo : EIATTR_KPARAM_INFO
	.align		4
.L_1253:
        /*0068*/ 	.byte	0x04, 0x17
        /*006a*/ 	.short	(.L_1255 - .L_1254)
.L_1254:
        /*006c*/ 	.word	0x00000000
        /*0070*/ 	.short	0x0000
        /*0072*/ 	.short	0x0000
        /*0074*/ 	.byte	0x00, 0xf0, 0x21, 0x00


	//----- nvinfo : EIATTR_SPARSE_MMA_MASK
	.align		4
.L_1255:
        /*0078*/ 	.byte	0x03, 0x50
        /*007a*/ 	.short	0x0000


	//----- nvinfo : EIATTR_MAXREG_COUNT
	.align		4
        /*007c*/ 	.byte	0x03, 0x1b
        /*007e*/ 	.short	0x00ff


	//----- nvinfo : EIATTR_MERCURY_ISA_VERSION
	.align		4
        /*0080*/ 	.byte	0x03, 0x5f
        /*0082*/ 	.short	0x0101


	//----- nvinfo : EIATTR_EXIT_INSTR_OFFSETS
	.align		4
        /*0084*/ 	.byte	0x04, 0x1c
        /*0086*/ 	.short	(.L_1257 - .L_1256)


	//   ....[0]....
.L_1256:
        /*0088*/ 	.word	0x000000f0


	//   ....[1]....
        /*008c*/ 	.word	0x00000c10


	//   ....[2]....
        /*0090*/ 	.word	0x00002380


	//   ....[3]....
        /*0094*/ 	.word	0x000027e0


	//   ....[4]....
        /*0098*/ 	.word	0x00003290


	//----- nvinfo : EIATTR_CRS_STACK_SIZE
	.align		4
.L_1257:
        /*009c*/ 	.byte	0x04, 0x1e
        /*009e*/ 	.short	(.L_1259 - .L_1258)
.L_1258:
        /*00a0*/ 	.word	0x00000000


	//----- nvinfo : EIATTR_CBANK_PARAM_SIZE
	.align		4
.L_1259:
        /*00a4*/ 	.byte	0x03, 0x19
        /*00a6*/ 	.short	0x0038


	//----- nvinfo : EIATTR_PARAM_CBANK
	.align		4
        /*00a8*/ 	.byte	0x04, 0x0a
        /*00aa*/ 	.short	(.L_1261 - .L_1260)
	.align		4
.L_1260:
        /*00ac*/ 	.word	index@(.nv.constant0._ZN2at6native49_GLOBAL__N__cfa43aba_16_ReflectionPad_cu_f800513921reflection_pad1d_flatIN3c107complexIfEEEEvPKT_PS6_lllll)
        /*00b0*/ 	.short	0x0210
        /*00b2*/ 	.short	0x0038


	//----- nvinfo : EIATTR_SW_WAR
	.align		4
.L_1261:
        /*00b4*/ 	.byte	0x04, 0x36
        /*00b6*/ 	.short	(.L_1263 - .L_1262)
.L_1262:
        /*00b8*/ 	.word	0x00000008
.L_1263:


//--------------------- .nv.info._ZN2at6native49_GLOBAL__N__cfa43aba_16_ReflectionPad_cu_f800513927reflection_pad1d_out_kernelIN3c107complexIfEEEEvPKT_PS6_lll --------------------------
	.section	.nv.info._ZN2at6native49_GLOBAL__N__cfa43aba_16_ReflectionPad_cu_f800513927reflection_pad1d_out_kernelIN3c107complexIfEEEEvPKT_PS6_lll,"",@"SHT_CUDA_INFO"
	.sectionflags	@""
	.align	4


	//----- nvinfo : EIATTR_CUDA_API_VERSION
	.align		4
        /*0000*/ 	.byte	0x04, 0x37
        /*0002*/ 	.short	(.L_1265 - .L_1264)
.L_1264:
        /*0004*/ 	.word	0x00000082


	//----- nvinfo : EIATTR_KPARAM_INFO
	.align		4
.L_1265:
        /*0008*/ 	.byte	0x04, 0x17
        /*000a*/ 	.short	(.L_1267 - .L_1266)
.L_1266:
        /*000c*/ 	.word	0x00000000
        /*0010*/ 	.short	0x0004
        /*0012*/ 	.short	0x0020
        /*0014*/ 	.byte	0x00, 0xf0, 0x21, 0x00


	//----- nvinfo : EIATTR_KPARAM_INFO
	.align		4
.L_1267:
        /*0018*/ 	.byte	0x04, 0x17
        /*001a*/ 	.short	(.L_1269 - .L_1268)
.L_1268:
        /*001c*/ 	.word	0x00000000
        /*0020*/ 	.short	0x0003
        /*0022*/ 	.short	0x0018
        /*0024*/ 	.byte	0x00, 0xf0, 0x21, 0x00


	//----- nvinfo : EIATTR_KPARAM_INFO
	.align		4
.L_1269:
        /*0028*/ 	.byte	0x04, 0x17
        /*002a*/ 	.short	(.L_1271 - .L_1270)
.L_1270:
        /*002c*/ 	.word	0x00000000
        /*0030*/ 	.short	0x0002
        /*0032*/ 	.short	0x0010
        /*0034*/ 	.byte	0x00, 0xf0, 0x21, 0x00


	//----- nvinfo : EIATTR_KPARAM_INFO
	.align		4
.L_1271:
        /*0038*/ 	.byte	0x04, 0x17
        /*003a*/ 	.short	(.L_1273 - .L_1272)
.L_1272:
        /*003c*/ 	.word	0x00000000
        /*0040*/ 	.short	0x0001
        /*0042*/ 	.short	0x0008
        /*0044*/ 	.byte	0x00, 0xf0, 0x21, 0x00


	//----- nvinfo : EIATTR_KPARAM_INFO
	.align		4
.L_1273:
        /*0048*/ 	.byte	0x04, 0x17
        /*004a*/ 	.short	(.L_1275 - .L_1274)
.L_1274:
        /*004c*/ 	.word	0x00000000
        /*0050*/ 	.short	0x0000
        /*0052*/ 	.short	0x0000
        /*0054*/ 	.byte	0x00, 0xf0, 0x21, 0x00


	//----- nvinfo : EIATTR_SPARSE_MMA_MASK
	.align		4
.L_1275:
        /*0058*/ 	.byte	0x03, 0x50
        /*005a*/ 	.short	0x0000


	//----- nvinfo : EIATTR_MAXREG_COUNT
	.align		4
        /*005c*/ 	.byte	0x03, 0x1b
        /*005e*/ 	.short	0x00ff


	//----- nvinfo : EIATTR_MERCURY_ISA_VERSION
	.align		4
        /*0060*/ 	.byte	0x03, 0x5f
        /*0062*/ 	.short	0x0101


	//----- nvinfo : EIATTR_EXIT_INSTR_OFFSETS
	.align		4
        /*0064*/ 	.byte	0x04, 0x1c
        /*0066*/ 	.short	(.L_1277 - .L_1276)


	//   ....[0]....
.L_1276:
        /*0068*/ 	.word	0x000000e0


	//   ....[1]....
        /*006c*/ 	.word	0x00000440


	//----- nvinfo : EIATTR_CBANK_PARAM_SIZE
	.align		4
.L_1277:
        /*0070*/ 	.byte	0x03, 0x19
        /*0072*/ 	.short	0x0028


	//----- nvinfo : EIATTR_PARAM_CBANK
	.align		4
        /*0074*/ 	.byte	0x04, 0x0a
        /*0076*/ 	.short	(.L_1279 - .L_1278)
	.align		4
.L_1278:
        /*0078*/ 	.word	index@(.nv.constant0._ZN2at6native49_GLOBAL__N__cfa43aba_16_ReflectionPad_cu_f800513927reflection_pad1d_out_kernelIN3c107complexIfEEEEvPKT_PS6_lll)
        /*007c*/ 	.short	0x0210
        /*007e*/ 	.short	0x0028


	//----- nvinfo : EIATTR_SW_WAR
	.align		4
.L_1279:
        /*0080*/ 	.byte	0x04, 0x36
        /*0082*/ 	.short	(.L_1281 - .L_1280)
.L_1280:
        /*0084*/ 	.word	0x00000008
.L_1281:


//--------------------- .nv.info._ZN2at6native49_GLOBAL__N__cfa43aba_16_ReflectionPad_cu_f800513921reflection_pad1d_flatIN3c107complexIdEEEEvPKT_PS6_lllll --------------------------
	.section	.nv.info._ZN2at6native49_GLOBAL__N__cfa43aba_16_ReflectionPad_cu_f800513921reflection_pad1d_flatIN3c107complexIdEEEEvPKT_PS6_lllll,"",@"SHT_CUDA_INFO"
	.sectionflags	@""
	.align	4


	//----- nvinfo : EIATTR_CUDA_API_VERSION
	.align		4
        /*0000*/ 	.byte	0x04, 0x37
        /*0002*/ 	.short	(.L_1283 - .L_1282)
.L_1282:
        /*0004*/ 	.word	0x00000082


	//----- nvinfo : EIATTR_KPARAM_INFO
	.align		4
.L_1283:
        /*0008*/ 	.byte	0x04, 0x17
        /*000a*/ 	.short	(.L_1285 - .L_1284)
.L_1284:
        /*000c*/ 	.word	0x00000000
        /*0010*/ 	.short	0x0006
        /*0012*/ 	.short	0x0030
        /*0014*/ 	.byte	0x00, 0xf0, 0x21, 0x00


	//----- nvinfo : EIATTR_KPARAM_INFO
	.align		4
.L_1285:
        /*0018*/ 	.byte	0x04, 0x17
        /*001a*/ 	.short	(.L_1287 - .L_1286)
.L_1286:
        /*001c*/ 	.word	0x00000000
        /*0020*/ 	.short	0x0005
        /*0022*/ 	.short	0x0028
        /*0024*/ 	.byte	0x00, 0xf0, 0x21, 0x00


	//----- nvinfo : EIATTR_KPARAM_INFO
	.align		4
.L_1287:
        /*0028*/ 	.byte	0x04, 0x17
        /*002a*/ 	.short	(.L_1289 - .L_1288)
.L_1288:
        /*002c*/ 	.word	0x00000000
        /*0030*/ 	.short	0x0004
        /*0032*/ 	.short	0x0020
        /*0034*/ 	.byte	0x00, 0xf0, 0x21, 0x00


	//----- nvinfo : EIATTR_KPARAM_INFO
	.align		4
.L_1289:
        /*0038*/ 	.byte	0x04, 0x17
        /*003a*/ 	.short	(.L_1291 - .L_1290)
.L_1290:
        /*003c*/ 	.word	0x00000000
        /*0040*/ 	.short	0x0003
        /*0042*/ 	.short	0x0018
        /*0044*/ 	.byte	0x00, 0xf0, 0x21, 0x00


	//----- nvinfo : EIATTR_KPARAM_INFO
	.align		4
.L_1291:
        /*0048*/ 	.byte	0x04, 0x17
        /*004a*/ 	.short	(.L_1293 - .L_1292)
.L_1292:
        /*004c*/ 	.word	0x00000000
        /*0050*/ 	.short	0x0002
        /*0052*/ 	.short	0x0010
        /*0054*/ 	.byte	0x00, 0xf0, 0x21, 0x00


	//----- nvinfo : EIATTR_KPARAM_INFO
	.align		4
.L_1293:
        /*0058*/ 	.byte	0x04, 0x17
        /*005a*/ 	.short	(.L_1295 - .L_1294)
.L_1294:
        /*005c*/ 	.word	0x00000000
        /*0060*/ 	.short	0x0001
        /*0062*/ 	.short	0x0008
        /*0064*/ 	.byte	0x00, 0xf0, 0x21, 0x00


	//----- nvinfo : EIATTR_KPARAM_INFO
	.align		4
.L_1295:
        /*0068*/ 	.byte	0x04, 0x17
        /*006a*/ 	.short	(.L_1297 - .L_1296)
.L_1296:
        /*006c*/ 	.word	0x00000000
        /*0070*/ 	.short	0x0000
        /*0072*/ 	.short	0x0000
        /*0074*/ 	.byte	0x00, 0xf0, 0x21, 0x00


	//----- nvinfo : EIATTR_SPARSE_MMA_MASK
	.align		4
.L_1297:
        /*0078*/ 	.byte	0x03, 0x50
        /*007a*/ 	.short	0x0000


	//----- nvinfo : EIATTR_MAXREG_COUNT
	.align		4
        /*007c*/ 	.byte	0x03, 0x1b
        /*007e*/ 	.short	0x00ff


	//----- nvinfo : EIATTR_MERCURY_ISA_VERSION
	.align		4
        /*0080*/ 	.byte	0x03, 0x5f
        /*0082*/ 	.short	0x0101


	//----- nvinfo : EIATTR_EXIT_INSTR_OFFSETS
	.align		4
        /*0084*/ 	.byte	0x04, 0x1c
        /*0086*/ 	.short	(.L_1299 - .L_1298)


	//   ....[0]....
.L_1298:
        /*0088*/ 	.word	0x000000f0


	//   ....[1]....
        /*008c*/ 	.word	0x00000c40


	//   ....[2]....
        /*0090*/ 	.word	0x000023c0


	//   ....[3]....
        /*0094*/ 	.word	0x00002820


	//   ....[4]....
        /*0098*/ 	.word	0x000032a0


	//----- nvinfo : EIATTR_CRS_STACK_SIZE
	.align		4
.L_1299:
        /*009c*/ 	.byte	0x04, 0x1e
        /*009e*/ 	.short	(.L_1301 - .L_1300)
.L_1300:
        /*00a0*/ 	.word	0x00000000


	//----- nvinfo : EIATTR_CBANK_PARAM_SIZE
	.align		4
.L_1301:
        /*00a4*/ 	.byte	0x03, 0x19
        /*00a6*/ 	.short	0x0038


	//----- nvinfo : EIATTR_PARAM_CBANK
	.align		4
        /*00a8*/ 	.byte	0x04, 0x0a
        /*00aa*/ 	.short	(.L_1303 - .L_1302)
	.align		4
.L_1302:
        /*00ac*/ 	.word	index@(.nv.constant0._ZN2at6native49_GLOBAL__N__cfa43aba_16_ReflectionPad_cu_f800513921reflection_pad1d_flatIN3c107complexIdEEEEvPKT_PS6_lllll)
        /*00b0*/ 	.short	0x0210
        /*00b2*/ 	.short	0x0038


	//----- nvinfo : EIATTR_SW_WAR
	.align		4
.L_1303:
        /*00b4*/ 	.byte	0x04, 0x36
        /*00b6*/ 	.short	(.L_1305 - .L_1304)
.L_1304:
        /*00b8*/ 	.word	0x00000008
.L_1305:


//--------------------- .nv.info._ZN2at6native49_GLOBAL__N__cfa43aba_16_ReflectionPad_cu_f800513927reflection_pad1d_out_kernelIN3c107complexIdEEEEvPKT_PS6_lll --------------------------
	.section	.nv.info._ZN2at6native49_GLOBAL__N__cfa43aba_16_ReflectionPad_cu_f800513927reflection_pad1d_out_kernelIN3c107complexIdEEEEvPKT_PS6_lll,"",@"SHT_CUDA_INFO"
	.sectionflags	@""
	.align	4


	//----- nvinfo : EIATTR_CUDA_API_VERSION
	.align		4
        /*0000*/ 	.byte	0x04, 0x37
        /*0002*/ 	.short	(.L_1307 - .L_1306)
.L_1306:
        /*0004*/ 	.word	0x00000082


	//----- nvinfo : EIATTR_KPARAM_INFO
	.align		4
.L_1307:
        /*0008*/ 	.byte	0x04, 0x17
        /*000a*/ 	.short	(.L_1309 - .L_1308)
.L_1308:
        /*000c*/ 	.word	0x00000000
        /*0010*/ 	.short	0x0004
        /*0012*/ 	.short	0x0020
        /*0014*/ 	.byte	0x00, 0xf0, 0x21, 0x00


	//----- nvinfo : EIATTR_KPARAM_INFO
	.align		4
.L_1309:
        /*0018*/ 	.byte	0x04, 0x17
        /*001a*/ 	.short	(.L_1311 - .L_1310)
.L_1310:
        /*001c*/ 	.word	0x00000000
        /*0020*/ 	.short	0x0003
        /*0022*/ 	.short	0x0018
        /*0024*/ 	.byte	0x00, 0xf0, 0x21, 0x00


	//----- nvinfo : EIATTR_KPARAM_INFO
	.align		4
.L_1311:
        /*0028*/ 	.byte	0x04, 0x17
        /*002a*/ 	.short	(.L_1313 - .L_1312)
.L_1312:
        /*002c*/ 	.word	0x00000000
        /*0030*/ 	.short	0x0002
        /*0032*/ 	.short	0x0010
        /*0034*/ 	.byte	0x00, 0xf0, 0x21, 0x00


	//----- nvinfo : EIATTR_KPARAM_INFO
	.align		4
.L_1313:
        /*0038*/ 	.byte	0x04, 0x17
        /*003a*/ 	.short	(.L_1315 - .L_1314)
.L_1314:
        /*003c*/ 	.word	0x00000000
        /*0040*/ 	.short	0x0001
        /*0042*/ 	.short	0x0008
        /*0044*/ 	.byte	0x00, 0xf0, 0x21, 0x00


	//----- nvinfo : EIATTR_KPARAM_INFO
	.align		4
.L_1315:
        /*0048*/ 	.byte	0x04, 0x17
        /*004a*/ 	.short	(.L_1317 - .L_1316)
.L_1316:
        /*004c*/ 	.word	0x00000000
        /*0050*/ 	.short	0x0000
        /*0052*/ 	.short	0x0000
        /*0054*/ 	.byte	0x00, 0xf0, 0x21, 0x00


	//----- nvinfo : EIATTR_SPARSE_MMA_MASK
	.align		4
.L_1317:
        /*0058*/ 	.byte	0x03, 0x50
        /*005a*/ 	.short	0x0000


	//----- nvinfo : EIATTR_MAXREG_COUNT
	.align		4
        /*005c*/ 	.byte	0x03, 0x1b
        /*005e*/ 	.short	0x00ff


	//----- nvinfo : EIATTR_MERCURY_ISA_VERSION
	.align		4
        /*0060*/ 	.byte	0x03, 0x5f
        /*0062*/ 	.short	0x0101


	//----- nvinfo : EIATTR_EXIT_INSTR_OFFSETS
	.align		4
        /*0064*/ 	.byte	0x04, 0x1c
        /*0066*/ 	.short	(.L_1319 - .L_1318)


	//   ....[0]....
.L_1318:
        /*0068*/ 	.word	0x000000e0


	//   ....[1]....
        /*006c*/ 	.word	0x00000440


	//----- nvinfo : EIATTR_CBANK_PARAM_SIZE
	.align		4
.L_1319:
        /*0070*/ 	.byte	0x03, 0x19
        /*0072*/ 	.short	0x0028


	//----- nvinfo : EIATTR_PARAM_CBANK
	.align		4
        /*0074*/ 	.byte	0x04, 0x0a
        /*0076*/ 	.short	(.L_1321 - .L_1320)
	.align		4
.L_1320:
        /*0078*/ 	.word	index@(.nv.constant0._ZN2at6native49_GLOBAL__N__cfa43aba_16_ReflectionPad_cu_f800513927reflection_pad1d_out_kernelIN3c107complexIdEEEEvPKT_PS6_lll)
        /*007c*/ 	.short	0x0210
        /*007e*/ 	.short	0x0028


	//----- nvinfo : EIATTR_SW_WAR
	.align		4
.L_1321:
        /*0080*/ 	.byte	0x04, 0x36
        /*0082*/ 	.short	(.L_1323 - .L_1322)
.L_1322:
        /*0084*/ 	.word	0x00000008
.L_1323:


//--------------------- .nv.info._ZN2at6native49_GLOBAL__N__cfa43aba_16_ReflectionPad_cu_f800513921reflection_pad1d_flatIfEEvPKT_PS3_lllll --------------------------
	.section	.nv.info._ZN2at6native49_GLOBAL__N__cfa43aba_16_ReflectionPad_cu_f800513921reflection_pad1d_flatIfEEvPKT_PS3_lllll,"",@"SHT_CUDA_INFO"
	.sectionflags	@""
	.align	4


	//----- nvinfo : EIATTR_CUDA_API_VERSION
	.align		4
        /*0000*/ 	.byte	0x04, 0x37
        /*0002*/ 	.short	(.L_1325 - .L_1324)
.L_1324:
        /*0004*/ 	.word	0x00000082


	//----- nvinfo : EIATTR_KPARAM_INFO
	.align		4
.L_1325:
        /*0008*/ 	.byte	0x04, 0x17
        /*000a*/ 	.short	(.L_1327 - .L_1326)
.L_1326:
        /*000c*/ 	.word	0x00000000
        /*0010*/ 	.short	0x0006
        /*0012*/ 	.short	0x0030
        /*0014*/ 	.byte	0x00, 0xf0, 0x21, 0x00


	//----- nvinfo : EIATTR_KPARAM_INFO
	.align		4
.L_1327:
        /*0018*/ 	.byte	0x04, 0x17
        /*001a*/ 	.short	(.L_1329 - .L_1328)
.L_1328:
        /*001c*/ 	.word	0x00000000
        /*0020*/ 	.short	0x0005
        /*0022*/ 	.short	0x0028
        /*0024*/ 	.byte	0x00, 0xf0, 0x21, 0x00


	//----- nvinfo : EIATTR_KPARAM_INFO
	.align		4
.L_1329:
        /*0028*/ 	.byte	0x04, 0x17
        /*002a*/ 	.short	(.L_1331 - .L_1330)
.L_1330:
        /*002c*/ 	.word	0x00000000
        /*0030*/ 	.short	0x0004
        /*0032*/ 	.short	0x0020
        /*0034*/ 	.byte	0x00, 0xf0, 0x21, 0x00


	//----- nvinfo : EIATTR_KPARAM_INFO
	.align		4
.L_1331:
        /*0038*/ 	.byte	0x04, 0x17
        /*003a*/ 	.short	(.L_1333 - .L_1332)
.L_1332:
        /*003c*/ 	.word	0x00000000
        /*0040*/ 	.short	0x0003
        /*0042*/ 	.short	0x0018
        /*0044*/ 	.byte	0x00, 0xf0, 0x21, 0x00


	//----- nvinfo : EIATTR_KPARAM_INFO
	.align		4
.L_1333:
        /*0048*/ 	.byte	0x04, 0x17
        /*004a*/ 	.short	(.L_1335 - .L_1334)
.L_1334:
        /*004c*/ 	.word	0x00000000
        /*0050*/ 	.short	0x0002
        /*0052*/ 	.short	0x0010
        /*0054*/ 	.byte	0x00, 0xf0, 0x21, 0x00


	//----- nvinfo : EIATTR_KPARAM_INFO
	.align		4
.L_1335:
        /*0058*/ 	.byte	0x04, 0x17
        /*005a*/ 	.short	(.L_1337 - .L_1336)
.L_1336:
        /*005c*/ 	.word	0x00000000
        /*0060*/ 	.short	0x0001
        /*0062*/ 	.short	0x0008
        /*0064*/ 	.byte	0x00, 0xf0, 0x21, 0x00


	//----- nvinfo : EIATTR_KPARAM_INFO
	.align		4
.L_1337:
        /*0068*/ 	.byte	0x04, 0x17
        /*006a*/ 	.short	(.L_1339 - .L_1338)
.L_1338:
        /*006c*/ 	.word	0x00000000
        /*0070*/ 	.short	0x0000
        /*0072*/ 	.short	0x0000
        /*0074*/ 	.byte	0x00, 0xf0, 0x21, 0x00


	//----- nvinfo : EIATTR_SPARSE_MMA_MASK
	.align		4
.L_1339:
        /*0078*/ 	.byte	0x03, 0x50
        /*007a*/ 	.short	0x0000


	//----- nvinfo : EIATTR_MAXREG_COUNT
	.align		4
        /*007c*/ 	.byte	0x03, 0x1b
        /*007e*/ 	.short	0x00ff


	//----- nvinfo : EIATTR_MERCURY_ISA_VERSION
	.align		4
        /*0080*/ 	.byte	0x03, 0x5f
        /*0082*/ 	.short	0x0101


	//----- nvinfo : EIATTR_EXIT_INSTR_OFFSETS
	.align		4
        /*0084*/ 	.byte	0x04, 0x1c
        /*0086*/ 	.short	(.L_1341 - .L_1340)


	//   ....[0]....
.L_1340:
        /*0088*/ 	.word	0x000000f0


	//   ....[1]....
        /*008c*/ 	.word	0x00000c10


	//   ....[2]....
        /*0090*/ 	.word	0x00002380


	//   ....[3]....
        /*0094*/ 	.word	0x000027e0


	//   ....[4]....
        /*0098*/ 	.word	0x00003290


	//----- nvinfo : EIATTR_CRS_STACK_SIZE
	.align		4
.L_1341:
        /*009c*/ 	.byte	0x04, 0x1e
        /*009e*/ 	.short	(.L_1343 - .L_1342)
.L_1342:
        /*00a0*/ 	.word	0x00000000


	//----- nvinfo : EIATTR_CBANK_PARAM_SIZE
	.align		4
.L_1343:
        /*00a4*/ 	.byte	0x03, 0x19
        /*00a6*/ 	.short	0x0038


	//----- nvinfo : EIATTR_PARAM_CBANK
	.align		4
        /*00a8*/ 	.byte	0x04, 0x0a
        /*00aa*/ 	.short	(.L_1345 - .L_1344)
	.align		4
.L_1344:
        /*00ac*/ 	.word	index@(.nv.constant0._ZN2at6native49_GLOBAL__N__cfa43aba_16_ReflectionPad_cu_f800513921reflection_pad1d_flatIfEEvPKT_PS3_lllll)
        /*00b0*/ 	.short	0x0210
        /*00b2*/ 	.short	0x0038


	//----- nvinfo : EIATTR_SW_WAR
	.align		4
.L_1345:
        /*00b4*/ 	.byte	0x04, 0x36
        /*00b6*/ 	.short	(.L_1347 - .L_1346)
.L_1346:
        /*00b8*/ 	.word	0x00000008
.L_1347:


//--------------------- .nv.info._ZN2at6native49_GLOBAL__N__cfa43aba_16_ReflectionPad_cu_f800513927reflection_pad1d_out_kernelIfEEvPKT_PS3_lll --------------------------
	.section	.nv.info._ZN2at6native49_GLOBAL__N__cfa43aba_16_ReflectionPad_cu_f800513927reflection_pad1d_out_kernelIfEEvPKT_PS3_lll,"",@"SHT_CUDA_INFO"
	.sectionflags	@""
	.align	4


	//----- nvinfo : EIATTR_CUDA_API_VERSION
	.align		4
        /*0000*/ 	.byte	0x04, 0x37
        /*0002*/ 	.short	(.L_1349 - .L_1348)
.L_1348:
        /*0004*/ 	.word	0x00000082


	//----- nvinfo : EIATTR_KPARAM_INFO
	.align		4
.L_1349:
        /*0008*/ 	.byte	0x04, 0x17
        /*000a*/ 	.short	(.L_1351 - .L_1350)
.L_1350:
        /*000c*/ 	.word	0x00000000
        /*0010*/ 	.short	0x0004
        /*0012*/ 	.short	0x0020
        /*0014*/ 	.byte	0x00, 0xf0, 0x21, 0x00


	//----- nvinfo : EIATTR_KPARAM_INFO
	.align		4
.L_1351:
        /*0018*/ 	.byte	0x04, 0x17
        /*001a*/ 	.short	(.L_1353 - .L_1352)
.L_1352:
        /*001c*/ 	.word	0x00000000
        /*0020*/ 	.short	0x0003
        /*0022*/ 	.short	0x0018
        /*0024*/ 	.byte	0x00, 0xf0, 0x21, 0x00


	//----- nvinfo : EIATTR_KPARAM_INFO
	.align		4
.L_1353:
        /*0028*/ 	.byte	0x04, 0x17
        /*002a*/ 	.short	(.L_1355 - .L_1354)
.L_1354:
        /*002c*/ 	.word	0x00000000
        /*0030*/ 	.short	0x0002
        /*0032*/ 	.short	0x0010
        /*0034*/ 	.byte	0x00, 0xf0, 0x21, 0x00


	//----- nvinfo : EIATTR_KPARAM_INFO
	.align		4
.L_1355:
        /*0038*/ 	.byte	0x04, 0x17
        /*003a*/ 	.short	(.L_1357 - .L_1356)
.L_1356:
        /*003c*/ 	.word	0x00000000
        /*0040*/ 	.short	0x0001
        /*0042*/ 	.short	0x0008
        /*0044*/ 	.byte	0x00, 0xf0, 0x21, 0x00


	//----- nvinfo : EIATTR_KPARAM_INFO
	.align		4
.L_1357:
        /*0048*/ 	.byte	0x04, 0x17
        /*004a*/ 	.short	(.L_1359 - .L_1358)
.L_1358:
        /*004c*/ 	.word	0x00000000
        /*0050*/ 	.short	0x0000
        /*0052*/ 	.short	0x0000
        /*0054*/ 	.byte	0x00, 0xf0, 0x21, 0x00


	//----- nvinfo : EIATTR_SPARSE_MMA_MASK
	.align		4
.L_1359:
        /*0058*/ 	.byte	0x03, 0x50
        /*005a*/ 	.short	0x0000


	//----- nvinfo : EIATTR_MAXREG_COUNT
	.align		4
        /*005c*/ 	.byte	0x03, 0x1b
        /*005e*/ 	.short	0x00ff


	//----- nvinfo : EIATTR_MERCURY_ISA_VERSION
	.align		4
        /*0060*/ 	.byte	0x03, 0x5f
        /*0062*/ 	.short	0x0101


	//----- nvinfo : EIATTR_EXIT_INSTR_OFFSETS
	.align		4
        /*0064*/ 	.byte	0x04, 0x1c
        /*0066*/ 	.short	(.L_1361 - .L_1360)


	//   ....[0]....
.L_1360:
        /*0068*/ 	.word	0x000000e0


	//   ....[1]....
        /*006c*/ 	.word	0x00000440


	//----- nvinfo : EIATTR_CBANK_PARAM_SIZE
	.align		4
.L_1361:
        /*0070*/ 	.byte	0x03, 0x19
        /*0072*/ 	.short	0x0028


	//----- nvinfo : EIATTR_PARAM_CBANK
	.align		4
        /*0074*/ 	.byte	0x04, 0x0a
        /*0076*/ 	.short	(.L_1363 - .L_1362)
	.align		4
.L_1362:
        /*0078*/ 	.word	index@(.nv.constant0._ZN2at6native49_GLOBAL__N__cfa43aba_16_ReflectionPad_cu_f800513927reflection_pad1d_out_kernelIfEEvPKT_PS3_lll)
        /*007c*/ 	.short	0x0210
        /*007e*/ 	.short	0x0028


	//----- nvinfo : EIATTR_SW_WAR
	.align		4
.L_1363:
        /*0080*/ 	.byte	0x04, 0x36
        /*0082*/ 	.short	(.L_1365 - .L_1364)
.L_1364:
        /*0084*/ 	.word	0x00000008
.L_1365:


//--------------------- .nv.info._ZN2at6native49_GLOBAL__N__cfa43aba_16_ReflectionPad_cu_f800513921reflection_pad1d_flatIdEEvPKT_PS3_lllll --------------------------
	.section	.nv.info._ZN2at6native49_GLOBAL__N__cfa43aba_16_ReflectionPad_cu_f800513921reflection_pad1d_flatIdEEvPKT_PS3_lllll,"",@"SHT_CUDA_INFO"
	.sectionflags	@""
	.align	4


	//----- nvinfo : EIATTR_CUDA_API_VERSION
	.align		4
        /*0000*/ 	.byte	0x04, 0x37
        /*0002*/ 	.short	(.L_1367 - .L_1366)
.L_1366:
        /*0004*/ 	.word	0x00000082


	//----- nvinfo : EIATTR_KPARAM_INFO
	.align		4
.L_1367:
        /*0008*/ 	.byte	0x04, 0x17
        /*000a*/ 	.short	(.L_1369 - .L_1368)
.L_1368:
        /*000c*/ 	.word	0x00000000
        /*0010*/ 	.short	0x0006
        /*0012*/ 	.short	0x0030
        /*0014*/ 	.byte	0x00, 0xf0, 0x21, 0x00


	//----- nvinfo : EIATTR_KPARAM_INFO
	.align		4
.L_1369:
        /*0018*/ 	.byte	0x04, 0x17
        /*001a*/ 	.short	(.L_1371 - .L_1370)
.L_1370:
        /*001c*/ 	.word	0x00000000
        /*0020*/ 	.short	0x0005
        /*0022*/ 	.short	0x0028
        /*0024*/ 	.byte	0x00, 0xf0, 0x21, 0x00


	//----- nvinfo : EIATTR_KPARAM_INFO
	.align		4
.L_1371:
        /*0028*/ 	.byte	0x04, 0x17
        /*002a*/ 	.short	(.L_1373 - .L_1372)
.L_1372:
        /*002c*/ 	.word	0x00000000
        /*0030*/ 	.short	0x0004
        /*0032*/ 	.short	0x0020
        /*0034*/ 	.byte	0x00, 0xf0, 0x21, 0x00


	//----- nvinfo : EIATTR_KPARAM_INFO
	.align		4
.L_1373:
        /*0038*/ 	.byte	0x04, 0x17
        /*003a*/ 	.short	(.L_1375 - .L_1374)
.L_1374:
        /*003c*/ 	.word	0x00000000
        /*0040*/ 	.short	0x0003
        /*0042*/ 	.short	0x0018
        /*0044*/ 	.byte	0x00, 0xf0, 0x21, 0x00


	//----- nvinfo : EIATTR_KPARAM_INFO
	.align		4
.L_1375:
        /*0048*/ 	.byte	0x04, 0x17
        /*004a*/ 	.short	(.L_1377 - .L_1376)
.L_1376:
        /*004c*/ 	.word	0x00000000
        /*0050*/ 	.short	0x0002
        /*0052*/ 	.short	0x0010
        /*0054*/ 	.byte	0x00, 0xf0, 0x21, 0x00


	//----- nvinfo : EIATTR_KPARAM_INFO
	.align		4
.L_1377:
        /*0058*/ 	.byte	0x04, 0x17
        /*005a*/ 	.short	(.L_1379 - .L_1378)
.L_1378:
        /*005c*/ 	.word	0x00000000
        /*0060*/ 	.short	0x0001
        /*0062*/ 	.short	0x0008
        /*0064*/ 	.byte	0x00, 0xf0, 0x21, 0x00


	//----- nvinfo : EIATTR_KPARAM_INFO
	.align		4
.L_1379:
        /*0068*/ 	.byte	0x04, 0x17
        /*006a*/ 	.short	(.L_1381 - .L_1380)
.L_1380:
        /*006c*/ 	.word	0x00000000
        /*0070*/ 	.short	0x0000
        /*0072*/ 	.short	0x0000
        /*0074*/ 	.byte	0x00, 0xf0, 0x21, 0x00


	//----- nvinfo : EIATTR_SPARSE_MMA_MASK
	.align		4
.L_1381:
        /*0078*/ 	.byte	0x03, 0x50
        /*007a*/ 	.short	0x0000


	//----- nvinfo : EIATTR_MAXREG_COUNT
	.align		4
        /*007c*/ 	.byte	0x03, 0x1b
        /*007e*/ 	.short	0x00ff


	//----- nvinfo : EIATTR_MERCURY_ISA_VERSION
	.align		4
        /*0080*/ 	.byte	0x03, 0x5f
        /*0082*/ 	.short	0x0101


	//----- nvinfo : EIATTR_EXIT_INSTR_OFFSETS
	.align		4
        /*0084*/ 	.byte	0x04, 0x1c
        /*0086*/ 	.short	(.L_1383 - .L_1382)


	//   ....[0]....
.L_1382:
        /*0088*/ 	.word	0x000000f0


	//   ....[1]....
        /*008c*/ 	.word	0x00000c10


	//   ....[2]....
        /*0090*/ 	.word	0x00002380


	//   ....[3]....
        /*0094*/ 	.word	0x000027e0


	//   ....[4]....
        /*0098*/ 	.word	0x00003290


	//----- nvinfo : EIATTR_CRS_STACK_SIZE
	.align		4
.L_1383:
        /*009c*/ 	.byte	0x04, 0x1e
        /*009e*/ 	.short	(.L_1385 - .L_1384)
.L_1384:
        /*00a0*/ 	.word	0x00000000


	//----- nvinfo : EIATTR_CBANK_PARAM_SIZE
	.align		4
.L_1385:
        /*00a4*/ 	.byte	0x03, 0x19
        /*00a6*/ 	.short	0x0038


	//----- nvinfo : EIATTR_PARAM_CBANK
	.align		4
        /*00a8*/ 	.byte	0x04, 0x0a
        /*00aa*/ 	.short	(.L_1387 - .L_1386)
	.align		4
.L_1386:
        /*00ac*/ 	.word	index@(.nv.constant0._ZN2at6native49_GLOBAL__N__cfa43aba_16_ReflectionPad_cu_f800513921reflection_pad1d_flatIdEEvPKT_PS3_lllll)
        /*00b0*/ 	.short	0x0210
        /*00b2*/ 	.short	0x0038


	//----- nvinfo : EIATTR_SW_WAR
	.align		4
.L_1387:
        /*00b4*/ 	.byte	0x04, 0x36
        /*00b6*/ 	.short	(.L_1389 - .L_1388)
.L_1388:
        /*00b8*/ 	.word	0x00000008
.L_1389:


//--------------------- .nv.info._ZN2at6native49_GLOBAL__N__cfa43aba_16_ReflectionPad_cu_f800513927reflection_pad1d_out_kernelIdEEvPKT_PS3_lll --------------------------
	.section	.nv.info._ZN2at6native49_GLOBAL__N__cfa43aba_16_ReflectionPad_cu_f800513927reflection_pad1d_out_kernelIdEEvPKT_PS3_lll,"",@"SHT_CUDA_INFO"
	.sectionflags	@""
	.align	4


	//----- nvinfo : EIATTR_CUDA_API_VERSION
	.align		4
        /*0000*/ 	.byte	0x04, 0x37
        /*0002*/ 	.short	(.L_1391 - .L_1390)
.L_1390:
        /*0004*/ 	.word	0x00000082


	//----- nvinfo : EIATTR_KPARAM_INFO
	.align		4
.L_1391:
        /*0008*/ 	.byte	0x04, 0x17
        /*000a*/ 	.short	(.L_1393 - .L_1392)
.L_1392:
        /*000c*/ 	.word	0x00000000
        /*0010*/ 	.short	0x0004
        /*0012*/ 	.short	0x0020
        /*0014*/ 	.byte	0x00, 0xf0, 0x21, 0x00


	//----- nvinfo : EIATTR_KPARAM_INFO
	.align		4
.L_1393:
        /*0018*/ 	.byte	0x04, 0x17
        /*001a*/ 	.short	(.L_1395 - .L_1394)
.L_1394:
        /*001c*/ 	.word	0x00000000
        /*0020*/ 	.short	0x0003
        /*0022*/ 	.short	0x0018
        /*0024*/ 	.byte	0x00, 0xf0, 0x21, 0x00


	//----- nvinfo : EIATTR_KPARAM_INFO
	.align		4
.L_1395:
        /*0028*/ 	.byte	0x04, 0x17
        /*002a*/ 	.short	(.L_1397 - .L_1396)
.L_1396:
        /*002c*/ 	.word	0x00000000
        /*0030*/ 	.short	0x0002
        /*0032*/ 	.short	0x0010
        /*0034*/ 	.byte	0x00, 0xf0, 0x21, 0x00


	//----- nvinfo : EIATTR_KPARAM_INFO
	.align		4
.L_1397:
        /*0038*/ 	.byte	0x04, 0x17
        /*003a*/ 	.short	(.L_1399 - .L_1398)
.L_1398:
        /*003c*/ 	.word	0x00000000
        /*0040*/ 	.short	0x0001
        /*0042*/ 	.short	0x0008
        /*0044*/ 	.byte	0x00, 0xf0, 0x21, 0x00


	//----- nvinfo : EIATTR_KPARAM_INFO
	.align		4
.L_1399:
        /*0048*/ 	.byte	0x04, 0x17
        /*004a*/ 	.short	(.L_1401 - .L_1400)
.L_1400:
        /*004c*/ 	.word	0x00000000
        /*0050*/ 	.short	0x0000
        /*0052*/ 	.short	0x0000
        /*0054*/ 	.byte	0x00, 0xf0, 0x21, 0x00


	//----- nvinfo : EIATTR_SPARSE_MMA_MASK
	.align		4
.L_1401:
        /*0058*/ 	.byte	0x03, 0x50
        /*005a*/ 	.short	0x0000


	//----- nvinfo : EIATTR_MAXREG_COUNT
	.align		4
        /*005c*/ 	.byte	0x03, 0x1b
        /*005e*/ 	.short	0x00ff


	//----- nvinfo : EIATTR_MERCURY_ISA_VERSION
	.align		4
        /*0060*/ 	.byte	0x03, 0x5f
        /*0062*/ 	.short	0x0101


	//----- nvinfo : EIATTR_EXIT_INSTR_OFFSETS
	.align		4
        /*0064*/ 	.byte	0x04, 0x1c
        /*0066*/ 	.short	(.L_1403 - .L_1402)


	//   ....[0]....
.L_1402:
        /*0068*/ 	.word	0x000000e0


	//   ....[1]....
        /*006c*/ 	.word	0x00000440


	//----- nvinfo : EIATTR_CBANK_PARAM_SIZE
	.align		4
.L_1403:
        /*0070*/ 	.byte	0x03, 0x19
        /*0072*/ 	.short	0x0028


	//----- nvinfo : EIATTR_PARAM_CBANK
	.align		4
        /*0074*/ 	.byte	0x04, 0x0a
        /*0076*/ 	.short	(.L_1405 - .L_1404)
	.align		4
.L_1404:
        /*0078*/ 	.word	index@(.nv.constant0._ZN2at6native49_GLOBAL__N__cfa43aba_16_ReflectionPad_cu_f800513927reflection_pad1d_out_kernelIdEEvPKT_PS3_lll)
        /*007c*/ 	.short	0x0210
        /*007e*/ 	.short	0x0028


	//----- nvinfo : EIATTR_SW_WAR
	.align		4
.L_1405:
        /*0080*/ 	.byte	0x04, 0x36
        /*0082*/ 	.short	(.L_1407 - .L_1406)
.L_1406:
        /*0084*/ 	.word	0x00000008
.L_1407:


//--------------------- .nv.info._ZN2at6native49_GLOBAL__N__cfa43aba_16_ReflectionPad_cu_f800513921reflection_pad1d_flatIsEEvPKT_PS3_lllll --------------------------
	.section	.nv.info._ZN2at6native49_GLOBAL__N__cfa43aba_16_ReflectionPad_cu_f800513921reflection_pad1d_flatIsEEvPKT_PS3_lllll,"",@"SHT_CUDA_INFO"
	.sectionflags	@""
	.align	4


	//----- nvinfo : EIATTR_CUDA_API_VERSION
	.align		4
        /*0000*/ 	.byte	0x04, 0x37
        /*0002*/ 	.short	(.L_1409 - .L_1408)
.L_1408:
        /*0004*/ 	.word	0x00000082


	//----- nvinfo : EIATTR_KPARAM_INFO
	.align		4
.L_1409:
        /*0008*/ 	.byte	0x04, 0x17
        /*000a*/ 	.short	(.L_1411 - .L_1410)
.L_1410:
        /*000c*/ 	.word	0x00000000
        /*0010*/ 	.short	0x0006
        /*0012*/ 	.short	0x0030
        /*0014*/ 	.byte	0x00, 0xf0, 0x21, 0x00


	//----- nvinfo : EIATTR_KPARAM_INFO
	.align		4
.L_1411:
        /*0018*/ 	.byte	0x04, 0x17
        /*001a*/ 	.short	(.L_1413 - .L_1412)
.L_1412:
        /*001c*/ 	.word	0x00000000
        /*0020*/ 	.short	0x0005
        /*0022*/ 	.short	0x0028
        /*0024*/ 	.byte	0x00, 0xf0, 0x21, 0x00


	//----- nvinfo : EIATTR_KPARAM_INFO
	.align		4
.L_1413:
        /*0028*/ 	.byte	0x04, 0x17
        /*002a*/ 	.short	(.L_1415 - .L_1414)
.L_1414:
        /*002c*/ 	.word	0x00000000
        /*0030*/ 	.short	0x0004
        /*0032*/ 	.short	0x0020
        /*0034*/ 	.byte	0x00, 0xf0, 0x21, 0x00


	//----- nvinfo : EIATTR_KPARAM_INFO
	.align		4
.L_1415:
        /*0038*/ 	.byte	0x04, 0x17
        /*003a*/ 	.short	(.L_1417 - .L_1416)
.L_1416:
        /*003c*/ 	.word	0x00000000
        /*0040*/ 	.short	0x0003
        /*0042*/ 	.short	0x0018
        /*0044*/ 	.byte	0x00, 0xf0, 0x21, 0x00


	//----- nvinfo : EIATTR_KPARAM_INFO
	.align		4
.L_1417:
        /*0048*/ 	.byte	0x04, 0x17
        /*004a*/ 	.short	(.L_1419 - .L_1418)
.L_1418:
        /*004c*/ 	.word	0x00000000
        /*0050*/ 	.short	0x0002
        /*0052*/ 	.short	0x0010
        /*0054*/ 	.byte	0x00, 0xf0, 0x21, 0x00


	//----- nvinfo : EIATTR_KPARAM_INFO
	.align		4
.L_1419:
        /*0058*/ 	.byte	0x04, 0x17
        /*005a*/ 	.short	(.L_1421 - .L_1420)
.L_1420:
        /*005c*/ 	.word	0x00000000
        /*0060*/ 	.short	0x0001
        /*0062*/ 	.short	0x0008
        /*0064*/ 	.byte	0x00, 0xf0, 0x21, 0x00


	//----- nvinfo : EIATTR_KPARAM_INFO
	.align		4
.L_1421:
        /*0068*/ 	.byte	0x04, 0x17
        /*006a*/ 	.short	(.L_1423 - .L_1422)
.L_1422:
        /*006c*/ 	.word	0x00000000
        /*0070*/ 	.short	0x0000
        /*0072*/ 	.short	0x0000
        /*0074*/ 	.byte	0x00, 0xf0, 0x21, 0x00


	//----- nvinfo : EIATTR_SPARSE_MMA_MASK
	.align		4
.L_1423:
        /*0078*/ 	.byte	0x03, 0x50
        /*007a*/ 	.short	0x0000


	//----- nvinfo : EIATTR_MAXREG_COUNT
	.align		4
        /*007c*/ 	.byte	0x03, 0x1b
        /*007e*/ 	.short	0x00ff


	//----- nvinfo : EIATTR_MERCURY_ISA_VERSION
	.align		4
        /*0080*/ 	.byte	0x03, 0x5f
        /*0082*/ 	.short	0x0101


	//----- nvinfo : EIATTR_EXIT_INSTR_OFFSETS
	.align		4
        /*0084*/ 	.byte	0x04, 0x1c
        /*0086*/ 	.short	(.L_1425 - .L_1424)


	//   ....[0]....
.L_1424:
        /*0088*/ 	.word	0x000000f0


	//   ....[1]....
        /*008c*/ 	.word	0x00000c10


	//   ....[2]....
        /*0090*/ 	.word	0x00002380


	//   ....[3]....
        /*0094*/ 	.word	0x000027e0


	//   ....[4]....
        /*0098*/ 	.word	0x00003290


	//----- nvinfo : EIATTR_CRS_STACK_SIZE
	.align		4
.L_1425:
        /*009c*/ 	.byte	0x04, 0x1e
        /*009e*/ 	.short	(.L_1427 - .L_1426)
.L_1426:
        /*00a0*/ 	.word	0x00000000


	//----- nvinfo : EIATTR_CBANK_PARAM_SIZE
	.align		4
.L_1427:
        /*00a4*/ 	.byte	0x03, 0x19
        /*00a6*/ 	.short	0x0038


	//----- nvinfo : EIATTR_PARAM_CBANK
	.align		4
        /*00a8*/ 	.byte	0x04, 0x0a
        /*00aa*/ 	.short	(.L_1429 - .L_1428)
	.align		4
.L_1428:
        /*00ac*/ 	.word	index@(.nv.constant0._ZN2at6native49_GLOBAL__N__cfa43aba_16_ReflectionPad_cu_f800513921reflection_pad1d_flatIsEEvPKT_PS3_lllll)
        /*00b0*/ 	.short	0x0210
        /*00b2*/ 	.short	0x0038


	//----- nvinfo : EIATTR_SW_WAR
	.align		4
.L_1429:
        /*00b4*/ 	.byte	0x04, 0x36
        /*00b6*/ 	.short	(.L_1431 - .L_1430)
.L_1430:
        /*00b8*/ 	.word	0x00000008
.L_1431:


//--------------------- .nv.info._ZN2at6native49_GLOBAL__N__cfa43aba_16_ReflectionPad_cu_f800513927reflection_pad1d_out_kernelIsEEvPKT_PS3_lll --------------------------
	.section	.nv.info._ZN2at6native49_GLOBAL__N__cfa43aba_16_ReflectionPad_cu_f800513927reflection_pad1d_out_kernelIsEEvPKT_PS3_lll,"",@"SHT_CUDA_INFO"
	.sectionflags	@""
	.align	4


	//----- nvinfo : EIATTR_CUDA_API_VERSION
	.align		4
        /*0000*/ 	.byte	0x04, 0x37
        /*0002*/ 	.short	(.L_1433 - .L_1432)
.L_1432:
        /*0004*/ 	.word	0x00000082


	//----- nvinfo : EIATTR_KPARAM_INFO
	.align		4
.L_1433:
        /*0008*/ 	.byte	0x04, 0x17
        /*000a*/ 	.short	(.L_1435 - .L_1434)
.L_1434:
        /*000c*/ 	.word	0x00000000
        /*0010*/ 	.short	0x0004
        /*0012*/ 	.short	0x0020
        /*0014*/ 	.byte	0x00, 0xf0, 0x21, 0x00


	//----- nvinfo : EIATTR_KPARAM_INFO
	.align		4
.L_1435:
        /*0018*/ 	.byte	0x04, 0x17
        /*001a*/ 	.short	(.L_1437 - .L_1436)
.L_1436:
        /*001c*/ 	.word	0x00000000
        /*0020*/ 	.short	0x0003
        /*0022*/ 	.short	0x0018
        /*0024*/ 	.byte	0x00, 0xf0, 0x21, 0x00


	//----- nvinfo : EIATTR_KPARAM_INFO
	.align		4
.L_1437:
        /*0028*/ 	.byte	0x04, 0x17
        /*002a*/ 	.short	(.L_1439 - .L_1438)
.L_1438:
        /*002c*/ 	.word	0x00000000
        /*0030*/ 	.short	0x0002
        /*0032*/ 	.short	0x0010
        /*0034*/ 	.byte	0x00, 0xf0, 0x21, 0x00


	//----- nvinfo : EIATTR_KPARAM_INFO
	.align		4
.L_1439:
        /*0038*/ 	.byte	0x04, 0x17
        /*003a*/ 	.short	(.L_1441 - .L_1440)
.L_1440:
        /*003c*/ 	.word	0x00000000
        /*0040*/ 	.short	0x0001
        /*0042*/ 	.short	0x0008
        /*0044*/ 	.byte	0x00, 0xf0, 0x21, 0x00


	//----- nvinfo : EIATTR_KPARAM_INFO
	.align		4
.L_1441:
        /*0048*/ 	.byte	0x04, 0x17
        /*004a*/ 	.short	(.L_1443 - .L_1442)
.L_1442:
        /*004c*/ 	.word	0x00000000
        /*0050*/ 	.short	0x0000
        /*0052*/ 	.short	0x0000
        /*0054*/ 	.byte	0x00, 0xf0, 0x21, 0x00


	//----- nvinfo : EIATTR_SPARSE_MMA_MASK
	.align		4
.L_1443:
        /*0058*/ 	.byte	0x03, 0x50
        /*005a*/ 	.short	0x0000


	//----- nvinfo : EIATTR_MAXREG_COUNT
	.align		4
        /*005c*/ 	.byte	0x03, 0x1b
        /*005e*/ 	.short	0x00ff


	//----- nvinfo : EIATTR_MERCURY_ISA_VERSION
	.align		4
        /*0060*/ 	.byte	0x03, 0x5f
        /*0062*/ 	.short	0x0101


	//----- nvinfo : EIATTR_EXIT_INSTR_OFFSETS
	.align		4
        /*0064*/ 	.byte	0x04, 0x1c
        /*0066*/ 	.short	(.L_1445 - .L_1444)


	//   ....[0]....
.L_1444:
        /*0068*/ 	.word	0x000000e0


	//   ....[1]....
        /*006c*/ 	.word	0x00000440


	//----- nvinfo : EIATTR_CBANK_PARAM_SIZE
	.align		4
.L_1445:
        /*0070*/ 	.byte	0x03, 0x19
        /*0072*/ 	.short	0x0028


	//----- nvinfo : EIATTR_PARAM_CBANK
	.align		4
        /*0074*/ 	.byte	0x04, 0x0a
        /*0076*/ 	.short	(.L_1447 - .L_1446)
	.align		4
.L_1446:
        /*0078*/ 	.word	index@(.nv.constant0._ZN2at6native49_GLOBAL__N__cfa43aba_16_ReflectionPad_cu_f800513927reflection_pad1d_out_kernelIsEEvPKT_PS3_lll)
        /*007c*/ 	.short	0x0210
        /*007e*/ 	.short	0x0028


	//----- nvinfo : EIATTR_SW_WAR
	.align		4
.L_1447:
        /*0080*/ 	.byte	0x04, 0x36
        /*0082*/ 	.short	(.L_1449 - .L_1448)
.L_1448:
        /*0084*/ 	.word	0x00000008
.L_1449:


//--------------------- .nv.info._ZN2at6native49_GLOBAL__N__cfa43aba_16_ReflectionPad_cu_f800513921reflection_pad1d_flatIlEEvPKT_PS3_lllll --------------------------
	.section	.nv.info._ZN2at6native49_GLOBAL__N__cfa43aba_16_ReflectionPad_cu_f800513921reflection_pad1d_flatIlEEvPKT_PS3_lllll,"",@"SHT_CUDA_INFO"
	.sectionflags	@""
	.align	4


	//----- nvinfo : EIATTR_CUDA_API_VERSION
	.align		4
        /*0000*/ 	.byte	0x04, 0x37
        /*0002*/ 	.short	(.L_1451 - .L_1450)
.L_1450:
        /*0004*/ 	.word	0x00000082


	//----- nvinfo : EIATTR_KPARAM_INFO
	.align		4
.L_1451:
        /*0008*/ 	.byte	0x04, 0x17
        /*000a*/ 	.short	(.L_1453 - .L_1452)
.L_1452:
        /*000c*/ 	.word	0x00000000
        /*0010*/ 	.short	0x0006
        /*0012*/ 	.short	0x0030
        /*0014*/ 	.byte	0x00, 0xf0, 0x21, 0x00


	//----- nvinfo : EIATTR_KPARAM_INFO
	.align		4
.L_1453:
        /*0018*/ 	.byte	0x04, 0x17
        /*001a*/ 	.short	(.L_1455 - .L_1454)
.L_1454:
        /*001c*/ 	.word	0x00000000
        /*0020*/ 	.short	0x0005
        /*0022*/ 	.short	0x0028
        /*0024*/ 	.byte	0x00, 0xf0, 0x21, 0x00


	//----- nvinfo : EIATTR_KPARAM_INFO
	.align		4
.L_1455:
        /*0028*/ 	.byte	0x04, 0x17
        /*002a*/ 	.short	(.L_1457 - .L_1456)
.L_1456:
        /*002c*/ 	.word	0x00000000
        /*0030*/ 	.short	0x0004
        /*0032*/ 	.short	0x0020
        /*0034*/ 	.byte	0x00, 0xf0, 0x21, 0x00


	//----- nvinfo : EIATTR_KPARAM_INFO
	.align		4
.L_1457:
        /*0038*/ 	.byte	0x04, 0x17
        /*003a*/ 	.short	(.L_1459 - .L_1458)
.L_1458:
        /*003c*/ 	.word	0x00000000
        /*0040*/ 	.short	0x0003
        /*0042*/ 	.short	0x0018
        /*0044*/ 	.byte	0x00, 0xf0, 0x21, 0x00


	//----- nvinfo : EIATTR_KPARAM_INFO
	.align		4
.L_1459:
        /*0048*/ 	.byte	0x04, 0x17
        /*004a*/ 	.short	(.L_1461 - .L_1460)
.L_1460:
        /*004c*/ 	.word	0x00000000
        /*0050*/ 	.short	0x0002
        /*0052*/ 	.short	0x0010
        /*0054*/ 	.byte	0x00, 0xf0, 0x21, 0x00


	//----- nvinfo : EIATTR_KPARAM_INFO
	.align		4
.L_1461:
        /*0058*/ 	.byte	0x04, 0x17
        /*005a*/ 	.short	(.L_1463 - .L_1462)
.L_1462:
        /*005c*/ 	.word	0x00000000
        /*0060*/ 	.short	0x0001
        /*0062*/ 	.short	0x0008
        /*0064*/ 	.byte	0x00, 0xf0, 0x21, 0x00


	//----- nvinfo : EIATTR_KPARAM_INFO
	.align		4
.L_1463:
        /*0068*/ 	.byte	0x04, 0x17
        /*006a*/ 	.short	(.L_1465 - .L_1464)
.L_1464:
        /*006c*/ 	.word	0x00000000
        /*0070*/ 	.short	0x0000
        /*0072*/ 	.short	0x0000
        /*0074*/ 	.byte	0x00, 0xf0, 0x21, 0x00


	//----- nvinfo : EIATTR_SPARSE_MMA_MASK
	.align		4
.L_1465:
        /*0078*/ 	.byte	0x03, 0x50
        /*007a*/ 	.short	0x0000


	//----- nvinfo : EIATTR_MAXREG_COUNT
	.align		4
        /*007c*/ 	.byte	0x03, 0x1b
        /*007e*/ 	.short	0x00ff


	//----- nvinfo : EIATTR_MERCURY_ISA_VERSION
	.align		4
        /*0080*/ 	.byte	0x03, 0x5f
        /*0082*/ 	.short	0x0101


	//----- nvinfo : EIATTR_EXIT_INSTR_OFFSETS
	.align		4
        /*0084*/ 	.byte	0x04, 0x1c
        /*0086*/ 	.short	(.L_1467 - .L_1466)


	//   ....[0]....
.L_1466:
        /*0088*/ 	.word	0x000000f0


	//   ....[1]....
        /*008c*/ 	.word	0x00000c10


	//   ....[2]....
        /*0090*/ 	.word	0x00002380


	//   ....[3]....
        /*0094*/ 	.word	0x000027e0


	//   ....[4]....
        /*0098*/ 	.word	0x00003290


	//----- nvinfo : EIATTR_CRS_STACK_SIZE
	.align		4
.L_1467:
        /*009c*/ 	.byte	0x04, 0x1e
        /*009e*/ 	.short	(.L_1469 - .L_1468)
.L_1468:
        /*00a0*/ 	.word	0x00000000


	//----- nvinfo : EIATTR_CBANK_PARAM_SIZE
	.align		4
.L_1469:
        /*00a4*/ 	.byte	0x03, 0x19
        /*00a6*/ 	.short	0x0038


	//----- nvinfo : EIATTR_PARAM_CBANK
	.align		4
        /*00a8*/ 	.byte	0x04, 0x0a
        /*00aa*/ 	.short	(.L_1471 - .L_1470)
	.align		4
.L_1470:
        /*00ac*/ 	.word	index@(.nv.constant0._ZN2at6native49_GLOBAL__N__cfa43aba_16_ReflectionPad_cu_f800513921reflection_pad1d_flatIlEEvPKT_PS3_lllll)
        /*00b0*/ 	.short	0x0210
        /*00b2*/ 	.short	0x0038


	//----- nvinfo : EIATTR_SW_WAR
	.align		4
.L_1471:
        /*00b4*/ 	.byte	0x04, 0x36
        /*00b6*/ 	.short	(.L_1473 - .L_1472)
.L_1472:
        /*00b8*/ 	.word	0x00000008
.L_1473:


//--------------------- .nv.info._ZN2at6native49_GLOBAL__N__cfa43aba_16_ReflectionPad_cu_f800513927reflection_pad1d_out_kernelIlEEvPKT_PS3_lll --------------------------
	.section	.nv.info._ZN2at6native49_GLOBAL__N__cfa43aba_16_ReflectionPad_cu_f800513927reflection_pad1d_out_kernelIlEEvPKT_PS3_lll,"",@"SHT_CUDA_INFO"
	.sectionflags	@""
	.align	4


	//----- nvinfo : EIATTR_CUDA_API_VERSION
	.align		4
        /*0000*/ 	.byte	0x04, 0x37
        /*0002*/ 	.short	(.L_1475 - .L_1474)
.L_1474:
        /*0004*/ 	.word	0x00000082


	//----- nvinfo : EIATTR_KPARAM_INFO
	.align		4
.L_1475:
        /*0008*/ 	.byte	0x04, 0x17
        /*000a*/ 	.short	(.L_1477 - .L_1476)
.L_1476:
        /*000c*/ 	.word	0x00000000
        /*0010*/ 	.short	0x0004
        /*0012*/ 	.short	0x0020
        /*0014*/ 	.byte	0x00, 0xf0, 0x21, 0x00


	//----- nvinfo : EIATTR_KPARAM_INFO
	.align		4
.L_1477:
        /*0018*/ 	.byte	0x04, 0x17
        /*001a*/ 	.short	(.L_1479 - .L_1478)
.L_1478:
        /*001c*/ 	.word	0x00000000
        /*0020*/ 	.short	0x0003
        /*0022*/ 	.short	0x0018
        /*0024*/ 	.byte	0x00, 0xf0, 0x21, 0x00


	//----- nvinfo : EIATTR_KPARAM_INFO
	.align		4
.L_1479:
        /*0028*/ 	.byte	0x04, 0x17
        /*002a*/ 	.short	(.L_1481 - .L_1480)
.L_1480:
        /*002c*/ 	.word	0x00000000
        /*0030*/ 	.short	0x0002
        /*0032*/ 	.short	0x0010
        /*0034*/ 	.byte	0x00, 0xf0, 0x21, 0x00


	//----- nvinfo : EIATTR_KPARAM_INFO
	.align		4
.L_1481:
        /*0038*/ 	.byte	0x04, 0x17
        /*003a*/ 	.short	(.L_1483 - .L_1482)
.L_1482:
        /*003c*/ 	.word	0x00000000
        /*0040*/ 	.short	0x0001
        /*0042*/ 	.short	0x0008
        /*0044*/ 	.byte	0x00, 0xf0, 0x21, 0x00


	//----- nvinfo : EIATTR_KPARAM_INFO
	.align		4
.L_1483:
        /*0048*/ 	.byte	0x04, 0x17
        /*004a*/ 	.short	(.L_1485 - .L_1484)
.L_1484:
        /*004c*/ 	.word	0x00000000
        /*0050*/ 	.short	0x0000
        /*0052*/ 	.short	0x0000
        /*0054*/ 	.byte	0x00, 0xf0, 0x21, 0x00


	//----- nvinfo : EIATTR_SPARSE_MMA_MASK
	.align		4
.L_1485:
        /*0058*/ 	.byte	0x03, 0x50
        /*005a*/ 	.short	0x0000


	//----- nvinfo : EIATTR_MAXREG_COUNT
	.align		4
        /*005c*/ 	.byte	0x03, 0x1b
        /*005e*/ 	.short	0x00ff


	//----- nvinfo : EIATTR_MERCURY_ISA_VERSION
	.align		4
        /*0060*/ 	.byte	0x03, 0x5f
        /*0062*/ 	.short	0x0101


	//----- nvinfo : EIATTR_EXIT_INSTR_OFFSETS
	.align		4
        /*0064*/ 	.byte	0x04, 0x1c
        /*0066*/ 	.short	(.L_1487 - .L_1486)


	//   ....[0]....
.L_1486:
        /*0068*/ 	.word	0x000000e0


	//   ....[1]....
        /*006c*/ 	.word	0x00000440


	//----- nvinfo : EIATTR_CBANK_PARAM_SIZE
	.align		4
.L_1487:
        /*0070*/ 	.byte	0x03, 0x19
        /*0072*/ 	.short	0x0028


	//----- nvinfo : EIATTR_PARAM_CBANK
	.align		4
        /*0074*/ 	.byte	0x04, 0x0a
        /*0076*/ 	.short	(.L_1489 - .L_1488)
	.align		4
.L_1488:
        /*0078*/ 	.word	index@(.nv.constant0._ZN2at6native49_GLOBAL__N__cfa43aba_16_ReflectionPad_cu_f800513927reflection_pad1d_out_kernelIlEEvPKT_PS3_lll)
        /*007c*/ 	.short	0x0210
        /*007e*/ 	.short	0x0028


	//----- nvinfo : EIATTR_SW_WAR
	.align		4
.L_1489:
        /*0080*/ 	.byte	0x04, 0x36
        /*0082*/ 	.short	(.L_1491 - .L_1490)
.L_1490:
        /*0084*/ 	.word	0x00000008
.L_1491:


//--------------------- .nv.info._ZN2at6native49_GLOBAL__N__cfa43aba_16_ReflectionPad_cu_f800513921reflection_pad1d_flatIiEEvPKT_PS3_lllll --------------------------
	.section	.nv.info._ZN2at6native49_GLOBAL__N__cfa43aba_16_ReflectionPad_cu_f800513921reflection_pad1d_flatIiEEvPKT_PS3_lllll,"",@"SHT_CUDA_INFO"
	.sectionflags	@""
	.align	4


	//----- nvinfo : EIATTR_CUDA_API_VERSION
	.align		4
        /*0000*/ 	.byte	0x04, 0x37
        /*0002*/ 	.short	(.L_1493 - .L_1492)
.L_1492:
        /*0004*/ 	.word	0x00000082


	//----- nvinfo : EIATTR_KPARAM_INFO
	.align		4
.L_1493:
        /*0008*/ 	.byte	0x04, 0x17
        /*000a*/ 	.short	(.L_1495 - .L_1494)
.L_1494:
        /*000c*/ 	.word	0x00000000
        /*0010*/ 	.short	0x0006
        /*0012*/ 	.short	0x0030
        /*0014*/ 	.byte	0x00, 0xf0, 0x21, 0x00


	//----- nvinfo : EIATTR_KPARAM_INFO
	.align		4
.L_1495:
        /*0018*/ 	.byte	0x04, 0x17
        /*001a*/ 	.short	(.L_1497 - .L_1496)
.L_1496:
        /*001c*/ 	.word	0x00000000
        /*0020*/ 	.short	0x0005
        /*0022*/ 	.short	0x0028
        /*0024*/ 	.byte	0x00, 0xf0, 0x21, 0x00


	//----- nvinfo : EIATTR_KPARAM_INFO
	.align		4
.L_1497:
        /*0028*/ 	.byte	0x04, 0x17
        /*002a*/ 	.short	(.L_1499 - .L_1498)
.L_1498:
        /*002c*/ 	.word	0x00000000
        /*0030*/ 	.short	0x0004
        /*0032*/ 	.short	0x0020
        /*0034*/ 	.byte	0x00, 0xf0, 0x21, 0x00


	//----- nvinfo : EIATTR_KPARAM_INFO
	.align		4
.L_1499:
        /*0038*/ 	.byte	0x04, 0x17
        /*003a*/ 	.short	(.L_1501 - .L_1500)
.L_1500:
        /*003c*/ 	.word	0x00000000
        /*0040*/ 	.short	0x0003
        /*0042*/ 	.short	0x0018
        /*0044*/ 	.byte	0x00, 0xf0, 0x21, 0x00


	//----- nvinfo : EIATTR_KPARAM_INFO
	.align		4
.L_1501:
        /*0048*/ 	.byte	0x04, 0x17
        /*004a*/ 	.short	(.L_1503 - .L_1502)
.L_1502:
        /*004c*/ 	.word	0x00000000
        /*0050*/ 	.short	0x0002
        /*0052*/ 	.short	0x0010
        /*0054*/ 	.byte	0x00, 0xf0, 0x21, 0x00


	//----- nvinfo : EIATTR_KPARAM_INFO
	.align		4
.L_1503:
        /*0058*/ 	.byte	0x04, 0x17
        /*005a*/ 	.short	(.L_1505 - .L_1504)
.L_1504:
        /*005c*/ 	.word	0x00000000
        /*0060*/ 	.short	0x0001
        /*0062*/ 	.short	0x0008
        /*0064*/ 	.byte	0x00, 0xf0, 0x21, 0x00


	//----- nvinfo : EIATTR_KPARAM_INFO
	.align		4
.L_1505:
        /*0068*/ 	.byte	0x04, 0x17
        /*006a*/ 	.short	(.L_1507 - .L_1506)
.L_1506:
        /*006c*/ 	.word	0x00000000
        /*0070*/ 	.short	0x0000
        /*0072*/ 	.short	0x0000
        /*0074*/ 	.byte	0x00, 0xf0, 0x21, 0x00


	//----- nvinfo : EIATTR_SPARSE_MMA_MASK
	.align		4
.L_1507:
        /*0078*/ 	.byte	0x03, 0x50
        /*007a*/ 	.short	0x0000


	//----- nvinfo : EIATTR_MAXREG_COUNT
	.align		4
        /*007c*/ 	.byte	0x03, 0x1b
        /*007e*/ 	.short	0x00ff


	//----- nvinfo : EIATTR_MERCURY_ISA_VERSION
	.align		4
        /*0080*/ 	.byte	0x03, 0x5f
        /*0082*/ 	.short	0x0101


	//----- nvinfo : EIATTR_EXIT_INSTR_OFFSETS
	.align		4
        /*0084*/ 	.byte	0x04, 0x1c
        /*0086*/ 	.short	(.L_1509 - .L_1508)


	//   ....[0]....
.L_1508:
        /*0088*/ 	.word	0x000000f0


	//   ....[1]....
        /*008c*/ 	.word	0x00000c10


	//   ....[2]....
        /*0090*/ 	.word	0x00002380


	//   ....[3]....
        /*0094*/ 	.word	0x000027e0


	//   ....[4]....
        /*0098*/ 	.word	0x00003290


	//----- nvinfo : EIATTR_CRS_STACK_SIZE
	.align		4
.L_1509:
        /*009c*/ 	.byte	0x04, 0x1e
        /*009e*/ 	.short	(.L_1511 - .L_1510)
.L_1510:
        /*00a0*/ 	.word	0x00000000


	//----- nvinfo : EIATTR_CBANK_PARAM_SIZE
	.align		4
.L_1511:
        /*00a4*/ 	.byte	0x03, 0x19
        /*00a6*/ 	.short	0x0038


	//----- nvinfo : EIATTR_PARAM_CBANK
	.align		4
        /*00a8*/ 	.byte	0x04, 0x0a
        /*00aa*/ 	.short	(.L_1513 - .L_1512)
	.align		4
.L_1512:
        /*00ac*/ 	.word	index@(.nv.constant0._ZN2at6native49_GLOBAL__N__cfa43aba_16_ReflectionPad_cu_f800513921reflection_pad1d_flatIiEEvPKT_PS3_lllll)
        /*00b0*/ 	.short	0x0210
        /*00b2*/ 	.short	0x0038


	//----- nvinfo : EIATTR_SW_WAR
	.align		4
.L_1513:
        /*00b4*/ 	.byte	0x04, 0x36
        /*00b6*/ 	.short	(.L_1515 - .L_1514)
.L_1514:
        /*00b8*/ 	.word	0x00000008
.L_1515:


//--------------------- .nv.info._ZN2at6native49_GLOBAL__N__cfa43aba_16_ReflectionPad_cu_f800513927reflection_pad1d_out_kernelIiEEvPKT_PS3_lll --------------------------
	.section	.nv.info._ZN2at6native49_GLOBAL__N__cfa43aba_16_ReflectionPad_cu_f800513927reflection_pad1d_out_kernelIiEEvPKT_PS3_lll,"",@"SHT_CUDA_INFO"
	.sectionflags	@""
	.align	4


	//----- nvinfo : EIATTR_CUDA_API_VERSION
	.align		4
        /*0000*/ 	.byte	0x04, 0x37
        /*0002*/ 	.short	(.L_1517 - .L_1516)
.L_1516:
        /*0004*/ 	.word	0x00000082


	//----- nvinfo : EIATTR_KPARAM_INFO
	.align		4
.L_1517:
        /*0008*/ 	.byte	0x04, 0x17
        /*000a*/ 	.short	(.L_1519 - .L_1518)
.L_1518:
        /*000c*/ 	.word	0x00000000
        /*0010*/ 	.short	0x0004
        /*0012*/ 	.short	0x0020
        /*0014*/ 	.byte	0x00, 0xf0, 0x21, 0x00


	//----- nvinfo : EIATTR_KPARAM_INFO
	.align		4
.L_1519:
        /*0018*/ 	.byte	0x04, 0x17
        /*001a*/ 	.short	(.L_1521 - .L_1520)
.L_1520:
        /*001c*/ 	.word	0x00000000
        /*0020*/ 	.short	0x0003
        /*0022*/ 	.short	0x0018
        /*0024*/ 	.byte	0x00, 0xf0, 0x21, 0x00


	//----- nvinfo : EIATTR_KPARAM_INFO
	.align		4
.L_1521:
        /*0028*/ 	.byte	0x04, 0x17
        /*002a*/ 	.short	(.L_1523 - .L_1522)
.L_1522:
        /*002c*/ 	.word	0x00000000
        /*0030*/ 	.short	0x0002
        /*0032*/ 	.short	0x0010
        /*0034*/ 	.byte	0x00, 0xf0, 0x21, 0x00


	//----- nvinfo : EIATTR_KPARAM_INFO
	.align		4
.L_1523:
        /*0038*/ 	.byte	0x04, 0x17
        /*003a*/ 	.short	(.L_1525 - .L_1524)
.L_1524:
        /*003c*/ 	.word	0x00000000
        /*0040*/ 	.short	0x0001
        /*0042*/ 	.short	0x0008
        /*0044*/ 	.byte	0x00, 0xf0, 0x21, 0x00


	//----- nvinfo : EIATTR_KPARAM_INFO
	.align		4
.L_1525:
        /*0048*/ 	.byte	0x04, 0x17
        /*004a*/ 	.short	(.L_1527 - .L_1526)
.L_1526:
        /*004c*/ 	.word	0x00000000
        /*0050*/ 	.short	0x0000
        /*0052*/ 	.short	0x0000
        /*0054*/ 	.byte	0x00, 0xf0, 0x21, 0x00


	//----- nvinfo : EIATTR_SPARSE_MMA_MASK
	.align		4
.L_1527:
        /*0058*/ 	.byte	0x03, 0x50
        /*005a*/ 	.short	0x0000


	//----- nvinfo : EIATTR_MAXREG_COUNT
	.align		4
        /*005c*/ 	.byte	0x03, 0x1b
        /*005e*/ 	.short	0x00ff


	//----- nvinfo : EIATTR_MERCURY_ISA_VERSION
	.align		4
        /*0060*/ 	.byte	0x03, 0x5f
        /*0062*/ 	.short	0x0101


	//----- nvinfo : EIATTR_EXIT_INSTR_OFFSETS
	.align		4
        /*0064*/ 	.byte	0x04, 0x1c
        /*0066*/ 	.short	(.L_1529 - .L_1528)


	//   ....[0]....
.L_1528:
        /*0068*/ 	.word	0x000000e0


	//   ....[1]....
        /*006c*/ 	.word	0x00000440


	//----- nvinfo : EIATTR_CBANK_PARAM_SIZE
	.align		4
.L_1529:
        /*0070*/ 	.byte	0x03, 0x19
        /*0072*/ 	.short	0x0028


	//----- nvinfo : EIATTR_PARAM_CBANK
	.align		4
        /*0074*/ 	.byte	0x04, 0x0a
        /*0076*/ 	.short	(.L_1531 - .L_1530)
	.align		4
.L_1530:
        /*0078*/ 	.word	index@(.nv.constant0._ZN2at6native49_GLOBAL__N__cfa43aba_16_ReflectionPad_cu_f800513927reflection_pad1d_out_kernelIiEEvPKT_PS3_lll)
        /*007c*/ 	.short	0x0210
        /*007e*/ 	.short	0x0028


	//----- nvinfo : EIATTR_SW_WAR
	.align		4
.L_1531:
        /*0080*/ 	.byte	0x04, 0x36
        /*0082*/ 	.short	(.L_1533 - .L_1532)
.L_1532:
        /*0084*/ 	.word	0x00000008
.L_1533:


//--------------------- .nv.info._ZN2at6native49_GLOBAL__N__cfa43aba_16_ReflectionPad_cu_f800513921reflection_pad1d_flatIaEEvPKT_PS3_lllll --------------------------
	.section	.nv.info._ZN2at6native49_GLOBAL__N__cfa43aba_16_ReflectionPad_cu_f800513921reflection_pad1d_flatIaEEvPKT_PS3_lllll,"",@"SHT_CUDA_INFO"
	.sectionflags	@""
	.align	4


	//----- nvinfo : EIATTR_CUDA_API_VERSION
	.align		4
        /*0000*/ 	.byte	0x04, 0x37
        /*0002*/ 	.short	(.L_1535 - .L_1534)
.L_1534:
        /*0004*/ 	.word	0x00000082


	//----- nvinfo : EIATTR_KPARAM_INFO
	.align		4
.L_1535:
        /*0008*/ 	.byte	0x04, 0x17
        /*000a*/ 	.short	(.L_1537 - .L_1536)
.L_1536:
        /*000c*/ 	.word	0x00000000
        /*0010*/ 	.short	0x0006
        /*0012*/ 	.short	0x0030
        /*0014*/ 	.byte	0x00, 0xf0, 0x21, 0x00


	//----- nvinfo : EIATTR_KPARAM_INFO
	.align		4
.L_1537:
        /*0018*/ 	.byte	0x04, 0x17
        /*001a*/ 	.short	(.L_1539 - .L_1538)
.L_1538:
        /*001c*/ 	.word	0x00000000
        /*0020*/ 	.short	0x0005
        /*0022*/ 	.short	0x0028
        /*0024*/ 	.byte	0x00, 0xf0, 0x21, 0x00


	//----- nvinfo : EIATTR_KPARAM_INFO
	.align		4
.L_1539:
        /*0028*/ 	.byte	0x04, 0x17
        /*002a*/ 	.short	(.L_1541 - .L_1540)
.L_1540:
        /*002c*/ 	.word	0x00000000
        /*0030*/ 	.short	0x0004
        /*0032*/ 	.short	0x0020
        /*0034*/ 	.byte	0x00, 0xf0, 0x21, 0x00


	//----- nvinfo : EIATTR_KPARAM_INFO
	.align		4
.L_1541:
        /*0038*/ 	.byte	0x04, 0x17
        /*003a*/ 	.short	(.L_1543 - .L_1542)
.L_1542:
        /*003c*/ 	.word	0x00000000
        /*0040*/ 	.short	0x0003
        /*0042*/ 	.short	0x0018
        /*0044*/ 	.byte	0x00, 0xf0, 0x21, 0x00


	//----- nvinfo : EIATTR_KPARAM_INFO
	.align		4
.L_1543:
        /*0048*/ 	.byte	0x04, 0x17
        /*004a*/ 	.short	(.L_1545 - .L_1544)
.L_1544:
        /*004c*/ 	.word	0x00000000
        /*0050*/ 	.short	0x0002
        /*0052*/ 	.short	0x0010
        /*0054*/ 	.byte	0x00, 0xf0, 0x21, 0x00


	//----- nvinfo : EIATTR_KPARAM_INFO
	.align		4
.L_1545:
        /*0058*/ 	.byte	0x04, 0x17
        /*005a*/ 	.short	(.L_1547 - .L_1546)
.L_1546:
        /*005c*/ 	.word	0x00000000
        /*0060*/ 	.short	0x0001
        /*0062*/ 	.short	0x0008
        /*0064*/ 	.byte	0x00, 0xf0, 0x21, 0x00


	//----- nvinfo : EIATTR_KPARAM_INFO
	.align		4
.L_1547:
        /*0068*/ 	.byte	0x04, 0x17
        /*006a*/ 	.short	(.L_1549 - .L_1548)
.L_1548:
        /*006c*/ 	.word	0x00000000
        /*0070*/ 	.short	0x0000
        /*0072*/ 	.short	0x0000
        /*0074*/ 	.byte	0x00, 0xf0, 0x21, 0x00


	//----- nvinfo : EIATTR_SPARSE_MMA_MASK
	.align		4
.L_1549:
        /*0078*/ 	.byte	0x03, 0x50
        /*007a*/ 	.short	0x0000


	//----- nvinfo : EIATTR_MAXREG_COUNT
	.align		4
        /*007c*/ 	.byte	0x03, 0x1b
        /*007e*/ 	.short	0x00ff


	//----- nvinfo : EIATTR_MERCURY_ISA_VERSION
	.align		4
        /*0080*/ 	.byte	0x03, 0x5f
        /*0082*/ 	.short	0x0101


	//----- nvinfo : EIATTR_EXIT_INSTR_OFFSETS
	.align		4
        /*0084*/ 	.byte	0x04, 0x1c
        /*0086*/ 	.short	(.L_1551 - .L_1550)


	//   ....[0]....
.L_1550:
        /*0088*/ 	.word	0x000000f0


	//   ....[1]....
        /*008c*/ 	.word	0x00000b30


	//   ....[2]....
        /*0090*/ 	.word	0x00002180


	//   ....[3]....
        /*0094*/ 	.word	0x00002540


	//   ....[4]....
        /*0098*/ 	.word	0x00002f10


	//----- nvinfo : EIATTR_CRS_STACK_SIZE
	.align		4
.L_1551:
        /*009c*/ 	.byte	0x04, 0x1e
        /*009e*/ 	.short	(.L_1553 - .L_1552)
.L_1552:
        /*00a0*/ 	.word	0x00000000


	//----- nvinfo : EIATTR_CBANK_PARAM_SIZE
	.align		4
.L_1553:
        /*00a4*/ 	.byte	0x03, 0x19
        /*00a6*/ 	.short	0x0038


	//----- nvinfo : EIATTR_PARAM_CBANK
	.align		4
        /*00a8*/ 	.byte	0x04, 0x0a
        /*00aa*/ 	.short	(.L_1555 - .L_1554)
	.align		4
.L_1554:
        /*00ac*/ 	.word	index@(.nv.constant0._ZN2at6native49_GLOBAL__N__cfa43aba_16_ReflectionPad_cu_f800513921reflection_pad1d_flatIaEEvPKT_PS3_lllll)
        /*00b0*/ 	.short	0x0210
        /*00b2*/ 	.short	0x0038


	//----- nvinfo : EIATTR_SW_WAR
	.align		4
.L_1555:
        /*00b4*/ 	.byte	0x04, 0x36
        /*00b6*/ 	.short	(.L_1557 - .L_1556)
.L_1556:
        /*00b8*/ 	.word	0x00000008
.L_1557:


//--------------------- .nv.info._ZN2at6native49_GLOBAL__N__cfa43aba_16_ReflectionPad_cu_f800513927reflection_pad1d_out_kernelIaEEvPKT_PS3_lll --------------------------
	.section	.nv.info._ZN2at6native49_GLOBAL__N__cfa43aba_16_ReflectionPad_cu_f800513927reflection_pad1d_out_kernelIaEEvPKT_PS3_lll,"",@"SHT_CUDA_INFO"
	.sectionflags	@""
	.align	4


	//----- nvinfo : EIATTR_CUDA_API_VERSION
	.align		4
        /*0000*/ 	.byte	0x04, 0x37
        /*0002*/ 	.short	(.L_1559 - .L_1558)
.L_1558:
        /*0004*/ 	.word	0x00000082


	//----- nvinfo : EIATTR_KPARAM_INFO
	.align		4
.L_1559:
        /*0008*/ 	.byte	0x04, 0x17
        /*000a*/ 	.short	(.L_1561 - .L_1560)
.L_1560:
        /*000c*/ 	.word	0x00000000
        /*0010*/ 	.short	0x0004
        /*0012*/ 	.short	0x0020
        /*0014*/ 	.byte	0x00, 0xf0, 0x21, 0x00


	//----- nvinfo : EIATTR_KPARAM_INFO
	.align		4
.L_1561:
        /*0018*/ 	.byte	0x04, 0x17
        /*001a*/ 	.short	(.L_1563 - .L_1562)
.L_1562:
        /*001c*/ 	.word	0x00000000
        /*0020*/ 	.short	0x0003
        /*0022*/ 	.short	0x0018
        /*0024*/ 	.byte	0x00, 0xf0, 0x21, 0x00


	//----- nvinfo : EIATTR_KPARAM_INFO
	.align		4
.L_1563:
        /*0028*/ 	.byte	0x04, 0x17
        /*002a*/ 	.short	(.L_1565 - .L_1564)
.L_1564:
        /*002c*/ 	.word	0x00000000
        /*0030*/ 	.short	0x0002
        /*0032*/ 	.short	0x0010
        /*0034*/ 	.byte	0x00, 0xf0, 0x21, 0x00


	//----- nvinfo : EIATTR_KPARAM_INFO
	.align		4
.L_1565:
        /*0038*/ 	.byte	0x04, 0x17
        /*003a*/ 	.short	(.L_1567 - .L_1566)
.L_1566:
        /*003c*/ 	.word	0x00000000
        /*0040*/ 	.short	0x0001
        /*0042*/ 	.short	0x0008
        /*0044*/ 	.byte	0x00, 0xf0, 0x21, 0x00


	//----- nvinfo : EIATTR_KPARAM_INFO
	.align		4
.L_1567:
        /*0048*/ 	.byte	0x04, 0x17
        /*004a*/ 	.short	(.L_1569 - .L_1568)
.L_1568:
        /*004c*/ 	.word	0x00000000
        /*0050*/ 	.short	0x0000
        /*0052*/ 	.short	0x0000
        /*0054*/ 	.byte	0x00, 0xf0, 0x21, 0x00


	//----- nvinfo : EIATTR_SPARSE_MMA_MASK
	.align		4
.L_1569:
        /*0058*/ 	.byte	0x03, 0x50
        /*005a*/ 	.short	0x0000


	//----- nvinfo : EIATTR_MAXREG_COUNT
	.align		4
        /*005c*/ 	.byte	0x03, 0x1b
        /*005e*/ 	.short	0x00ff


	//----- nvinfo : EIATTR_MERCURY_ISA_VERSION
	.align		4
        /*0060*/ 	.byte	0x03, 0x5f
        /*0062*/ 	.short	0x0101


	//----- nvinfo : EIATTR_EXIT_INSTR_OFFSETS
	.align		4
        /*0064*/ 	.byte	0x04, 0x1c
        /*0066*/ 	.short	(.L_1571 - .L_1570)


	//   ....[0]....
.L_1570:
        /*0068*/ 	.word	0x000000e0


	//   ....[1]....
        /*006c*/ 	.word	0x00000430


	//----- nvinfo : EIATTR_CBANK_PARAM_SIZE
	.align		4
.L_1571:
        /*0070*/ 	.byte	0x03, 0x19
        /*0072*/ 	.short	0x0028


	//----- nvinfo : EIATTR_PARAM_CBANK
	.align		4
        /*0074*/ 	.byte	0x04, 0x0a
        /*0076*/ 	.short	(.L_1573 - .L_1572)
	.align		4
.L_1572:
        /*0078*/ 	.word	index@(.nv.constant0._ZN2at6native49_GLOBAL__N__cfa43aba_16_ReflectionPad_cu_f800513927reflection_pad1d_out_kernelIaEEvPKT_PS3_lll)
        /*007c*/ 	.short	0x0210
        /*007e*/ 	.short	0x0028


	//----- nvinfo : EIATTR_SW_WAR
	.align		4
.L_1573:
        /*0080*/ 	.byte	0x04, 0x36
        /*0082*/ 	.short	(.L_1575 - .L_1574)
.L_1574:
        /*0084*/ 	.word	0x00000008
.L_1575:


//--------------------- .nv.info._ZN2at6native49_GLOBAL__N__cfa43aba_16_ReflectionPad_cu_f800513921reflection_pad1d_flatIhEEvPKT_PS3_lllll --------------------------
	.section	.nv.info._ZN2at6native49_GLOBAL__N__cfa43aba_16_ReflectionPad_cu_f800513921reflection_pad1d_flatIhEEvPKT_PS3_lllll,"",@"SHT_CUDA_INFO"
	.sectionflags	@""
	.align	4


	//----- nvinfo : EIATTR_CUDA_API_VERSION
	.align		4
        /*0000*/ 	.byte	0x04, 0x37
        /*0002*/ 	.short	(.L_1577 - .L_1576)
.L_1576:
        /*0004*/ 	.word	0x00000082


	//----- nvinfo : EIATTR_KPARAM_INFO
	.align		4
.L_1577:
        /*0008*/ 	.byte	0x04, 0x17
        /*000a*/ 	.short	(.L_1579 - .L_1578)
.L_1578:
        /*000c*/ 	.word	0x00000000
        /*0010*/ 	.short	0x0006
        /*0012*/ 	.short	0x0030
        /*0014*/ 	.byte	0x00, 0xf0, 0x21, 0x00


	//----- nvinfo : EIATTR_KPARAM_INFO
	.align		4
.L_1579:
        /*0018*/ 	.byte	0x04, 0x17
        /*001a*/ 	.short	(.L_1581 - .L_1580)
.L_1580:
        /*001c*/ 	.word	0x00000000
        /*0020*/ 	.short	0x0005
        /*0022*/ 	.short	0x0028
        /*0024*/ 	.byte	0x00, 0xf0, 0x21, 0x00


	//----- nvinfo : EIATTR_KPARAM_INFO
	.align		4
.L_1581:
        /*0028*/ 	.byte	0x04, 0x17
        /*002a*/ 	.short	(.L_1583 - .L_1582)
.L_1582:
        /*002c*/ 	.word	0x00000000
        /*0030*/ 	.short	0x0004
        /*0032*/ 	.short	0x0020
        /*0034*/ 	.byte	0x00, 0xf0, 0x21, 0x00


	//----- nvinfo : EIATTR_KPARAM_INFO
	.align		4
.L_1583:
        /*0038*/ 	.byte	0x04, 0x17
        /*003a*/ 	.short	(.L_1585 - .L_1584)
.L_1584:
        /*003c*/ 	.word	0x00000000
        /*0040*/ 	.short	0x0003
        /*0042*/ 	.short	0x0018
        /*0044*/ 	.byte	0x00, 0xf0, 0x21, 0x00


	//----- nvinfo : EIATTR_KPARAM_INFO
	.align		4
.L_1585:
        /*0048*/ 	.byte	0x04, 0x17
        /*004a*/ 	.short	(.L_1587 - .L_1586)
.L_1586:
        /*004c*/ 	.word	0x00000000
        /*0050*/ 	.short	0x0002
        /*0052*/ 	.short	0x0010
        /*0054*/ 	.byte	0x00, 0xf0, 0x21, 0x00


	//----- nvinfo : EIATTR_KPARAM_INFO
	.align		4
.L_1587:
        /*0058*/ 	.byte	0x04, 0x17
        /*005a*/ 	.short	(.L_1589 - .L_1588)
.L_1588:
        /*005c*/ 	.word	0x00000000
        /*0060*/ 	.short	0x0001
        /*0062*/ 	.short	0x0008
        /*0064*/ 	.byte	0x00, 0xf0, 0x21, 0x00


	//----- nvinfo : EIATTR_KPARAM_INFO
	.align		4
.L_1589:
        /*0068*/ 	.byte	0x04, 0x17
        /*006a*/ 	.short	(.L_1591 - .L_1590)
.L_1590:
        /*006c*/ 	.word	0x00000000
        /*0070*/ 	.short	0x0000
        /*0072*/ 	.short	0x0000
        /*0074*/ 	.byte	0x00, 0xf0, 0x21, 0x00


	//----- nvinfo : EIATTR_SPARSE_MMA_MASK
	.align		4
.L_1591:
        /*0078*/ 	.byte	0x03, 0x50
        /*007a*/ 	.short	0x0000


	//----- nvinfo : EIATTR_MAXREG_COUNT
	.align		4
        /*007c*/ 	.byte	0x03, 0x1b
        /*007e*/ 	.short	0x00ff


	//----- nvinfo : EIATTR_MERCURY_ISA_VERSION
	.align		4
        /*0080*/ 	.byte	0x03, 0x5f
        /*0082*/ 	.short	0x0101


	//----- nvinfo : EIATTR_EXIT_INSTR_OFFSETS
	.align		4
        /*0084*/ 	.byte	0x04, 0x1c
        /*0086*/ 	.short	(.L_1593 - .L_1592)


	//   ....[0]....
.L_1592:
        /*0088*/ 	.word	0x000000f0


	//   ....[1]....
        /*008c*/ 	.word	0x00000b30


	//   ....[2]....
        /*0090*/ 	.word	0x00002180


	//   ....[3]....
        /*0094*/ 	.word	0x00002540


	//   ....[4]....
        /*0098*/ 	.word	0x00002f10


	//----- nvinfo : EIATTR_CRS_STACK_SIZE
	.align		4
.L_1593:
        /*009c*/ 	.byte	0x04, 0x1e
        /*009e*/ 	.short	(.L_1595 - .L_1594)
.L_1594:
        /*00a0*/ 	.word	0x00000000


	//----- nvinfo : EIATTR_CBANK_PARAM_SIZE
	.align		4
.L_1595:
        /*00a4*/ 	.byte	0x03, 0x19
        /*00a6*/ 	.short	0x0038


	//----- nvinfo : EIATTR_PARAM_CBANK
	.align		4
        /*00a8*/ 	.byte	0x04, 0x0a
        /*00aa*/ 	.short	(.L_1597 - .L_1596)
	.align		4
.L_1596:
        /*00ac*/ 	.word	index@(.nv.constant0._ZN2at6native49_GLOBAL__N__cfa43aba_16_ReflectionPad_cu_f800513921reflection_pad1d_flatIhEEvPKT_PS3_lllll)
        /*00b0*/ 	.short	0x0210
        /*00b2*/ 	.short	0x0038


	//----- nvinfo : EIATTR_SW_WAR
	.align		4
.L_1597:
        /*00b4*/ 	.byte	0x04, 0x36
        /*00b6*/ 	.short	(.L_1599 - .L_1598)
.L_1598:
        /*00b8*/ 	.word	0x00000008
.L_1599:


//--------------------- .nv.info._ZN2at6native49_GLOBAL__N__cfa43aba_16_ReflectionPad_cu_f800513927reflection_pad1d_out_kernelIhEEvPKT_PS3_lll --------------------------
	.section	.nv.info._ZN2at6native49_GLOBAL__N__cfa43aba_16_ReflectionPad_cu_f800513927reflection_pad1d_out_kernelIhEEvPKT_PS3_lll,"",@"SHT_CUDA_INFO"
	.sectionflags	@""
	.align	4


	//----- nvinfo : EIATTR_CUDA_API_VERSION
	.align		4
        /*0000*/ 	.byte	0x04, 0x37
        /*0002*/ 	.short	(.L_1601 - .L_1600)
.L_1600:
        /*0004*/ 	.word	0x00000082


	//----- nvinfo : EIATTR_KPARAM_INFO
	.align		4
.L_1601:
        /*0008*/ 	.byte	0x04, 0x17
        /*000a*/ 	.short	(.L_1603 - .L_1602)
.L_1602:
        /*000c*/ 	.word	0x00000000
        /*0010*/ 	.short	0x0004
        /*0012*/ 	.short	0x0020
        /*0014*/ 	.byte	0x00, 0xf0, 0x21, 0x00


	//----- nvinfo : EIATTR_KPARAM_INFO
	.align		4
.L_1603:
        /*0018*/ 	.byte	0x04, 0x17
        /*001a*/ 	.short	(.L_1605 - .L_1604)
.L_1604:
        /*001c*/ 	.word	0x00000000
        /*0020*/ 	.short	0x0003
        /*0022*/ 	.short	0x0018
        /*0024*/ 	.byte	0x00, 0xf0, 0x21, 0x00


	//----- nvinfo : EIATTR_KPARAM_INFO
	.align		4
.L_1605:
        /*0028*/ 	.byte	0x04, 0x17
        /*002a*/ 	.short	(.L_1607 - .L_1606)
.L_1606:
        /*002c*/ 	.word	0x00000000
        /*0030*/ 	.short	0x0002
        /*0032*/ 	.short	0x0010
        /*0034*/ 	.byte	0x00, 0xf0, 0x21, 0x00


	//----- nvinfo : EIATTR_KPARAM_INFO
	.align		4
.L_1607:
        /*0038*/ 	.byte	0x04, 0x17
        /*003a*/ 	.short	(.L_1609 - .L_1608)
.L_1608:
        /*003c*/ 	.word	0x00000000
        /*0040*/ 	.short	0x0001
        /*0042*/ 	.short	0x0008
        /*0044*/ 	.byte	0x00, 0xf0, 0x21, 0x00


	//----- nvinfo : EIATTR_KPARAM_INFO
	.align		4
.L_1609:
        /*0048*/ 	.byte	0x04, 0x17
        /*004a*/ 	.short	(.L_1611 - .L_1610)
.L_1610:
        /*004c*/ 	.word	0x00000000
        /*0050*/ 	.short	0x0000
        /*0052*/ 	.short	0x0000
        /*0054*/ 	.byte	0x00, 0xf0, 0x21, 0x00


	//----- nvinfo : EIATTR_SPARSE_MMA_MASK
	.align		4
.L_1611:
        /*0058*/ 	.byte	0x03, 0x50
        /*005a*/ 	.short	0x0000


	//----- nvinfo : EIATTR_MAXREG_COUNT
	.align		4
        /*005c*/ 	.byte	0x03, 0x1b
        /*005e*/ 	.short	0x00ff


	//----- nvinfo : EIATTR_MERCURY_ISA_VERSION
	.align		4
        /*0060*/ 	.byte	0x03, 0x5f
        /*0062*/ 	.short	0x0101


	//----- nvinfo : EIATTR_EXIT_INSTR_OFFSETS
	.align		4
        /*0064*/ 	.byte	0x04, 0x1c
        /*0066*/ 	.short	(.L_1613 - .L_1612)


	//   ....[0]....
.L_1612:
        /*0068*/ 	.word	0x000000e0


	//   ....[1]....
        /*006c*/ 	.word	0x00000430


	//----- nvinfo : EIATTR_CBANK_PARAM_SIZE
	.align		4
.L_1613:
        /*0070*/ 	.byte	0x03, 0x19
        /*0072*/ 	.short	0x0028


	//----- nvinfo : EIATTR_PARAM_CBANK
	.align		4
        /*0074*/ 	.byte	0x04, 0x0a
        /*0076*/ 	.short	(.L_1615 - .L_1614)
	.align		4
.L_1614:
        /*0078*/ 	.word	index@(.nv.constant0._ZN2at6native49_GLOBAL__N__cfa43aba_16_ReflectionPad_cu_f800513927reflection_pad1d_out_kernelIhEEvPKT_PS3_lll)
        /*007c*/ 	.short	0x0210
        /*007e*/ 	.short	0x0028


	//----- nvinfo : EIATTR_SW_WAR
	.align		4
.L_1615:
        /*0080*/ 	.byte	0x04, 0x36
        /*0082*/ 	.short	(.L_1617 - .L_1616)
.L_1616:
        /*0084*/ 	.word	0x00000008
.L_1617:


//--------------------- .nv.info._ZN2at6native49_GLOBAL__N__cfa43aba_16_ReflectionPad_cu_f800513936reflection_pad2d_backward_out_kernelIN3c108BFloat16EEEvPT_PKS5_lliiiiiii --------------------------
	.section	.nv.info._ZN2at6native49_GLOBAL__N__cfa43aba_16_ReflectionPad_cu_f800513936reflection_pad2d_backward_out_kernelIN3c108BFloat16EEEvPT_PKS5_lliiiiiii,"",@"SHT_CUDA_INFO"
	.sectionflags	@""
	.align	4


	//----- nvinfo : EIATTR_CUDA_API_VERSION
	.align		4
        /*0000*/ 	.byte	0x04, 0x37
        /*0002*/ 	.short	(.L_1619 - .L_1618)
.L_1618:
        /*0004*/ 	.word	0x00000082


	//----- nvinfo : EIATTR_KPARAM_INFO
	.align		4
.L_1619:
        /*0008*/ 	.byte	0x04, 0x17
        /*000a*/ 	.short	(.L_1621 - .L_1620)
.L_1620:
        /*000c*/ 	.word	0x00000000
        /*0010*/ 	.short	0x000a
        /*0012*/ 	.short	0x0038
        /*0014*/ 	.byte	0x00, 0xf0, 0x11, 0x00


	//----- nvinfo : EIATTR_KPARAM_INFO
	.align		4
.L_1621:
        /*0018*/ 	.byte	0x04, 0x17
        /*001a*/ 	.short	(.L_1623 - .L_1622)
.L_1622:
        /*001c*/ 	.word	0x00000000
        /*0020*/ 	.short	0x0009
        /*0022*/ 	.short	0x0034
        /*0024*/ 	.byte	0x00, 0xf0, 0x11, 0x00


	//----- nvinfo : EIATTR_KPARAM_INFO
	.align		4
.L_1623:
        /*0028*/ 	.byte	0x04, 0x17
        /*002a*/ 	.short	(.L_1625 - .L_1624)
.L_1624:
        /*002c*/ 	.word	0x00000000
        /*0030*/ 	.short	0x0008
        /*0032*/ 	.short	0x0030
        /*0034*/ 	.byte	0x00, 0xf0, 0x11, 0x00


	//----- nvinfo : EIATTR_KPARAM_INFO
	.align		4
.L_1625:
        /*0038*/ 	.byte	0x04, 0x17
        /*003a*/ 	.short	(.L_1627 - .L_1626)
.L_1626:
        /*003c*/ 	.word	0x00000000
        /*0040*/ 	.short	0x0007
        /*0042*/ 	.short	0x002c
        /*0044*/ 	.byte	0x00, 0xf0, 0x11, 0x00


	//----- nvinfo : EIATTR_KPARAM_INFO
	.align		4
.L_1627:
        /*0048*/ 	.byte	0x04, 0x17
        /*004a*/ 	.short	(.L_1629 - .L_1628)
.L_1628:
        /*004c*/ 	.word	0x00000000
        /*0050*/ 	.short	0x0006
        /*0052*/ 	.short	0x0028
        /*0054*/ 	.byte	0x00, 0xf0, 0x11, 0x00


	//----- nvinfo : EIATTR_KPARAM_INFO
	.align		4
.L_1629:
        /*0058*/ 	.byte	0x04, 0x17
        /*005a*/ 	.short	(.L_1631 - .L_1630)
.L_1630:
        /*005c*/ 	.word	0x00000000
        /*0060*/ 	.short	0x0005
        /*0062*/ 	.short	0x0024
        /*0064*/ 	.byte	0x00, 0xf0, 0x11, 0x00


	//----- nvinfo : EIATTR_KPARAM_INFO
	.align		4
.L_1631:
        /*0068*/ 	.byte	0x04, 0x17
        /*006a*/ 	.short	(.L_1633 - .L_1632)
.L_1632:
        /*006c*/ 	.word	0x00000000
        /*0070*/ 	.short	0x0004
        /*0072*/ 	.short	0x0020
        /*0074*/ 	.byte	0x00, 0xf0, 0x11, 0x00


	//----- nvinfo : EIATTR_KPARAM_INFO
	.align		4
.L_1633:
        /*0078*/ 	.byte	0x04, 0x17
        /*007a*/ 	.short	(.L_1635 - .L_1634)
.L_1634:
        /*007c*/ 	.word	0x00000000
        /*0080*/ 	.short	0x0003
        /*0082*/ 	.short	0x0018
        /*0084*/ 	.byte	0x00, 0xf0, 0x21, 0x00


	//----- nvinfo : EIATTR_KPARAM_INFO
	.align		4
.L_1635:
        /*0088*/ 	.byte	0x04, 0x17
        /*008a*/ 	.short	(.L_1637 - .L_1636)
.L_1636:
        /*008c*/ 	.word	0x00000000
        /*0090*/ 	.short	0x0002
        /*0092*/ 	.short	0x0010
        /*0094*/ 	.byte	0x00, 0xf0, 0x21, 0x00


	//----- nvinfo : EIATTR_KPARAM_INFO
	.align		4
.L_1637:
        /*0098*/ 	.byte	0x04, 0x17
        /*009a*/ 	.short	(.L_1639 - .L_1638)
.L_1638:
        /*009c*/ 	.word	0x00000000
        /*00a0*/ 	.short	0x0001
        /*00a2*/ 	.short	0x0008
        /*00a4*/ 	.byte	0x00, 0xf0, 0x21, 0x00


	//----- nvinfo : EIATTR_KPARAM_INFO
	.align		4
.L_1639:
        /*00a8*/ 	.byte	0x04, 0x17
        /*00aa*/ 	.short	(.L_1641 - .L_1640)
.L_1640:
        /*00ac*/ 	.word	0x00000000
        /*00b0*/ 	.short	0x0000
        /*00b2*/ 	.short	0x0000
        /*00b4*/ 	.byte	0x00, 0xf0, 0x21, 0x00


	//----- nvinfo : EIATTR_SPARSE_MMA_MASK
	.align		4
.L_1641:
        /*00b8*/ 	.byte	0x03, 0x50
        /*00ba*/ 	.short	0x0000


	//----- nvinfo : EIATTR_MAXREG_COUNT
	.align		4
        /*00bc*/ 	.byte	0x03, 0x1b
        /*00be*/ 	.short	0x00ff


	//----- nvinfo : EIATTR_MERCURY_ISA_VERSION
	.align		4
        /*00c0*/ 	.byte	0x03, 0x5f
        /*00c2*/ 	.short	0x0101


	//----- nvinfo : EIATTR_ATOM16_EMUL_INSTR_REG_MAP
	.align		4
        /*00c4*/ 	.byte	0x04, 0x2e
        /*00c6*/ 	.short	(.L_1643 - .L_1642)


	//   ....[0]....
.L_1642:
        /*00c8*/ 	.word	0x00000a10
        /*00cc*/ 	.short	0x000b
        /*00ce*/ 	.short	0x0000


	//   ....[1]....
        /*00d0*/ 	.word	0x00000a70
        /*00d4*/ 	.short	0x000b
        /*00d6*/ 	.short	0x0000


	//----- nvinfo : EIATTR_EXIT_INSTR_OFFSETS
	.align		4
.L_1643:
        /*00d8*/ 	.byte	0x04, 0x1c
        /*00da*/ 	.short	(.L_1645 - .L_1644)


	//   ....[0]....
.L_1644:
        /*00dc*/ 	.word	0x00000190


	//   ....[1]....
        /*00e0*/ 	.word	0x00000ab0


	//----- nvinfo : EIATTR_CRS_STACK_SIZE
	.align		4
.L_1645:
        /*00e4*/ 	.byte	0x04, 0x1e
        /*00e6*/ 	.short	(.L_1647 - .L_1646)
.L_1646:
        /*00e8*/ 	.word	0x00000000


	//----- nvinfo : EIATTR_CBANK_PARAM_SIZE
	.align		4
.L_1647:
        /*00ec*/ 	.byte	0x03, 0x19
        /*00ee*/ 	.short	0x003c


	//----- nvinfo : EIATTR_PARAM_CBANK
	.align		4
        /*00f0*/ 	.byte	0x04, 0x0a
        /*00f2*/ 	.short	(.L_1649 - .L_1648)
	.align		4
.L_1648:
        /*00f4*/ 	.word	index@(.nv.constant0._ZN2at6native49_GLOBAL__N__cfa43aba_16_ReflectionPad_cu_f800513936reflection_pad2d_backward_out_kernelIN3c108BFloat16EEEvPT_PKS5_lliiiiiii)
        /*00f8*/ 	.short	0x0210
        /*00fa*/ 	.short	0x003c


	//----- nvinfo : EIATTR_SW_WAR
	.align		4
.L_1649:
        /*00fc*/ 	.byte	0x04, 0x36
        /*00fe*/ 	.short	(.L_1651 - .L_1650)
.L_1650:
        /*0100*/ 	.word	0x00000008
.L_1651:


//--------------------- .nv.info._ZN2at6native49_GLOBAL__N__cfa43aba_16_ReflectionPad_cu_f800513940reflection_pad2d_backward_det_out_kernelIN3c108BFloat16EEEvPT_PKS5_lliiiiiii --------------------------
	.section	.nv.info._ZN2at6native49_GLOBAL__N__cfa43aba_16_ReflectionPad_cu_f800513940reflection_pad2d_backward_det_out_kernelIN3c108BFloat16EEEvPT_PKS5_lliiiiiii,"",@"SHT_CUDA_INFO"
	.sectionflags	@""
	.align	4


	//----- nvinfo : EIATTR_CUDA_API_VERSION
	.align		4
        /*0000*/ 	.byte	0x04, 0x37
        /*0002*/ 	.short	(.L_1653 - .L_1652)
.L_1652:
        /*0004*/ 	.word	0x00000082


	//----- nvinfo : EIATTR_KPARAM_INFO
	.align		4
.L_1653:
        /*0008*/ 	.byte	0x04, 0x17
        /*000a*/ 	.short	(.L_1655 - .L_1654)
.L_1654:
        /*000c*/ 	.word	0x00000000
        /*0010*/ 	.short	0x000a
        /*0012*/ 	.short	0x0038
        /*0014*/ 	.byte	0x00, 0xf0, 0x11, 0x00


	//----- nvinfo : EIATTR_KPARAM_INFO
	.align		4
.L_1655:
        /*0018*/ 	.byte	0x04, 0x17
        /*001a*/ 	.short	(.L_1657 - .L_1656)
.L_1656:
        /*001c*/ 	.word	0x00000000
        /*0020*/ 	.short	0x0009
        /*0022*/ 	.short	0x0034
        /*0024*/ 	.byte	0x00, 0xf0, 0x11, 0x00


	//----- nvinfo : EIATTR_KPARAM_INFO
	.align		4
.L_1657:
        /*0028*/ 	.byte	0x04, 0x17
        /*002a*/ 	.short	(.L_1659 - .L_1658)
.L_1658:
        /*002c*/ 	.word	0x00000000
        /*0030*/ 	.short	0x0008
        /*0032*/ 	.short	0x0030
        /*0034*/ 	.byte	0x00, 0xf0, 0x11, 0x00


	//----- nvinfo : EIATTR_KPARAM_INFO
	.align		4
.L_1659:
        /*0038*/ 	.byte	0x04, 0x17
        /*003a*/ 	.short	(.L_1661 - .L_1660)
.L_1660:
        /*003c*/ 	.word	0x00000000
        /*0040*/ 	.short	0x0007
        /*0042*/ 	.short	0x002c
        /*0044*/ 	.byte	0x00, 0xf0, 0x11, 0x00


	//----- nvinfo : EIATTR_KPARAM_INFO
	.align		4
.L_1661:
        /*0048*/ 	.byte	0x04, 0x17
        /*004a*/ 	.short	(.L_1663 - .L_1662)
.L_1662:
        /*004c*/ 	.word	0x00000000
        /*0050*/ 	.short	0x0006
        /*0052*/ 	.short	0x0028
        /*0054*/ 	.byte	0x00, 0xf0, 0x11, 0x00


	//----- nvinfo : EIATTR_KPARAM_INFO
	.align		4
.L_1663:
        /*0058*/ 	.byte	0x04, 0x17
        /*005a*/ 	.short	(.L_1665 - .L_1664)
.L_1664:
        /*005c*/ 	.word	0x00000000
        /*0060*/ 	.short	0x0005
        /*0062*/ 	.short	0x0024
        /*0064*/ 	.byte	0x00, 0xf0, 0x11, 0x00


	//----- nvinfo : EIATTR_KPARAM_INFO
	.align		4
.L_1665:
        /*0068*/ 	.byte	0x04, 0x17
        /*006a*/ 	.short	(.L_1667 - .L_1666)
.L_1666:
        /*006c*/ 	.word	0x00000000
        /*0070*/ 	.short	0x0004
        /*0072*/ 	.short	0x0020
        /*0074*/ 	.byte	0x00, 0xf0, 0x11, 0x00


	//----- nvinfo : EIATTR_KPARAM_INFO
	.align		4
.L_1667:
        /*0078*/ 	.byte	0x04, 0x17
        /*007a*/ 	.short	(.L_1669 - .L_1668)
.L_1668:
        /*007c*/ 	.word	0x00000000
        /*0080*/ 	.short	0x0003
        /*0082*/ 	.short	0x0018
        /*0084*/ 	.byte	0x00, 0xf0, 0x21, 0x00


	//----- nvinfo : EIATTR_KPARAM_INFO
	.align		4
.L_1669:
        /*0088*/ 	.byte	0x04, 0x17
        /*008a*/ 	.short	(.L_1671 - .L_1670)
.L_1670:
        /*008c*/ 	.word	0x00000000
        /*0090*/ 	.short	0x0002
        /*0092*/ 	.short	0x0010
        /*0094*/ 	.byte	0x00, 0xf0, 0x21, 0x00


	//----- nvinfo : EIATTR_KPARAM_INFO
	.align		4
.L_1671:
        /*0098*/ 	.byte	0x04, 0x17
        /*009a*/ 	.short	(.L_1673 - .L_1672)
.L_1672:
        /*009c*/ 	.word	0x00000000
        /*00a0*/ 	.short	0x0001
        /*00a2*/ 	.short	0x0008
        /*00a4*/ 	.byte	0x00, 0xf0, 0x21, 0x00


	//----- nvinfo : EIATTR_KPARAM_INFO
	.align		4
.L_1673:
        /*00a8*/ 	.byte	0x04, 0x17
        /*00aa*/ 	.short	(.L_1675 - .L_1674)
.L_1674:
        /*00ac*/ 	.word	0x00000000
        /*00b0*/ 	.short	0x0000
        /*00b2*/ 	.short	0x0000
        /*00b4*/ 	.byte	0x00, 0xf0, 0x21, 0x00


	//----- nvinfo : EIATTR_SPARSE_MMA_MASK
	.align		4
.L_1675:
        /*00b8*/ 	.byte	0x03, 0x50
        /*00ba*/ 	.short	0x0000


	//----- nvinfo : EIATTR_MAXREG_COUNT
	.align		4
        /*00bc*/ 	.byte	0x03, 0x1b
        /*00be*/ 	.short	0x00ff


	//----- nvinfo : EIATTR_MERCURY_ISA_VERSION
	.align		4
        /*00c0*/ 	.byte	0x03, 0x5f
        /*00c2*/ 	.short	0x0101


	//----- nvinfo : EIATTR_EXIT_INSTR_OFFSETS
	.align		4
        /*00c4*/ 	.byte	0x04, 0x1c
        /*00c6*/ 	.short	(.L_1677 - .L_1676)


	//   ....[0]....
.L_1676:
        /*00c8*/ 	.word	0x00000230


	//   ....[1]....
        /*00cc*/ 	.word	0x00002200


	//----- nvinfo : EIATTR_CRS_STACK_SIZE
	.align		4
.L_1677:
        /*00d0*/ 	.byte	0x04, 0x1e
        /*00d2*/ 	.short	(.L_1679 - .L_1678)
.L_1678:
        /*00d4*/ 	.word	0x00000000


	//----- nvinfo : EIATTR_CBANK_PARAM_SIZE
	.align		4
.L_1679:
        /*00d8*/ 	.byte	0x03, 0x19
        /*00da*/ 	.short	0x003c


	//----- nvinfo : EIATTR_PARAM_CBANK
	.align		4
        /*00dc*/ 	.byte	0x04, 0x0a
        /*00de*/ 	.short	(.L_1681 - .L_1680)
	.align		4
.L_1680:
        /*00e0*/ 	.word	index@(.nv.constant0._ZN2at6native49_GLOBAL__N__cfa43aba_16_ReflectionPad_cu_f800513940reflection_pad2d_backward_det_out_kernelIN3c108BFloat16EEEvPT_PKS5_lliiiiiii)
        /*00e4*/ 	.short	0x0210
        /*00e6*/ 	.short	0x003c


	//----- nvinfo : EIATTR_SW_WAR
	.align		4
.L_1681:
        /*00e8*/ 	.byte	0x04, 0x36
        /*00ea*/ 	.short	(.L_1683 - .L_1682)
.L_1682:
        /*00ec*/ 	.word	0x00000008
.L_1683:


//--------------------- .nv.info._ZN2at6native49_GLOBAL__N__cfa43aba_16_ReflectionPad_cu_f800513936reflection_pad2d_backward_out_kernelIN3c104HalfEEEvPT_PKS5_lliiiiiii --------------------------
	.section	.nv.info._ZN2at6native49_GLOBAL__N__cfa43aba_16_ReflectionPad_cu_f800513936reflection_pad2d_backward_out_kernelIN3c104HalfEEEvPT_PKS5_lliiiiiii,"",@"SHT_CUDA_INFO"
	.sectionflags	@""
	.align	4


	//----- nvinfo : EIATTR_CUDA_API_VERSION
	.align		4
        /*0000*/ 	.byte	0x04, 0x37
        /*0002*/ 	.short	(.L_1685 - .L_1684)
.L_1684:
        /*0004*/ 	.word	0x00000082


	//----- nvinfo : EIATTR_KPARAM_INFO
	.align		4
.L_1685:
        /*0008*/ 	.byte	0x04, 0x17
        /*000a*/ 	.short	(.L_1687 - .L_1686)
.L_1686:
        /*000c*/ 	.word	0x00000000
        /*0010*/ 	.short	0x000a
        /*0012*/ 	.short	0x0038
        /*0014*/ 	.byte	0x00, 0xf0, 0x11, 0x00


	//----- nvinfo : EIATTR_KPARAM_INFO
	.align		4
.L_1687:
        /*0018*/ 	.byte	0x04, 0x17
        /*001a*/ 	.short	(.L_1689 - .L_1688)
.L_1688:
        /*001c*/ 	.word	0x00000000
        /*0020*/ 	.short	0x0009
        /*0022*/ 	.short	0x0034
        /*0024*/ 	.byte	0x00, 0xf0, 0x11, 0x00


	//----- nvinfo : EIATTR_KPARAM_INFO
	.align		4
.L_1689:
        /*0028*/ 	.byte	0x04, 0x17
        /*002a*/ 	.short	(.L_1691 - .L_1690)
.L_1690:
        /*002c*/ 	.word	0x00000000
        /*0030*/ 	.short	0x0008
        /*0032*/ 	.short	0x0030
        /*0034*/ 	.byte	0x00, 0xf0, 0x11, 0x00


	//----- nvinfo : EIATTR_KPARAM_INFO
	.align		4
.L_1691:
        /*0038*/ 	.byte	0x04, 0x17
        /*003a*/ 	.short	(.L_1693 - .L_1692)
.L_1692:
        /*003c*/ 	.word	0x00000000
        /*0040*/ 	.short	0x0007
        /*0042*/ 	.short	0x002c
        /*0044*/ 	.byte	0x00, 0xf0, 0x11, 0x00


	//----- nvinfo : EIATTR_KPARAM_INFO
	.align		4
.L_1693:
        /*0048*/ 	.byte	0x04, 0x17
        /*004a*/ 	.short	(.L_1695 - .L_1694)
.L_1694:
        /*004c*/ 	.word	0x00000000
        /*0050*/ 	.short	0x0006
        /*0052*/ 	.short	0x0028
        /*0054*/ 	.byte	0x00, 0xf0, 0x11, 0x00


	//----- nvinfo : EIATTR_KPARAM_INFO
	.align		4
.L_1695:
        /*0058*/ 	.byte	0x04, 0x17
        /*005a*/ 	.short	(.L_1697 - .L_1696)
.L_1696:
        /*005c*/ 	.word	0x00000000
        /*0060*/ 	.short	0x0005
        /*0062*/ 	.short	0x0024
        /*0064*/ 	.byte	0x00, 0xf0, 0x11, 0x00


	//----- nvinfo : EIATTR_KPARAM_INFO
	.align		4
.L_1697:
        /*0068*/ 	.byte	0x04, 0x17
        /*006a*/ 	.short	(.L_1699 - .L_1698)
.L_1698:
        /*006c*/ 	.word	0x00000000
        /*0070*/ 	.short	0x0004
        /*0072*/ 	.short	0x0020
        /*0074*/ 	.byte	0x00, 0xf0, 0x11, 0x00


	//----- nvinfo : EIATTR_KPARAM_INFO
	.align		4
.L_1699:
        /*0078*/ 	.byte	0x04, 0x17
        /*007a*/ 	.short	(.L_1701 - .L_1700)
.L_1700:
        /*007c*/ 	.word	0x00000000
        /*0080*/ 	.short	0x0003
        /*0082*/ 	.short	0x0018
        /*0084*/ 	.byte	0x00, 0xf0, 0x21, 0x00


	//----- nvinfo : EIATTR_KPARAM_INFO
	.align		4
.L_1701:
        /*0088*/ 	.byte	0x04, 0x17
        /*008a*/ 	.short	(.L_1703 - .L_1702)
.L_1702:
        /*008c*/ 	.word	0x00000000
        /*0090*/ 	.short	0x0002
        /*0092*/ 	.short	0x0010
        /*0094*/ 	.byte	0x00, 0xf0, 0x21, 0x00


	//----- nvinfo : EIATTR_KPARAM_INFO
	.align		4
.L_1703:
        /*0098*/ 	.byte	0x04, 0x17
        /*009a*/ 	.short	(.L_1705 - .L_1704)
.L_1704:
        /*009c*/ 	.word	0x00000000
        /*00a0*/ 	.short	0x0001
        /*00a2*/ 	.short	0x0008
        /*00a4*/ 	.byte	0x00, 0xf0, 0x21, 0x00


	//----- nvinfo : EIATTR_KPARAM_INFO
	.align		4
.L_1705:
        /*00a8*/ 	.byte	0x04, 0x17
        /*00aa*/ 	.short	(.L_1707 - .L_1706)
.L_1706:
        /*00ac*/ 	.word	0x00000000
        /*00b0*/ 	.short	0x0000
        /*00b2*/ 	.short	0x0000
        /*00b4*/ 	.byte	0x00, 0xf0, 0x21, 0x00


	//----- nvinfo : EIATTR_SPARSE_MMA_MASK
	.align		4
.L_1707:
        /*00b8*/ 	.byte	0x03, 0x50
        /*00ba*/ 	.short	0x0000


	//----- nvinfo : EIATTR_MAXREG_COUNT
	.align		4
        /*00bc*/ 	.byte	0x03, 0x1b
        /*00be*/ 	.short	0x00ff


	//----- nvinfo : EIATTR_MERCURY_ISA_VERSION
	.align		4
        /*00c0*/ 	.byte	0x03, 0x5f
        /*00c2*/ 	.short	0x0101


	//----- nvinfo : EIATTR_ATOM16_EMUL_INSTR_REG_MAP
	.align		4
        /*00c4*/ 	.byte	0x04, 0x2e
        /*00c6*/ 	.short	(.L_1709 - .L_1708)


	//   ....[0]....
.L_1708:
        /*00c8*/ 	.word	0x00000a10
        /*00cc*/ 	.short	0x000b
        /*00ce*/ 	.short	0x0000


	//   ....[1]....
        /*00d0*/ 	.word	0x00000a70
        /*00d4*/ 	.short	0x000b
        /*00d6*/ 	.short	0x0000


	//----- nvinfo : EIATTR_EXIT_INSTR_OFFSETS
	.align		4
.L_1709:
        /*00d8*/ 	.byte	0x04, 0x1c
        /*00da*/ 	.short	(.L_1711 - .L_1710)


	//   ....[0]....
.L_1710:
        /*00dc*/ 	.word	0x00000190


	//   ....[1]....
        /*00e0*/ 	.word	0x00000ab0


	//----- nvinfo : EIATTR_CRS_STACK_SIZE
	.align		4
.L_1711:
        /*00e4*/ 	.byte	0x04, 0x1e
        /*00e6*/ 	.short	(.L_1713 - .L_1712)
.L_1712:
        /*00e8*/ 	.word	0x00000000


	//----- nvinfo : EIATTR_CBANK_PARAM_SIZE
	.align		4
.L_1713:
        /*00ec*/ 	.byte	0x03, 0x19
        /*00ee*/ 	.short	0x003c


	//----- nvinfo : EIATTR_PARAM_CBANK
	.align		4
        /*00f0*/ 	.byte	0x04, 0x0a
        /*00f2*/ 	.short	(.L_1715 - .L_1714)
	.align		4
.L_1714:
        /*00f4*/ 	.word	index@(.nv.constant0._ZN2at6native49_GLOBAL__N__cfa43aba_16_ReflectionPad_cu_f800513936reflection_pad2d_backward_out_kernelIN3c104HalfEEEvPT_PKS5_lliiiiiii)
        /*00f8*/ 	.short	0x0210
        /*00fa*/ 	.short	0x003c


	//----- nvinfo : EIATTR_SW_WAR
	.align		4
.L_1715:
        /*00fc*/ 	.byte	0x04, 0x36
        /*00fe*/ 	.short	(.L_1717 - .L_1716)
.L_1716:
        /*0100*/ 	.word	0x00000008
.L_1717:


//--------------------- .nv.info._ZN2at6native49_GLOBAL__N__cfa43aba_16_ReflectionPad_cu_f800513940reflection_pad2d_backward_det_out_kernelIN3c104HalfEEEvPT_PKS5_lliiiiiii --------------------------
	.section	.nv.info._ZN2at6native49_GLOBAL__N__cfa43aba_16_ReflectionPad_cu_f800513940reflection_pad2d_backward_det_out_kernelIN3c104HalfEEEvPT_PKS5_lliiiiiii,"",@"SHT_CUDA_INFO"
	.sectionflags	@""
	.align	4


	//----- nvinfo : EIATTR_CUDA_API_VERSION
	.align		4
        /*0000*/ 	.byte	0x04, 0x37
        /*0002*/ 	.short	(.L_1719 - .L_1718)
.L_1718:
        /*0004*/ 	.word	0x00000082


	//----- nvinfo : EIATTR_KPARAM_INFO
	.align		4
.L_1719:
        /*0008*/ 	.byte	0x04, 0x17
        /*000a*/ 	.short	(.L_1721 - .L_1720)
.L_1720:
        /*000c*/ 	.word	0x00000000
        /*0010*/ 	.short	0x000a
        /*0012*/ 	.short	0x0038
        /*0014*/ 	.byte	0x00, 0xf0, 0x11, 0x00


	//----- nvinfo : EIATTR_KPARAM_INFO
	.align		4
.L_1721:
        /*0018*/ 	.byte	0x04, 0x17
        /*001a*/ 	.short	(.L_1723 - .L_1722)
.L_1722:
        /*001c*/ 	.word	0x00000000
        /*0020*/ 	.short	0x0009
        /*0022*/ 	.short	0x0034
        /*0024*/ 	.byte	0x00, 0xf0, 0x11, 0x00


	//----- nvinfo : EIATTR_KPARAM_INFO
	.align		4
.L_1723:
        /*0028*/ 	.byte	0x04, 0x17
        /*002a*/ 	.short	(.L_1725 - .L_1724)
.L_1724:
        /*002c*/ 	.word	0x00000000
        /*0030*/ 	.short	0x0008
        /*0032*/ 	.short	0x0030
        /*0034*/ 	.byte	0x00, 0xf0, 0x11, 0x00


	//----- nvinfo : EIATTR_KPARAM_INFO
	.align		4
.L_1725:
        /*0038*/ 	.byte	0x04, 0x17
        /*003a*/ 	.short	(.L_1727 - .L_1726)
.L_1726:
        /*003c*/ 	.word	0x00000000
        /*0040*/ 	.short	0x0007
        /*0042*/ 	.short	0x002c
        /*0044*/ 	.byte	0x00, 0xf0, 0x11, 0x00


	//----- nvinfo : EIATTR_KPARAM_INFO
	.align		4
.L_1727:
        /*0048*/ 	.byte	0x04, 0x17
        /*004a*/ 	.short	(.L_1729 - .L_1728)
.L_1728:
        /*004c*/ 	.word	0x00000000
        /*0050*/ 	.short	0x0006
        /*0052*/ 	.short	0x0028
        /*0054*/ 	.byte	0x00, 0xf0, 0x11, 0x00


	//----- nvinfo : EIATTR_KPARAM_INFO
	.align		4
.L_1729:
        /*0058*/ 	.byte	0x04, 0x17
        /*005a*/ 	.short	(.L_1731 - .L_1730)
.L_1730:
        /*005c*/ 	.word	0x00000000
        /*0060*/ 	.short	0x0005
        /*0062*/ 	.short	0x0024
        /*0064*/ 	.byte	0x00, 0xf0, 0x11, 0x00


	//----- nvinfo : EIATTR_KPARAM_INFO
	.align		4
.L_1731:
        /*0068*/ 	.byte	0x04, 0x17
        /*006a*/ 	.short	(.L_1733 - .L_1732)
.L_1732:
        /*006c*/ 	.word	0x00000000
        /*0070*/ 	.short	0x0004
        /*0072*/ 	.short	0x0020
        /*0074*/ 	.byte	0x00, 0xf0, 0x11, 0x00


	//----- nvinfo : EIATTR_KPARAM_INFO
	.align		4
.L_1733:
        /*0078*/ 	.byte	0x04, 0x17
        /*007a*/ 	.short	(.L_1735 - .L_1734)
.L_1734:
        /*007c*/ 	.word	0x00000000
        /*0080*/ 	.short	0x0003
        /*0082*/ 	.short	0x0018
        /*0084*/ 	.byte	0x00, 0xf0, 0x21, 0x00


	//----- nvinfo : EIATTR_KPARAM_INFO
	.align		4
.L_1735:
        /*0088*/ 	.byte	0x04, 0x17
        /*008a*/ 	.short	(.L_1737 - .L_1736)
.L_1736:
        /*008c*/ 	.word	0x00000000
        /*0090*/ 	.short	0x0002
        /*0092*/ 	.short	0x0010
        /*0094*/ 	.byte	0x00, 0xf0, 0x21, 0x00


	//----- nvinfo : EIATTR_KPARAM_INFO
	.align		4
.L_1737:
        /*0098*/ 	.byte	0x04, 0x17
        /*009a*/ 	.short	(.L_1739 - .L_1738)
.L_1738:
        /*009c*/ 	.word	0x00000000
        /*00a0*/ 	.short	0x0001
        /*00a2*/ 	.short	0x0008
        /*00a4*/ 	.byte	0x00, 0xf0, 0x21, 0x00


	//----- nvinfo : EIATTR_KPARAM_INFO
	.align		4
.L_1739:
        /*00a8*/ 	.byte	0x04, 0x17
        /*00aa*/ 	.short	(.L_1741 - .L_1740)
.L_1740:
        /*00ac*/ 	.word	0x00000000
        /*00b0*/ 	.short	0x0000
        /*00b2*/ 	.short	0x0000
        /*00b4*/ 	.byte	0x00, 0xf0, 0x21, 0x00


	//----- nvinfo : EIATTR_SPARSE_MMA_MASK
	.align		4
.L_1741:
        /*00b8*/ 	.byte	0x03, 0x50
        /*00ba*/ 	.short	0x0000


	//----- nvinfo : EIATTR_MAXREG_COUNT
	.align		4
        /*00bc*/ 	.byte	0x03, 0x1b
        /*00be*/ 	.short	0x00ff


	//----- nvinfo : EIATTR_MERCURY_ISA_VERSION
	.align		4
        /*00c0*/ 	.byte	0x03, 0x5f
        /*00c2*/ 	.short	0x0101


	//----- nvinfo : EIATTR_EXIT_INSTR_OFFSETS
	.align		4
        /*00c4*/ 	.byte	0x04, 0x1c
        /*00c6*/ 	.short	(.L_1743 - .L_1742)


	//   ....[0]....
.L_1742:
        /*00c8*/ 	.word	0x00000230


	//   ....[1]....
        /*00cc*/ 	.word	0x00002200


	//----- nvinfo : EIATTR_CRS_STACK_SIZE
	.align		4
.L_1743:
        /*00d0*/ 	.byte	0x04, 0x1e
        /*00d2*/ 	.short	(.L_1745 - .L_1744)
.L_1744:
        /*00d4*/ 	.word	0x00000000


	//----- nvinfo : EIATTR_CBANK_PARAM_SIZE
	.align		4
.L_1745:
        /*00d8*/ 	.byte	0x03, 0x19
        /*00da*/ 	.short	0x003c


	//----- nvinfo : EIATTR_PARAM_CBANK
	.align		4
        /*00dc*/ 	.byte	0x04, 0x0a
        /*00de*/ 	.short	(.L_1747 - .L_1746)
	.align		4
.L_1746:
        /*00e0*/ 	.word	index@(.nv.constant0._ZN2at6native49_GLOBAL__N__cfa43aba_16_ReflectionPad_cu_f800513940reflection_pad2d_backward_det_out_kernelIN3c104HalfEEEvPT_PKS5_lliiiiiii)
        /*00e4*/ 	.short	0x0210
        /*00e6*/ 	.short	0x003c


	//----- nvinfo : EIATTR_SW_WAR
	.align		4
.L_1747:
        /*00e8*/ 	.byte	0x04, 0x36
        /*00ea*/ 	.short	(.L_1749 - .L_1748)
.L_1748:
        /*00ec*/ 	.word	0x00000008
.L_1749:


//--------------------- .nv.info._ZN2at6native49_GLOBAL__N__cfa43aba_16_ReflectionPad_cu_f800513936reflection_pad2d_backward_out_kernelIN3c107complexIfEEEEvPT_PKS6_lliiiiiii --------------------------
	.section	.nv.info._ZN2at6native49_GLOBAL__N__cfa43aba_16_ReflectionPad_cu_f800513936reflection_pad2d_backward_out_kernelIN3c107complexIfEEEEvPT_PKS6_lliiiiiii,"",@"SHT_CUDA_INFO"
	.sectionflags	@""
	.align	4


	//----- nvinfo : EIATTR_CUDA_API_VERSION
	.align		4
        /*0000*/ 	.byte	0x04, 0x37
        /*0002*/ 	.short	(.L_1751 - .L_1750)
.L_1750:
        /*0004*/ 	.word	0x00000082


	//----- nvinfo : EIATTR_KPARAM_INFO
	.align		4
.L_1751:
        /*0008*/ 	.byte	0x04, 0x17
        /*000a*/ 	.short	(.L_1753 - .L_1752)
.L_1752:
        /*000c*/ 	.word	0x00000000
        /*0010*/ 	.short	0x000a
        /*0012*/ 	.short	0x0038
        /*0014*/ 	.byte	0x00, 0xf0, 0x11, 0x00


	//----- nvinfo : EIATTR_KPARAM_INFO
	.align		4
.L_1753:
        /*0018*/ 	.byte	0x04, 0x17
        /*001a*/ 	.short	(.L_1755 - .L_1754)
.L_1754:
        /*001c*/ 	.word	0x00000000
        /*0020*/ 	.short	0x0009
        /*0022*/ 	.short	0x0034
        /*0024*/ 	.byte	0x00, 0xf0, 0x11, 0x00


	//----- nvinfo : EIATTR_KPARAM_INFO
	.align		4
.L_1755:
        /*0028*/ 	.byte	0x04, 0x17
        /*002a*/ 	.short	(.L_1757 - .L_1756)
.L_1756:
        /*002c*/ 	.word	0x00000000
        /*0030*/ 	.short	0x0008
        /*0032*/ 	.short	0x0030
        /*0034*/ 	.byte	0x00, 0xf0, 0x11, 0x00


	//----- nvinfo : EIATTR_KPARAM_INFO
	.align		4
.L_1757:
        /*0038*/ 	.byte	0x04, 0x17
        /*003a*/ 	.short	(.L_1759 - .L_1758)
.L_1758:
        /*003c*/ 	.word	0x00000000
        /*0040*/ 	.short	0x0007
        /*0042*/ 	.short	0x002c
        /*0044*/ 	.byte	0x00, 0xf0, 0x11, 0x00


	//----- nvinfo : EIATTR_KPARAM_INFO
	.align		4
.L_1759:
        /*0048*/ 	.byte	0x04, 0x17
        /*004a*/ 	.short	(.L_1761 - .L_1760)
.L_1760:
        /*004c*/ 	.word	0x00000000
        /*0050*/ 	.short	0x0006
        /*0052*/ 	.short	0x0028
        /*0054*/ 	.byte	0x00, 0xf0, 0x11, 0x00


	//----- nvinfo : EIATTR_KPARAM_INFO
	.align		4
.L_1761:
        /*0058*/ 	.byte	0x04, 0x17
        /*005a*/ 	.short	(.L_1763 - .L_1762)
.L_1762:
        /*005c*/ 	.word	0x00000000
        /*0060*/ 	.short	0x0005
        /*0062*/ 	.short	0x0024
        /*0064*/ 	.byte	0x00, 0xf0, 0x11, 0x00


	//----- nvinfo : EIATTR_KPARAM_INFO
	.align		4
.L_1763:
        /*0068*/ 	.byte	0x04, 0x17
        /*006a*/ 	.short	(.L_1765 - .L_1764)
.L_1764:
        /*006c*/ 	.word	0x00000000
        /*0070*/ 	.short	0x0004
        /*0072*/ 	.short	0x0020
        /*0074*/ 	.byte	0x00, 0xf0, 0x11, 0x00


	//----- nvinfo : EIATTR_KPARAM_INFO
	.align		4
.L_1765:
        /*0078*/ 	.byte	0x04, 0x17
        /*007a*/ 	.short	(.L_1767 - .L_1766)
.L_1766:
        /*007c*/ 	.word	0x00000000
        /*0080*/ 	.short	0x0003
        /*0082*/ 	.short	0x0018
        /*0084*/ 	.byte	0x00, 0xf0, 0x21, 0x00


	//----- nvinfo : EIATTR_KPARAM_INFO
	.align		4
.L_1767:
        /*0088*/ 	.byte	0x04, 0x17
        /*008a*/ 	.short	(.L_1769 - .L_1768)
.L_1768:
        /*008c*/ 	.word	0x00000000
        /*0090*/ 	.short	0x0002
        /*0092*/ 	.short	0x0010
        /*0094*/ 	.byte	0x00, 0xf0, 0x21, 0x00


	//----- nvinfo : EIATTR_KPARAM_INFO
	.align		4
.L_1769:
        /*0098*/ 	.byte	0x04, 0x17
        /*009a*/ 	.short	(.L_1771 - .L_1770)
.L_1770:
        /*009c*/ 	.word	0x00000000
        /*00a0*/ 	.short	0x0001
        /*00a2*/ 	.short	0x0008
        /*00a4*/ 	.byte	0x00, 0xf0, 0x21, 0x00


	//----- nvinfo : EIATTR_KPARAM_INFO
	.align		4
.L_1771:
        /*00a8*/ 	.byte	0x04, 0x17
        /*00aa*/ 	.short	(.L_1773 - .L_1772)
.L_1772:
        /*00ac*/ 	.word	0x00000000
        /*00b0*/ 	.short	0x0000
        /*00b2*/ 	.short	0x0000
        /*00b4*/ 	.byte	0x00, 0xf0, 0x21, 0x00


	//----- nvinfo : EIATTR_SPARSE_MMA_MASK
	.align		4
.L_1773:
        /*00b8*/ 	.byte	0x03, 0x50
        /*00ba*/ 	.short	0x0000


	//----- nvinfo : EIATTR_MAXREG_COUNT
	.align		4
        /*00bc*/ 	.byte	0x03, 0x1b
        /*00be*/ 	.short	0x00ff


	//----- nvinfo : EIATTR_MERCURY_ISA_VERSION
	.align		4
        /*00c0*/ 	.byte	0x03, 0x5f
        /*00c2*/ 	.short	0x0101


	//----- nvinfo : EIATTR_EXIT_INSTR_OFFSETS
	.align		4
        /*00c4*/ 	.byte	0x04, 0x1c
        /*00c6*/ 	.short	(.L_1775 - .L_1774)


	//   ....[0]....
.L_1774:
        /*00c8*/ 	.word	0x00000190


	//   ....[1]....
        /*00cc*/ 	.word	0x00000a70


	//----- nvinfo : EIATTR_CRS_STACK_SIZE
	.align		4
.L_1775:
        /*00d0*/ 	.byte	0x04, 0x1e
        /*00d2*/ 	.short	(.L_1777 - .L_1776)
.L_1776:
        /*00d4*/ 	.word	0x00000000


	//----- nvinfo : EIATTR_CBANK_PARAM_SIZE
	.align		4
.L_1777:
        /*00d8*/ 	.byte	0x03, 0x19
        /*00da*/ 	.short	0x003c


	//----- nvinfo : EIATTR_PARAM_CBANK
	.align		4
        /*00dc*/ 	.byte	0x04, 0x0a
        /*00de*/ 	.short	(.L_1779 - .L_1778)
	.align		4
.L_1778:
        /*00e0*/ 	.word	index@(.nv.constant0._ZN2at6native49_GLOBAL__N__cfa43aba_16_ReflectionPad_cu_f800513936reflection_pad2d_backward_out_kernelIN3c107complexIfEEEEvPT_PKS6_lliiiiiii)
        /*00e4*/ 	.short	0x0210
        /*00e6*/ 	.short	0x003c


	//----- nvinfo : EIATTR_SW_WAR
	.align		4
.L_1779:
        /*00e8*/ 	.byte	0x04, 0x36
        /*00ea*/ 	.short	(.L_1781 - .L_1780)
.L_1780:
        /*00ec*/ 	.word	0x00000008
.L_1781:


//--------------------- .nv.info._ZN2at6native49_GLOBAL__N__cfa43aba_16_ReflectionPad_cu_f800513940reflection_pad2d_backward_det_out_kernelIN3c107complexIfEEEEvPT_PKS6_lliiiiiii --------------------------
	.section	.nv.info._ZN2at6native49_GLOBAL__N__cfa43aba_16_ReflectionPad_cu_f800513940reflection_pad2d_backward_det_out_kernelIN3c107complexIfEEEEvPT_PKS6_lliiiiiii,"",@"SHT_CUDA_INFO"
	.sectionflags	@""
	.align	4


	//----- nvinfo : EIATTR_CUDA_API_VERSION
	.align		4
        /*0000*/ 	.byte	0x04, 0x37
        /*0002*/ 	.short	(.L_1783 - .L_1782)
.L_1782:
        /*0004*/ 	.word	0x00000082


	//----- nvinfo : EIATTR_KPARAM_INFO
	.align		4
.L_1783:
        /*0008*/ 	.byte	0x04, 0x17
        /*000a*/ 	.short	(.L_1785 - .L_1784)
.L_1784:
        /*000c*/ 	.word	0x00000000
        /*0010*/ 	.short	0x000a
        /*0012*/ 	.short	0x0038
        /*0014*/ 	.byte	0x00, 0xf0, 0x11, 0x00


	//----- nvinfo : EIATTR_KPARAM_INFO
	.align		4
.L_1785:
        /*0018*/ 	.byte	0x04, 0x17
        /*001a*/ 	.short	(.L_1787 - .L_1786)
.L_1786:
        /*001c*/ 	.word	0x00000000
        /*0020*/ 	.short	0x0009
        /*0022*/ 	.short	0x0034
        /*0024*/ 	.byte	0x00, 0xf0, 0x11, 0x00


	//----- nvinfo : EIATTR_KPARAM_INFO
	.align		4
.L_1787:
        /*0028*/ 	.byte	0x04, 0x17
        /*002a*/ 	.short	(.L_1789 - .L_1788)
.L_1788:
        /*002c*/ 	.word	0x00000000
        /*0030*/ 	.short	0x0008
        /*0032*/ 	.short	0x0030
        /*0034*/ 	.byte	0x00, 0xf0, 0x11, 0x00


	//----- nvinfo : EIATTR_KPARAM_INFO
	.align		4
.L_1789:
        /*0038*/ 	.byte	0x04, 0x17
        /*003a*/ 	.short	(.L_1791 - .L_1790)
.L_1790:
        /*003c*/ 	.word	0x00000000
        /*0040*/ 	.short	0x0007
        /*0042*/ 	.short	0x002c
        /*0044*/ 	.byte	0x00, 0xf0, 0x11, 0x00


	//----- nvinfo : EIATTR_KPARAM_INFO
	.align		4
.L_1791:
        /*0048*/ 	.byte	0x04, 0x17
        /*004a*/ 	.short	(.L_1793 - .L_1792)
.L_1792:
        /*004c*/ 	.word	0x00000000
        /*0050*/ 	.short	0x0006
        /*0052*/ 	.short	0x0028
        /*0054*/ 	.byte	0x00, 0xf0, 0x11, 0x00


	//----- nvinfo : EIATTR_KPARAM_INFO
	.align		4
.L_1793:
        /*0058*/ 	.byte	0x04, 0x17
        /*005a*/ 	.short	(.L_1795 - .L_1794)
.L_1794:
        /*005c*/ 	.word	0x00000000
        /*0060*/ 	.short	0x0005
        /*0062*/ 	.short	0x0024
        /*0064*/ 	.byte	0x00, 0xf0, 0x11, 0x00


	//----- nvinfo : EIATTR_KPARAM_INFO
	.align		4
.L_1795:
        /*0068*/ 	.byte	0x04, 0x17
        /*006a*/ 	.short	(.L_1797 - .L_1796)
.L_1796:
        /*006c*/ 	.word	0x00000000
        /*0070*/ 	.short	0x0004
        /*0072*/ 	.short	0x0020
        /*0074*/ 	.byte	0x00, 0xf0, 0x11, 0x00


	//----- nvinfo : EIATTR_KPARAM_INFO
	.align		4
.L_1797:
        /*0078*/ 	.byte	0x04, 0x17
        /*007a*/ 	.short	(.L_1799 - .L_1798)
.L_1798:
        /*007c*/ 	.word	0x00000000
        /*0080*/ 	.short	0x0003
        /*0082*/ 	.short	0x0018
        /*0084*/ 	.byte	0x00, 0xf0, 0x21, 0x00


	//----- nvinfo : EIATTR_KPARAM_INFO
	.align		4
.L_1799:
        /*0088*/ 	.byte	0x04, 0x17
        /*008a*/ 	.short	(.L_1801 - .L_1800)
.L_1800:
        /*008c*/ 	.word	0x00000000
        /*0090*/ 	.short	0x0002
        /*0092*/ 	.short	0x0010
        /*0094*/ 	.byte	0x00, 0xf0, 0x21, 0x00


	//----- nvinfo : EIATTR_KPARAM_INFO
	.align		4
.L_1801:
        /*0098*/ 	.byte	0x04, 0x17
        /*009a*/ 	.short	(.L_1803 - .L_1802)
.L_1802:
        /*009c*/ 	.word	0x00000000
        /*00a0*/ 	.short	0x0001
        /*00a2*/ 	.short	0x0008
        /*00a4*/ 	.byte	0x00, 0xf0, 0x21, 0x00


	//----- nvinfo : EIATTR_KPARAM_INFO
	.align		4
.L_1803:
        /*00a8*/ 	.byte	0x04, 0x17
        /*00aa*/ 	.short	(.L_1805 - .L_1804)
.L_1804:
        /*00ac*/ 	.word	0x00000000
        /*00b0*/ 	.short	0x0000
        /*00b2*/ 	.short	0x0000
        /*00b4*/ 	.byte	0x00, 0xf0, 0x21, 0x00


	//----- nvinfo : EIATTR_SPARSE_MMA_MASK
	.align		4
.L_1805:
        /*00b8*/ 	.byte	0x03, 0x50
        /*00ba*/ 	.short	0x0000


	//----- nvinfo : EIATTR_MAXREG_COUNT
	.align		4
        /*00bc*/ 	.byte	0x03, 0x1b
        /*00be*/ 	.short	0x00ff


	//----- nvinfo : EIATTR_MERCURY_ISA_VERSION
	.align		4
        /*00c0*/ 	.byte	0x03, 0x5f
        /*00c2*/ 	.short	0x0101


	//----- nvinfo : EIATTR_EXIT_INSTR_OFFSETS
	.align		4
        /*00c4*/ 	.byte	0x04, 0x1c
        /*00c6*/ 	.short	(.L_1807 - .L_1806)


	//   ....[0]....
.L_1806:
        /*00c8*/ 	.word	0x00000250


	//   ....[1]....
        /*00cc*/ 	.word	0x00002150


	//----- nvinfo : EIATTR_CRS_STACK_SIZE
	.align		4
.L_1807:
        /*00d0*/ 	.byte	0x04, 0x1e
        /*00d2*/ 	.short	(.L_1809 - .L_1808)
.L_1808:
        /*00d4*/ 	.word	0x00000000


	//----- nvinfo : EIATTR_CBANK_PARAM_SIZE
	.align		4
.L_1809:
        /*00d8*/ 	.byte	0x03, 0x19
        /*00da*/ 	.short	0x003c


	//----- nvinfo : EIATTR_PARAM_CBANK
	.align		4
        /*00dc*/ 	.byte	0x04, 0x0a
        /*00de*/ 	.short	(.L_1811 - .L_1810)
	.align		4
.L_1810:
        /*00e0*/ 	.word	index@(.nv.constant0._ZN2at6native49_GLOBAL__N__cfa43aba_16_ReflectionPad_cu_f800513940reflection_pad2d_backward_det_out_kernelIN3c107complexIfEEEEvPT_PKS6_lliiiiiii)
        /*00e4*/ 	.short	0x0210
        /*00e6*/ 	.short	0x003c


	//----- nvinfo : EIATTR_SW_WAR
	.align		4
.L_1811:
        /*00e8*/ 	.byte	0x04, 0x36
        /*00ea*/ 	.short	(.L_1813 - .L_1812)
.L_1812:
        /*00ec*/ 	.word	0x00000008
.L_1813:


//--------------------- .nv.info._ZN2at6native49_GLOBAL__N__cfa43aba_16_ReflectionPad_cu_f800513936reflection_pad2d_backward_out_kernelIN3c107complexIdEEEEvPT_PKS6_lliiiiiii --------------------------
	.section	.nv.info._ZN2at6native49_GLOBAL__N__cfa43aba_16_ReflectionPad_cu_f800513936reflection_pad2d_backward_out_kernelIN3c107complexIdEEEEvPT_PKS6_lliiiiiii,"",@"SHT_CUDA_INFO"
	.sectionflags	@""
	.align	4


	//----- nvinfo : EIATTR_CUDA_API_VERSION
	.align		4
        /*0000*/ 	.byte	0x04, 0x37
        /*0002*/ 	.short	(.L_1815 - .L_1814)
.L_1814:
        /*0004*/ 	.word	0x00000082


	//----- nvinfo : EIATTR_KPARAM_INFO
	.align		4
.L_1815:
        /*0008*/ 	.byte	0x04, 0x17
        /*000a*/ 	.short	(.L_1817 - .L_1816)
.L_1816:
        /*000c*/ 	.word	0x00000000
        /*0010*/ 	.short	0x000a
        /*0012*/ 	.short	0x0038
        /*0014*/ 	.byte	0x00, 0xf0, 0x11, 0x00


	//----- nvinfo : EIATTR_KPARAM_INFO
	.align		4
.L_1817:
        /*0018*/ 	.byte	0x04, 0x17
        /*001a*/ 	.short	(.L_1819 - .L_1818)
.L_1818:
        /*001c*/ 	.word	0x00000000
        /*0020*/ 	.short	0x0009
        /*0022*/ 	.short	0x0034
        /*0024*/ 	.byte	0x00, 0xf0, 0x11, 0x00


	//----- nvinfo : EIATTR_KPARAM_INFO
	.align		4
.L_1819:
        /*0028*/ 	.byte	0x04, 0x17
        /*002a*/ 	.short	(.L_1821 - .L_1820)
.L_1820:
        /*002c*/ 	.word	0x00000000
        /*0030*/ 	.short	0x0008
        /*0032*/ 	.short	0x0030
        /*0034*/ 	.byte	0x00, 0xf0, 0x11, 0x00


	//----- nvinfo : EIATTR_KPARAM_INFO
	.align		4
.L_1821:
        /*0038*/ 	.byte	0x04, 0x17
        /*003a*/ 	.short	(.L_1823 - .L_1822)
.L_1822:
        /*003c*/ 	.word	0x00000000
        /*0040*/ 	.short	0x0007
        /*0042*/ 	.short	0x002c
        /*0044*/ 	.byte	0x00, 0xf0, 0x11, 0x00


	//----- nvinfo : EIATTR_KPARAM_INFO
	.align		4
.L_1823:
        /*0048*/ 	.byte	0x04, 0x17
        /*004a*/ 	.short	(.L_1825 - .L_1824)
.L_1824:
        /*004c*/ 	.word	0x00000000
        /*0050*/ 	.short	0x0006
        /*0052*/ 	.short	0x0028
        /*0054*/ 	.byte	0x00, 0xf0, 0x11, 0x00


	//----- nvinfo : EIATTR_KPARAM_INFO
	.align		4
.L_1825:
        /*0058*/ 	.byte	0x04, 0x17
        /*005a*/ 	.short	(.L_1827 - .L_1826)
.L_1826:
        /*005c*/ 	.word	0x00000000
        /*0060*/ 	.short	0x0005
        /*0062*/ 	.short	0x0024
        /*0064*/ 	.byte	0x00, 0xf0, 0x11, 0x00


	//----- nvinfo : EIATTR_KPARAM_INFO
	.align		4
.L_1827:
        /*0068*/ 	.byte	0x04, 0x17
        /*006a*/ 	.short	(.L_1829 - .L_1828)
.L_1828:
        /*006c*/ 	.word	0x00000000
        /*0070*/ 	.short	0x0004
        /*0072*/ 	.short	0x0020
        /*0074*/ 	.byte	0x00, 0xf0, 0x11, 0x00


	//----- nvinfo : EIATTR_KPARAM_INFO
	.align		4
.L_1829:
        /*0078*/ 	.byte	0x04, 0x17
        /*007a*/ 	.short	(.L_1831 - .L_1830)
.L_1830:
        /*007c*/ 	.word	0x00000000
        /*0080*/ 	.short	0x0003
        /*0082*/ 	.short	0x0018
        /*0084*/ 	.byte	0x00, 0xf0, 0x21, 0x00


	//----- nvinfo : EIATTR_KPARAM_INFO
	.align		4
.L_1831:
        /*0088*/ 	.byte	0x04, 0x17
        /*008a*/ 	.short	(.L_1833 - .L_1832)
.L_1832:
        /*008c*/ 	.word	0x00000000
        /*0090*/ 	.short	0x0002
        /*0092*/ 	.short	0x0010
        /*0094*/ 	.byte	0x00, 0xf0, 0x21, 0x00


	//----- nvinfo : EIATTR_KPARAM_INFO
	.align		4
.L_1833:
        /*0098*/ 	.byte	0x04, 0x17
        /*009a*/ 	.short	(.L_1835 - .L_1834)
.L_1834:
        /*009c*/ 	.word	0x00000000
        /*00a0*/ 	.short	0x0001
        /*00a2*/ 	.short	0x0008
        /*00a4*/ 	.byte	0x00, 0xf0, 0x21, 0x00


	//----- nvinfo : EIATTR_KPARAM_INFO
	.align		4
.L_1835:
        /*00a8*/ 	.byte	0x04, 0x17
        /*00aa*/ 	.short	(.L_1837 - .L_1836)
.L_1836:
        /*00ac*/ 	.word	0x00000000
        /*00b0*/ 	.short	0x0000
        /*00b2*/ 	.short	0x0000
        /*00b4*/ 	.byte	0x00, 0xf0, 0x21, 0x00


	//----- nvinfo : EIATTR_SPARSE_MMA_MASK
	.align		4
.L_1837:
        /*00b8*/ 	.byte	0x03, 0x50
        /*00ba*/ 	.short	0x0000


	//----- nvinfo : EIATTR_MAXREG_COUNT
	.align		4
        /*00bc*/ 	.byte	0x03, 0x1b
        /*00be*/ 	.short	0x00ff


	//----- nvinfo : EIATTR_MERCURY_ISA_VERSION
	.align		4
        /*00c0*/ 	.byte	0x03, 0x5f
        /*00c2*/ 	.short	0x0101


	//----- nvinfo : EIATTR_EXIT_INSTR_OFFSETS
	.align		4
        /*00c4*/ 	.byte	0x04, 0x1c
        /*00c6*/ 	.short	(.L_1839 - .L_1838)


	//   ....[0]....
.L_1838:
        /*00c8*/ 	.word	0x00000190


	//   ....[1]....
        /*00cc*/ 	.word	0x00000a40


	//----- nvinfo : EIATTR_CRS_STACK_SIZE
	.align		4
.L_1839:
        /*00d0*/ 	.byte	0x04, 0x1e
        /*00d2*/ 	.short	(.L_1841 - .L_1840)
.L_1840:
        /*00d4*/ 	.word	0x00000000


	//----- nvinfo : EIATTR_CBANK_PARAM_SIZE
	.align		4
.L_1841:
        /*00d8*/ 	.byte	0x03, 0x19
        /*00da*/ 	.short	0x003c


	//----- nvinfo : EIATTR_PARAM_CBANK
	.align		4
        /*00dc*/ 	.byte	0x04, 0x0a
        /*00de*/ 	.short	(.L_1843 - .L_1842)
	.align		4
.L_1842:
        /*00e0*/ 	.word	index@(.nv.constant0._ZN2at6native49_GLOBAL__N__cfa43aba_16_ReflectionPad_cu_f800513936reflection_pad2d_backward_out_kernelIN3c107complexIdEEEEvPT_PKS6_lliiiiiii)
        /*00e4*/ 	.short	0x0210
        /*00e6*/ 	.short	0x003c


	//----- nvinfo : EIATTR_SW_WAR
	.align		4
.L_1843:
        /*00e8*/ 	.byte	0x04, 0x36
        /*00ea*/ 	.short	(.L_1845 - .L_1844)
.L_1844:
        /*00ec*/ 	.word	0x00000008
.L_1845:


//--------------------- .nv.info._ZN2at6native49_GLOBAL__N__cfa43aba_16_ReflectionPad_cu_f800513940reflection_pad2d_backward_det_out_kernelIN3c107complexIdEEEEvPT_PKS6_lliiiiiii --------------------------
	.section	.nv.info._ZN2at6native49_GLOBAL__N__cfa43aba_16_ReflectionPad_cu_f800513940reflection_pad2d_backward_det_out_kernelIN3c107complexIdEEEEvPT_PKS6_lliiiiiii,"",@"SHT_CUDA_INFO"
	.sectionflags	@""
	.align	4


	//----- nvinfo : EIATTR_CUDA_API_VERSION
	.align		4
        /*0000*/ 	.byte	0x04, 0x37
        /*0002*/ 	.short	(.L_1847 - .L_1846)
.L_1846:
        /*0004*/ 	.word	0x00000082


	//----- nvinfo : EIATTR_KPARAM_INFO
	.align		4
.L_1847:
        /*0008*/ 	.byte	0x04, 0x17
        /*000a*/ 	.short	(.L_1849 - .L_1848)
.L_1848:
        /*000c*/ 	.word	0x00000000
        /*0010*/ 	.short	0x000a
        /*0012*/ 	.short	0x0038
        /*0014*/ 	.byte	0x00, 0xf0, 0x11, 0x00


	//----- nvinfo : EIATTR_KPARAM_INFO
	.align		4
.L_1849:
        /*0018*/ 	.byte	0x04, 0x17
        /*001a*/ 	.short	(.L_1851 - .L_1850)
.L_1850:
        /*001c*/ 	.word	0x00000000
        /*0020*/ 	.short	0x0009
        /*0022*/ 	.short	0x0034
        /*0024*/ 	.byte	0x00, 0xf0, 0x11, 0x00


	//----- nvinfo : EIATTR_KPARAM_INFO
	.align		4
.L_1851:
        /*0028*/ 	.byte	0x04, 0x17
        /*002a*/ 	.short	(.L_1853 - .L_1852)
.L_1852:
        /*002c*/ 	.word	0x00000000
        /*0030*/ 	.short	0x0008
        /*0032*/ 	.short	0x0030
        /*0034*/ 	.byte	0x00, 0xf0, 0x11, 0x00


	//----- nvinfo : EIATTR_KPARAM_INFO
	.align		4
.L_1853:
        /*0038*/ 	.byte	0x04, 0x17
        /*003a*/ 	.short	(.L_1855 - .L_1854)
.L_1854:
        /*003c*/ 	.word	0x00000000
        /*0040*/ 	.short	0x0007
        /*0042*/ 	.short	0x002c
        /*0044*/ 	.byte	0x00, 0xf0, 0x11, 0x00


	//----- nvinfo : EIATTR_KPARAM_INFO
	.align		4
.L_1855:
        /*0048*/ 	.byte	0x04, 0x17
        /*004a*/ 	.short	(.L_1857 - .L_1856)
.L_1856:
        /*004c*/ 	.word	0x00000000
        /*0050*/ 	.short	0x0006
        /*0052*/ 	.short	0x0028
        /*0054*/ 	.byte	0x00, 0xf0, 0x11, 0x00


	//----- nvinfo : EIATTR_KPARAM_INFO
	.align		4
.L_1857:
        /*0058*/ 	.byte	0x04, 0x17
        /*005a*/ 	.short	(.L_1859 - .L_1858)
.L_1858:
        /*005c*/ 	.word	0x00000000
        /*0060*/ 	.short	0x0005
        /*0062*/ 	.short	0x0024
        /*0064*/ 	.byte	0x00, 0xf0, 0x11, 0x00


	//----- nvinfo : EIATTR_KPARAM_INFO
	.align		4
.L_1859:
        /*0068*/ 	.byte	0x04, 0x17
        /*006a*/ 	.short	(.L_1861 - .L_1860)
.L_1860:
        /*006c*/ 	.word	0x00000000
        /*0070*/ 	.short	0x0004
        /*0072*/ 	.short	0x0020
        /*0074*/ 	.byte	0x00, 0xf0, 0x11, 0x00


	//----- nvinfo : EIATTR_KPARAM_INFO
	.align		4
.L_1861:
        /*0078*/ 	.byte	0x04, 0x17
        /*007a*/ 	.short	(.L_1863 - .L_1862)
.L_1862:
        /*007c*/ 	.word	0x00000000
        /*0080*/ 	.short	0x0003
        /*0082*/ 	.short	0x0018
        /*0084*/ 	.byte	0x00, 0xf0, 0x21, 0x00


	//----- nvinfo : EIATTR_KPARAM_INFO
	.align		4
.L_1863:
        /*0088*/ 	.byte	0x04, 0x17
        /*008a*/ 	.short	(.L_1865 - .L_1864)
.L_1864:
        /*008c*/ 	.word	0x00000000
        /*0090*/ 	.short	0x0002
        /*0092*/ 	.short	0x0010
        /*0094*/ 	.byte	0x00, 0xf0, 0x21, 0x00


	//----- nvinfo : EIATTR_KPARAM_INFO
	.align		4
.L_1865:
        /*0098*/ 	.byte	0x04, 0x17
        /*009a*/ 	.short	(.L_1867 - .L_1866)
.L_1866:
        /*009c*/ 	.word	0x00000000
        /*00a0*/ 	.short	0x0001
        /*00a2*/ 	.short	0x0008
        /*00a4*/ 	.byte	0x00, 0xf0, 0x21, 0x00


	//----- nvinfo : EIATTR_KPARAM_INFO
	.align		4
.L_1867:
        /*00a8*/ 	.byte	0x04, 0x17
        /*00aa*/ 	.short	(.L_1869 - .L_1868)
.L_1868:
        /*00ac*/ 	.word	0x00000000
        /*00b0*/ 	.short	0x0000
        /*00b2*/ 	.short	0x0000
        /*00b4*/ 	.byte	0x00, 0xf0, 0x21, 0x00


	//----- nvinfo : EIATTR_SPARSE_MMA_MASK
	.align		4
.L_1869:
        /*00b8*/ 	.byte	0x03, 0x50
        /*00ba*/ 	.short	0x0000


	//----- nvinfo : EIATTR_MAXREG_COUNT
	.align		4
        /*00bc*/ 	.byte	0x03, 0x1b
        /*00be*/ 	.short	0x00ff


	//----- nvinfo : EIATTR_MERCURY_ISA_VERSION
	.align		4
        /*00c0*/ 	.byte	0x03, 0x5f
        /*00c2*/ 	.short	0x0101


	//----- nvinfo : EIATTR_EXIT_INSTR_OFFSETS
	.align		4
        /*00c4*/ 	.byte	0x04, 0x1c
        /*00c6*/ 	.short	(.L_1871 - .L_1870)


	//   ....[0]....
.L_1870:
        /*00c8*/ 	.word	0x00000250


	//   ....[1]....
        /*00cc*/ 	.word	0x000020e0


	//----- nvinfo : EIATTR_CRS_STACK_SIZE
	.align		4
.L_1871:
        /*00d0*/ 	.byte	0x04, 0x1e
        /*00d2*/ 	.short	(.L_1873 - .L_1872)
.L_1872:
        /*00d4*/ 	.word	0x00000000


	//----- nvinfo : EIATTR_CBANK_PARAM_SIZE
	.align		4
.L_1873:
        /*00d8*/ 	.byte	0x03, 0x19
        /*00da*/ 	.short	0x003c


	//----- nvinfo : EIATTR_PARAM_CBANK
	.align		4
        /*00dc*/ 	.byte	0x04, 0x0a
        /*00de*/ 	.short	(.L_1875 - .L_1874)
	.align		4
.L_1874:
        /*00e0*/ 	.word	index@(.nv.constant0._ZN2at6native49_GLOBAL__N__cfa43aba_16_ReflectionPad_cu_f800513940reflection_pad2d_backward_det_out_kernelIN3c107complexIdEEEEvPT_PKS6_lliiiiiii)
        /*00e4*/ 	.short	0x0210
        /*00e6*/ 	.short	0x003c


	//----- nvinfo : EIATTR_SW_WAR
	.align		4
.L_1875:
        /*00e8*/ 	.byte	0x04, 0x36
        /*00ea*/ 	.short	(.L_1877 - .L_1876)
.L_1876:
        /*00ec*/ 	.word	0x00000008
.L_1877:


//--------------------- .nv.info._ZN2at6native49_GLOBAL__N__cfa43aba_16_ReflectionPad_cu_f800513936reflection_pad2d_backward_out_kernelIfEEvPT_PKS3_lliiiiiii --------------------------
	.section	.nv.info._ZN2at6native49_GLOBAL__N__cfa43aba_16_ReflectionPad_cu_f800513936reflection_pad2d_backward_out_kernelIfEEvPT_PKS3_lliiiiiii,"",@"SHT_CUDA_INFO"
	.sectionflags	@""
	.align	4


	//----- nvinfo : EIATTR_CUDA_API_VERSION
	.align		4
        /*0000*/ 	.byte	0x04, 0x37
        /*0002*/ 	.short	(.L_1879 - .L_1878)
.L_1878:
        /*0004*/ 	.word	0x00000082


	//----- nvinfo : EIATTR_KPARAM_INFO
	.align		4
.L_1879:
        /*0008*/ 	.byte	0x04, 0x17
        /*000a*/ 	.short	(.L_1881 - .L_1880)
.L_1880:
        /*000c*/ 	.word	0x00000000
        /*0010*/ 	.short	0x000a
        /*0012*/ 	.short	0x0038
        /*0014*/ 	.byte	0x00, 0xf0, 0x11, 0x00


	//----- nvinfo : EIATTR_KPARAM_INFO
	.align		4
.L_1881:
        /*0018*/ 	.byte	0x04, 0x17
        /*001a*/ 	.short	(.L_1883 - .L_1882)
.L_1882:
        /*001c*/ 	.word	0x00000000
        /*0020*/ 	.short	0x0009
        /*0022*/ 	.short	0x0034
        /*0024*/ 	.byte	0x00, 0xf0, 0x11, 0x00


	//----- nvinfo : EIATTR_KPARAM_INFO
	.align		4
.L_1883:
        /*0028*/ 	.byte	0x04, 0x17
        /*002a*/ 	.short	(.L_1885 - .L_1884)
.L_1884:
        /*002c*/ 	.word	0x00000000
        /*0030*/ 	.short	0x0008
        /*0032*/ 	.short	0x0030
        /*0034*/ 	.byte	0x00, 0xf0, 0x11, 0x00


	//----- nvinfo : EIATTR_KPARAM_INFO
	.align		4
.L_1885:
        /*0038*/ 	.byte	0x04, 0x17
        /*003a*/ 	.short	(.L_1887 - .L_1886)
.L_1886:
        /*003c*/ 	.word	0x00000000
        /*0040*/ 	.short	0x0007
        /*0042*/ 	.short	0x002c
        /*0044*/ 	.byte	0x00, 0xf0, 0x11, 0x00


	//----- nvinfo : EIATTR_KPARAM_INFO
	.align		4
.L_1887:
        /*0048*/ 	.byte	0x04, 0x17
        /*004a*/ 	.short	(.L_1889 - .L_1888)
.L_1888:
        /*004c*/ 	.word	0x00000000
        /*0050*/ 	.short	0x0006
        /*0052*/ 	.short	0x0028
        /*0054*/ 	.byte	0x00, 0xf0, 0x11, 0x00


	//----- nvinfo : EIATTR_KPARAM_INFO
	.align		4
.L_1889:
        /*0058*/ 	.byte	0x04, 0x17
        /*005a*/ 	.short	(.L_1891 - .L_1890)
.L_1890:
        /*005c*/ 	.word	0x00000000
        /*0060*/ 	.short	0x0005
        /*0062*/ 	.short	0x0024
        /*0064*/ 	.byte	0x00, 0xf0, 0x11, 0x00


	//----- nvinfo : EIATTR_KPARAM_INFO
	.align		4
.L_1891:
        /*0068*/ 	.byte	0x04, 0x17
        /*006a*/ 	.short	(.L_1893 - .L_1892)
.L_1892:
        /*006c*/ 	.word	0x00000000
        /*0070*/ 	.short	0x0004
        /*0072*/ 	.short	0x0020
        /*0074*/ 	.byte	0x00, 0xf0, 0x11, 0x00


	//----- nvinfo : EIATTR_KPARAM_INFO
	.align		4
.L_1893:
        /*0078*/ 	.byte	0x04, 0x17
        /*007a*/ 	.short	(.L_1895 - .L_1894)
.L_1894:
        /*007c*/ 	.word	0x00000000
        /*0080*/ 	.short	0x0003
        /*0082*/ 	.short	0x0018
        /*0084*/ 	.byte	0x00, 0xf0, 0x21, 0x00


	//----- nvinfo : EIATTR_KPARAM_INFO
	.align		4
.L_1895:
        /*0088*/ 	.byte	0x04, 0x17
        /*008a*/ 	.short	(.L_1897 - .L_1896)
.L_1896:
        /*008c*/ 	.word	0x00000000
        /*0090*/ 	.short	0x0002
        /*0092*/ 	.short	0x0010
        /*0094*/ 	.byte	0x00, 0xf0, 0x21, 0x00


	//----- nvinfo : EIATTR_KPARAM_INFO
	.align		4
.L_1897:
        /*0098*/ 	.byte	0x04, 0x17
        /*009a*/ 	.short	(.L_1899 - .L_1898)
.L_1898:
        /*009c*/ 	.word	0x00000000
        /*00a0*/ 	.short	0x0001
        /*00a2*/ 	.short	0x0008
        /*00a4*/ 	.byte	0x00, 0xf0, 0x21, 0x00


	//----- nvinfo : EIATTR_KPARAM_INFO
	.align		4
.L_1899:
        /*00a8*/ 	.byte	0x04, 0x17
        /*00aa*/ 	.short	(.L_1901 - .L_1900)
.L_1900:
        /*00ac*/ 	.word	0x00000000
        /*00b0*/ 	.short	0x0000
        /*00b2*/ 	.short	0x0000
        /*00b4*/ 	.byte	0x00, 0xf0, 0x21, 0x00


	//----- nvinfo : EIATTR_SPARSE_MMA_MASK
	.align		4
.L_1901:
        /*00b8*/ 	.byte	0x03, 0x50
        /*00ba*/ 	.short	0x0000


	//----- nvinfo : EIATTR_MAXREG_COUNT
	.align		4
        /*00bc*/ 	.byte	0x03, 0x1b
        /*00be*/ 	.short	0x00ff


	//----- nvinfo : EIATTR_MERCURY_ISA_VERSION
	.align		4
        /*00c0*/ 	.byte	0x03, 0x5f
        /*00c2*/ 	.short	0x0101


	//----- nvinfo : EIATTR_EXIT_INSTR_OFFSETS
	.align		4
        /*00c4*/ 	.byte	0x04, 0x1c
        /*00c6*/ 	.short	(.L_1903 - .L_1902)


	//   ....[0]....
.L_1902:
        /*00c8*/ 	.word	0x00000190


	//   ....[1]....
        /*00cc*/ 	.word	0x00000a50


	//----- nvinfo : EIATTR_CRS_STACK_SIZE
	.align		4
.L_1903:
        /*00d0*/ 	.byte	0x04, 0x1e
        /*00d2*/ 	.short	(.L_1905 - .L_1904)
.L_1904:
        /*00d4*/ 	.word	0x00000000


	//----- nvinfo : EIATTR_CBANK_PARAM_SIZE
	.align		4
.L_1905:
        /*00d8*/ 	.byte	0x03, 0x19
        /*00da*/ 	.short	0x003c


	//----- nvinfo : EIATTR_PARAM_CBANK
	.align		4
        /*00dc*/ 	.byte	0x04, 0x0a
        /*00de*/ 	.short	(.L_1907 - .L_1906)
	.align		4
.L_1906:
        /*00e0*/ 	.word	index@(.nv.constant0._ZN2at6native49_GLOBAL__N__cfa43aba_16_ReflectionPad_cu_f800513936reflection_pad2d_backward_out_kernelIfEEvPT_PKS3_lliiiiiii)
        /*00e4*/ 	.short	0x0210
        /*00e6*/ 	.short	0x003c


	//----- nvinfo : EIATTR_SW_WAR
	.align		4
.L_1907:
        /*00e8*/ 	.byte	0x04, 0x36
        /*00ea*/ 	.short	(.L_1909 - .L_1908)
.L_1908:
        /*00ec*/ 	.word	0x00000008
.L_1909:


//--------------------- .nv.info._ZN2at6native49_GLOBAL__N__cfa43aba_16_ReflectionPad_cu_f800513940reflection_pad2d_backward_det_out_kernelIfEEvPT_PKS3_lliiiiiii --------------------------
	.section	.nv.info._ZN2at6native49_GLOBAL__N__cfa43aba_16_ReflectionPad_cu_f800513940reflection_pad2d_backward_det_out_kernelIfEEvPT_PKS3_lliiiiiii,"",@"SHT_CUDA_INFO"
	.sectionflags	@""
	.align	4


	//----- nvinfo : EIATTR_CUDA_API_VERSION
	.align		4
        /*0000*/ 	.byte	0x04, 0x37
        /*0002*/ 	.short	(.L_1911 - .L_1910)
.L_1910:
        /*0004*/ 	.word	0x00000082


	//----- nvinfo : EIATTR_KPARAM_INFO
	.align		4
.L_1911:
        /*0008*/ 	.byte	0x04, 0x17
        /*000a*/ 	.short	(.L_1913 - .L_1912)
.L_1912:
        /*000c*/ 	.word	0x00000000
        /*0010*/ 	.short	0x000a
        /*0012*/ 	.short	0x0038
        /*0014*/ 	.byte	0x00, 0xf0, 0x11, 0x00


	//----- nvinfo : EIATTR_KPARAM_INFO
	.align		4
.L_1913:
        /*0018*/ 	.byte	0x04, 0x17
        /*001a*/ 	.short	(.L_1915 - .L_1914)
.L_1914:
        /*001c*/ 	.word	0x00000000
        /*0020*/ 	.short	0x0009
        /*0022*/ 	.short	0x0034
        /*0024*/ 	.byte	0x00, 0xf0, 0x11, 0x00


	//----- nvinfo : EIATTR_KPARAM_INFO
	.align		4
.L_1915:
        /*0028*/ 	.byte	0x04, 0x17
        /*002a*/ 	.short	(.L_1917 - .L_1916)
.L_1916:
        /*002c*/ 	.word	0x00000000
        /*0030*/ 	.short	0x0008
        /*0032*/ 	.short	0x0030
        /*0034*/ 	.byte	0x00, 0xf0, 0x11, 0x00


	//----- nvinfo : EIATTR_KPARAM_INFO
	.align		4
.L_1917:
        /*0038*/ 	.byte	0x04, 0x17
        /*003a*/ 	.short	(.L_1919 - .L_1918)
.L_1918:
        /*003c*/ 	.word	0x00000000
        /*0040*/ 	.short	0x0007
        /*0042*/ 	.short	0x002c
        /*0044*/ 	.byte	0x00, 0xf0, 0x11, 0x00


	//----- nvinfo : EIATTR_KPARAM_INFO
	.align		4
.L_1919:
        /*0048*/ 	.byte	0x04, 0x17
        /*004a*/ 	.short	(.L_1921 - .L_1920)
.L_1920:
        /*004c*/ 	.word	0x00000000
        /*0050*/ 	.short	0x0006
        /*0052*/ 	.short	0x0028
        /*0054*/ 	.byte	0x00, 0xf0, 0x11, 0x00


	//----- nvinfo : EIATTR_KPARAM_INFO
	.align		4
.L_1921:
        /*0058*/ 	.byte	0x04, 0x17
        /*005a*/ 	.short	(.L_1923 - .L_1922)
.L_1922:
        /*005c*/ 	.word	0x00000000
        /*0060*/ 	.short	0x0005
        /*0062*/ 	.short	0x0024
        /*0064*/ 	.byte	0x00, 0xf0, 0x11, 0x00


	//----- nvinfo : EIATTR_KPARAM_INFO
	.align		4
.L_1923:
        /*0068*/ 	.byte	0x04, 0x17
        /*006a*/ 	.short	(.L_1925 - .L_1924)
.L_1924:
        /*006c*/ 	.word	0x00000000
        /*0070*/ 	.short	0x0004
        /*0072*/ 	.short	0x0020
        /*0074*/ 	.byte	0x00, 0xf0, 0x11, 0x00


	//----- nvinfo : EIATTR_KPARAM_INFO
	.align		4
.L_1925:
        /*0078*/ 	.byte	0x04, 0x17
        /*007a*/ 	.short	(.L_1927 - .L_1926)
.L_1926:
        /*007c*/ 	.word	0x00000000
        /*0080*/ 	.short	0x0003
        /*0082*/ 	.short	0x0018
        /*0084*/ 	.byte	0x00, 0xf0, 0x21, 0x00


	//----- nvinfo : EIATTR_KPARAM_INFO
	.align		4
.L_1927:
        /*0088*/ 	.byte	0x04, 0x17
        /*008a*/ 	.short	(.L_1929 - .L_1928)
.L_1928:
        /*008c*/ 	.word	0x00000000
        /*0090*/ 	.short	0x0002
        /*0092*/ 	.short	0x0010
        /*0094*/ 	.byte	0x00, 0xf0, 0x21, 0x00


	//----- nvinfo : EIATTR_KPARAM_INFO
	.align		4
.L_1929:
        /*0098*/ 	.byte	0x04, 0x17
        /*009a*/ 	.short	(.L_1931 - .L_1930)
.L_1930:
        /*009c*/ 	.word	0x00000000
        /*00a0*/ 	.short	0x0001
        /*00a2*/ 	.short	0x0008
        /*00a4*/ 	.byte	0x00, 0xf0, 0x21, 0x00


	//----- nvinfo : EIATTR_KPARAM_INFO
	.align		4
.L_1931:
        /*00a8*/ 	.byte	0x04, 0x17
        /*00aa*/ 	.short	(.L_1933 - .L_1932)
.L_1932:
        /*00ac*/ 	.word	0x00000000
        /*00b0*/ 	.short	0x0000
        /*00b2*/ 	.short	0x0000
        /*00b4*/ 	.byte	0x00, 0xf0, 0x21, 0x00


	//----- nvinfo : EIATTR_SPARSE_MMA_MASK
	.align		4
.L_1933:
        /*00b8*/ 	.byte	0x03, 0x50
        /*00ba*/ 	.short	0x0000


	//----- nvinfo : EIATTR_MAXREG_COUNT
	.align		4
        /*00bc*/ 	.byte	0x03, 0x1b
        /*00be*/ 	.short	0x00ff


	//----- nvinfo : EIATTR_MERCURY_ISA_VERSION
	.align		4
        /*00c0*/ 	.byte	0x03, 0x5f
        /*00c2*/ 	.short	0x0101


	//----- nvinfo : EIATTR_EXIT_INSTR_OFFSETS
	.align		4
        /*00c4*/ 	.byte	0x04, 0x1c
        /*00c6*/ 	.short	(.L_1935 - .L_1934)


	//   ....[0]....
.L_1934:
        /*00c8*/ 	.word	0x00000250


	//   ....[1]....
        /*00cc*/ 	.word	0x000020b0


	//----- nvinfo : EIATTR_CRS_STACK_SIZE
	.align		4
.L_1935:
        /*00d0*/ 	.byte	0x04, 0x1e
        /*00d2*/ 	.short	(.L_1937 - .L_1936)
.L_1936:
        /*00d4*/ 	.word	0x00000000


	//----- nvinfo : EIATTR_CBANK_PARAM_SIZE
	.align		4
.L_1937:
        /*00d8*/ 	.byte	0x03, 0x19
        /*00da*/ 	.short	0x003c


	//----- nvinfo : EIATTR_PARAM_CBANK
	.align		4
        /*00dc*/ 	.byte	0x04, 0x0a
        /*00de*/ 	.short	(.L_1939 - .L_1938)
	.align		4
.L_1938:
        /*00e0*/ 	.word	index@(.nv.constant0._ZN2at6native49_GLOBAL__N__cfa43aba_16_ReflectionPad_cu_f800513940reflection_pad2d_backward_det_out_kernelIfEEvPT_PKS3_lliiiiiii)
        /*00e4*/ 	.short	0x0210
        /*00e6*/ 	.short	0x003c


	//----- nvinfo : EIATTR_SW_WAR
	.align		4
.L_1939:
        /*00e8*/ 	.byte	0x04, 0x36
        /*00ea*/ 	.short	(.L_1941 - .L_1940)
.L_1940:
        /*00ec*/ 	.word	0x00000008
.L_1941:


//--------------------- .nv.info._ZN2at6native49_GLOBAL__N__cfa43aba_16_ReflectionPad_cu_f800513936reflection_pad2d_backward_out_kernelIdEEvPT_PKS3_lliiiiiii --------------------------
	.section	.nv.info._ZN2at6native49_GLOBAL__N__cfa43aba_16_ReflectionPad_cu_f800513936reflection_pad2d_backward_out_kernelIdEEvPT_PKS3_lliiiiiii,"",@"SHT_CUDA_INFO"
	.sectionflags	@""
	.align	4


	//----- nvinfo : EIATTR_CUDA_API_VERSION
	.align		4
        /*0000*/ 	.byte	0x04, 0x37
        /*0002*/ 	.short	(.L_1943 - .L_1942)
.L_1942:
        /*0004*/ 	.word	0x00000082


	//----- nvinfo : EIATTR_KPARAM_INFO
	.align		4
.L_1943:
        /*0008*/ 	.byte	0x04, 0x17
        /*000a*/ 	.short	(.L_1945 - .L_1944)
.L_1944:
        /*000c*/ 	.word	0x00000000
        /*0010*/ 	.short	0x000a
        /*0012*/ 	.short	0x0038
        /*0014*/ 	.byte	0x00, 0xf0, 0x11, 0x00


	//----- nvinfo : EIATTR_KPARAM_INFO
	.align		4
.L_1945:
        /*0018*/ 	.byte	0x04, 0x17
        /*001a*/ 	.short	(.L_1947 - .L_1946)
.L_1946:
        /*001c*/ 	.word	0x00000000
        /*0020*/ 	.short	0x0009
        /*0022*/ 	.short	0x0034
        /*0024*/ 	.byte	0x00, 0xf0, 0x11, 0x00


	//----- nvinfo : EIATTR_KPARAM_INFO
	.align		4
.L_1947:
        /*0028*/ 	.byte	0x04, 0x17
        /*002a*/ 	.short	(.L_1949 - .L_1948)
.L_1948:
        /*002c*/ 	.word	0x00000000
        /*0030*/ 	.short	0x0008
        /*0032*/ 	.short	0x0030
        /*0034*/ 	.byte	0x00, 0xf0, 0x11, 0x00


	//----- nvinfo : EIATTR_KPARAM_INFO
	.align		4
.L_1949:
        /*0038*/ 	.byte	0x04, 0x17
        /*003a*/ 	.short	(.L_1951 - .L_1950)
.L_1950:
        /*003c*/ 	.word	0x00000000
        /*0040*/ 	.short	0x0007
        /*0042*/ 	.short	0x002c
        /*0044*/ 	.byte	0x00, 0xf0, 0x11, 0x00


	//----- nvinfo : EIATTR_KPARAM_INFO
	.align		4
.L_1951:
        /*0048*/ 	.byte	0x04, 0x17
        /*004a*/ 	.short	(.L_1953 - .L_1952)
.L_1952:
        /*004c*/ 	.word	0x00000000
        /*0050*/ 	.short	0x0006
        /*0052*/ 	.short	0x0028
        /*0054*/ 	.byte	0x00, 0xf0, 0x11, 0x00


	//----- nvinfo : EIATTR_KPARAM_INFO
	.align		4
.L_1953:
        /*0058*/ 	.byte	0x04, 0x17
        /*005a*/ 	.short	(.L_1955 - .L_1954)
.L_1954:
        /*005c*/ 	.word	0x00000000
        /*0060*/ 	.short	0x0005
        /*0062*/ 	.short	0x0024
        /*0064*/ 	.byte	0x00, 0xf0, 0x11, 0x00


	//----- nvinfo : EIATTR_KPARAM_INFO
	.align		4
.L_1955:
        /*0068*/ 	.byte	0x04, 0x17
        /*006a*/ 	.short	(.L_1957 - .L_1956)
.L_1956:
        /*006c*/ 	.word	0x00000000
        /*0070*/ 	.short	0x0004
        /*0072*/ 	.short	0x0020
        /*0074*/ 	.byte	0x00, 0xf0, 0x11, 0x00


	//----- nvinfo : EIATTR_KPARAM_INFO
	.align		4
.L_1957:
        /*0078*/ 	.byte	0x04, 0x17
        /*007a*/ 	.short	(.L_1959 - .L_1958)
.L_1958:
        /*007c*/ 	.word	0x00000000
        /*0080*/ 	.short	0x0003
        /*0082*/ 	.short	0x0018
        /*0084*/ 	.byte	0x00, 0xf0, 0x21, 0x00


	//----- nvinfo : EIATTR_KPARAM_INFO
	.align		4
.L_1959:
        /*0088*/ 	.byte	0x04, 0x17
        /*008a*/ 	.short	(.L_1961 - .L_1960)
.L_1960:
        /*008c*/ 	.word	0x00000000
        /*0090*/ 	.short	0x0002
        /*0092*/ 	.short	0x0010
        /*0094*/ 	.byte	0x00, 0xf0, 0x21, 0x00


	//----- nvinfo : EIATTR_KPARAM_INFO
	.align		4
.L_1961:
        /*0098*/ 	.byte	0x04, 0x17
        /*009a*/ 	.short	(.L_1963 - .L_1962)
.L_1962:
        /*009c*/ 	.word	0x00000000
        /*00a0*/ 	.short	0x0001
        /*00a2*/ 	.short	0x0008
        /*00a4*/ 	.byte	0x00, 0xf0, 0x21, 0x00


	//----- nvinfo : EIATTR_KPARAM_INFO
	.align		4
.L_1963:
        /*00a8*/ 	.byte	0x04, 0x17
        /*00aa*/ 	.short	(.L_1965 - .L_1964)
.L_1964:
        /*00ac*/ 	.word	0x00000000
        /*00b0*/ 	.short	0x0000
        /*00b2*/ 	.short	0x0000
        /*00b4*/ 	.byte	0x00, 0xf0, 0x21, 0x00


	//----- nvinfo : EIATTR_SPARSE_MMA_MASK
	.align		4
.L_1965:
        /*00b8*/ 	.byte	0x03, 0x50
        /*00ba*/ 	.short	0x0000


	//----- nvinfo : EIATTR_MAXREG_COUNT
	.align		4
        /*00bc*/ 	.byte	0x03, 0x1b
        /*00be*/ 	.short	0x00ff


	//----- nvinfo : EIATTR_MERCURY_ISA_VERSION
	.align		4
        /*00c0*/ 	.byte	0x03, 0x5f
        /*00c2*/ 	.short	0x0101


	//----- nvinfo : EIATTR_EXIT_INSTR_OFFSETS
	.align		4
        /*00c4*/ 	.byte	0x04, 0x1c
        /*00c6*/ 	.short	(.L_1967 - .L_1966)


	//   ....[0]....
.L_1966:
        /*00c8*/ 	.word	0x00000190


	//   ....[1]....
        /*00cc*/ 	.word	0x00000a60


	//----- nvinfo : EIATTR_CRS_STACK_SIZE
	.align		4
.L_1967:
        /*00d0*/ 	.byte	0x04, 0x1e
        /*00d2*/ 	.short	(.L_1969 - .L_1968)
.L_1968:
        /*00d4*/ 	.word	0x00000000


	//----- nvinfo : EIATTR_CBANK_PARAM_SIZE
	.align		4
.L_1969:
        /*00d8*/ 	.byte	0x03, 0x19
        /*00da*/ 	.short	0x003c


	//----- nvinfo : EIATTR_PARAM_CBANK
	.align		4
        /*00dc*/ 	.byte	0x04, 0x0a
        /*00de*/ 	.short	(.L_1971 - .L_1970)
	.align		4
.L_1970:
        /*00e0*/ 	.word	index@(.nv.constant0._ZN2at6native49_GLOBAL__N__cfa43aba_16_ReflectionPad_cu_f800513936reflection_pad2d_backward_out_kernelIdEEvPT_PKS3_lliiiiiii)
        /*00e4*/ 	.short	0x0210
        /*00e6*/ 	.short	0x003c


	//----- nvinfo : EIATTR_SW_WAR
	.align		4
.L_1971:
        /*00e8*/ 	.byte	0x04, 0x36
        /*00ea*/ 	.short	(.L_1973 - .L_1972)
.L_1972:
        /*00ec*/ 	.word	0x00000008
.L_1973:


//--------------------- .nv.info._ZN2at6native49_GLOBAL__N__cfa43aba_16_ReflectionPad_cu_f800513940reflection_pad2d_backward_det_out_kernelIdEEvPT_PKS3_lliiiiiii --------------------------
	.section	.nv.info._ZN2at6native49_GLOBAL__N__cfa43aba_16_ReflectionPad_cu_f800513940reflection_pad2d_backward_det_out_kernelIdEEvPT_PKS3_lliiiiiii,"",@"SHT_CUDA_INFO"
	.sectionflags	@""
	.align	4


	//----- nvinfo : EIATTR_CUDA_API_VERSION
	.align		4
        /*0000*/ 	.byte	0x04, 0x37
        /*0002*/ 	.short	(.L_1975 - .L_1974)
.L_1974:
        /*0004*/ 	.word	0x00000082


	//----- nvinfo : EIATTR_KPARAM_INFO
	.align		4
.L_1975:
        /*0008*/ 	.byte	0x04, 0x17
        /*000a*/ 	.short	(.L_1977 - .L_1976)
.L_1976:
        /*000c*/ 	.word	0x00000000
        /*0010*/ 	.short	0x000a
        /*0012*/ 	.short	0x0038
        /*0014*/ 	.byte	0x00, 0xf0, 0x11, 0x00


	//----- nvinfo : EIATTR_KPARAM_INFO
	.align		4
.L_1977:
        /*0018*/ 	.byte	0x04, 0x17
        /*001a*/ 	.short	(.L_1979 - .L_1978)
.L_1978:
        /*001c*/ 	.word	0x00000000
        /*0020*/ 	.short	0x0009
        /*0022*/ 	.short	0x0034
        /*0024*/ 	.byte	0x00, 0xf0, 0x11, 0x00


	//----- nvinfo : EIATTR_KPARAM_INFO
	.align		4
.L_1979:
        /*0028*/ 	.byte	0x04, 0x17
        /*002a*/ 	.short	(.L_1981 - .L_1980)
.L_1980:
        /*002c*/ 	.word	0x00000000
        /*0030*/ 	.short	0x0008
        /*0032*/ 	.short	0x0030
        /*0034*/ 	.byte	0x00, 0xf0, 0x11, 0x00


	//----- nvinfo : EIATTR_KPARAM_INFO
	.align		4
.L_1981:
        /*0038*/ 	.byte	0x04, 0x17
        /*003a*/ 	.short	(.L_1983 - .L_1982)
.L_1982:
        /*003c*/ 	.word	0x00000000
        /*0040*/ 	.short	0x0007
        /*0042*/ 	.short	0x002c
        /*0044*/ 	.byte	0x00, 0xf0, 0x11, 0x00


	//----- nvinfo : EIATTR_KPARAM_INFO
	.align		4
.L_1983:
        /*0048*/ 	.byte	0x04, 0x17
        /*004a*/ 	.short	(.L_1985 - .L_1984)
.L_1984:
        /*004c*/ 	.word	0x00000000
        /*0050*/ 	.short	0x0006
        /*0052*/ 	.short	0x0028
        /*0054*/ 	.byte	0x00, 0xf0, 0x11, 0x00


	//----- nvinfo : EIATTR_KPARAM_INFO
	.align		4
.L_1985:
        /*0058*/ 	.byte	0x04, 0x17
        /*005a*/ 	.short	(.L_1987 - .L_1986)
.L_1986:
        /*005c*/ 	.word	0x00000000
        /*0060*/ 	.short	0x0005
        /*0062*/ 	.short	0x0024
        /*0064*/ 	.byte	0x00, 0xf0, 0x11, 0x00


	//----- nvinfo : EIATTR_KPARAM_INFO
	.align		4
.L_1987:
        /*0068*/ 	.byte	0x04, 0x17
        /*006a*/ 	.short	(.L_1989 - .L_1988)
.L_1988:
        /*006c*/ 	.word	0x00000000
        /*0070*/ 	.short	0x0004
        /*0072*/ 	.short	0x0020
        /*0074*/ 	.byte	0x00, 0xf0, 0x11, 0x00


	//----- nvinfo : EIATTR_KPARAM_INFO
	.align		4
.L_1989:
        /*0078*/ 	.byte	0x04, 0x17
        /*007a*/ 	.short	(.L_1991 - .L_1990)
.L_1990:
        /*007c*/ 	.word	0x00000000
        /*0080*/ 	.short	0x0003
        /*0082*/ 	.short	0x0018
        /*0084*/ 	.byte	0x00, 0xf0, 0x21, 0x00


	//----- nvinfo : EIATTR_KPARAM_INFO
	.align		4
.L_1991:
        /*0088*/ 	.byte	0x04, 0x17
        /*008a*/ 	.short	(.L_1993 - .L_1992)
.L_1992:
        /*008c*/ 	.word	0x00000000
        /*0090*/ 	.short	0x0002
        /*0092*/ 	.short	0x0010
        /*0094*/ 	.byte	0x00, 0xf0, 0x21, 0x00


	//----- nvinfo : EIATTR_KPARAM_INFO
	.align		4
.L_1993:
        /*0098*/ 	.byte	0x04, 0x17
        /*009a*/ 	.short	(.L_1995 - .L_1994)
.L_1994:
        /*009c*/ 	.word	0x00000000
        /*00a0*/ 	.short	0x0001
        /*00a2*/ 	.short	0x0008
        /*00a4*/ 	.byte	0x00, 0xf0, 0x21, 0x00


	//----- nvinfo : EIATTR_KPARAM_INFO
	.align		4
.L_1995:
        /*00a8*/ 	.byte	0x04, 0x17
        /*00aa*/ 	.short	(.L_1997 - .L_1996)
.L_1996:
        /*00ac*/ 	.word	0x00000000
        /*00b0*/ 	.short	0x0000
        /*00b2*/ 	.short	0x0000
        /*00b4*/ 	.byte	0x00, 0xf0, 0x21, 0x00


	//----- nvinfo : EIATTR_SPARSE_MMA_MASK
	.align		4
.L_1997:
        /*00b8*/ 	.byte	0x03, 0x50
        /*00ba*/ 	.short	0x0000


	//----- nvinfo : EIATTR_MAXREG_COUNT
	.align		4
        /*00bc*/ 	.byte	0x03, 0x1b
        /*00be*/ 	.short	0x00ff


	//----- nvinfo : EIATTR_MERCURY_ISA_VERSION
	.align		4
        /*00c0*/ 	.byte	0x03, 0x5f
        /*00c2*/ 	.short	0x0101


	//----- nvinfo : EIATTR_EXIT_INSTR_OFFSETS
	.align		4
        /*00c4*/ 	.byte	0x04, 0x1c
        /*00c6*/ 	.short	(.L_1999 - .L_1998)


	//   ....[0]....
.L_1998:
        /*00c8*/ 	.word	0x00000250


	//   ....[1]....
        /*00cc*/ 	.word	0x000020b0


	//----- nvinfo : EIATTR_CRS_STACK_SIZE
	.align		4
.L_1999:
        /*00d0*/ 	.byte	0x04, 0x1e
        /*00d2*/ 	.short	(.L_2001 - .L_2000)
.L_2000:
        /*00d4*/ 	.word	0x00000000


	//----- nvinfo : EIATTR_CBANK_PARAM_SIZE
	.align		4
.L_2001:
        /*00d8*/ 	.byte	0x03, 0x19
        /*00da*/ 	.short	0x003c


	//----- nvinfo : EIATTR_PARAM_CBANK
	.align		4
        /*00dc*/ 	.byte	0x04, 0x0a
        /*00de*/ 	.short	(.L_2003 - .L_2002)
	.align		4
.L_2002:
        /*00e0*/ 	.word	index@(.nv.constant0._ZN2at6native49_GLOBAL__N__cfa43aba_16_ReflectionPad_cu_f800513940reflection_pad2d_backward_det_out_kernelIdEEvPT_PKS3_lliiiiiii)
        /*00e4*/ 	.short	0x0210
        /*00e6*/ 	.short	0x003c


	//----- nvinfo : EIATTR_SW_WAR
	.align		4
.L_2003:
        /*00e8*/ 	.byte	0x04, 0x36
        /*00ea*/ 	.short	(.L_2005 - .L_2004)
.L_2004:
        /*00ec*/ 	.word	0x00000008
.L_2005:


//--------------------- .nv.info._ZN2at6native49_GLOBAL__N__cfa43aba_16_ReflectionPad_cu_f800513927reflection_pad2d_out_kernelIN3c108BFloat16EEEvPKT_PS5_lliiiiiii --------------------------
	.section	.nv.info._ZN2at6native49_GLOBAL__N__cfa43aba_16_ReflectionPad_cu_f800513927reflection_pad2d_out_kernelIN3c108BFloat16EEEvPKT_PS5_lliiiiiii,"",@"SHT_CUDA_INFO"
	.sectionflags	@""
	.align	4


	//----- nvinfo : EIATTR_CUDA_API_VERSION
	.align		4
        /*0000*/ 	.byte	0x04, 0x37
        /*0002*/ 	.short	(.L_2007 - .L_2006)
.L_2006:
        /*0004*/ 	.word	0x00000082


	//----- nvinfo : EIATTR_KPARAM_INFO
	.align		4
.L_2007:
        /*0008*/ 	.byte	0x04, 0x17
        /*000a*/ 	.short	(.L_2009 - .L_2008)
.L_2008:
        /*000c*/ 	.word	0x00000000
        /*0010*/ 	.short	0x000a
        /*0012*/ 	.short	0x0038
        /*0014*/ 	.byte	0x00, 0xf0, 0x11, 0x00


	//----- nvinfo : EIATTR_KPARAM_INFO
	.align		4
.L_2009:
        /*0018*/ 	.byte	0x04, 0x17
        /*001a*/ 	.short	(.L_2011 - .L_2010)
.L_2010:
        /*001c*/ 	.word	0x00000000
        /*0020*/ 	.short	0x0009
        /*0022*/ 	.short	0x0034
        /*0024*/ 	.byte	0x00, 0xf0, 0x11, 0x00


	//----- nvinfo : EIATTR_KPARAM_INFO
	.align		4
.L_2011:
        /*0028*/ 	.byte	0x04, 0x17
        /*002a*/ 	.short	(.L_2013 - .L_2012)
.L_2012:
        /*002c*/ 	.word	0x00000000
        /*0030*/ 	.short	0x0008
        /*0032*/ 	.short	0x0030
        /*0034*/ 	.byte	0x00, 0xf0, 0x11, 0x00


	//----- nvinfo : EIATTR_KPARAM_INFO
	.align		4
.L_2013:
        /*0038*/ 	.byte	0x04, 0x17
        /*003a*/ 	.short	(.L_2015 - .L_2014)
.L_2014:
        /*003c*/ 	.word	0x00000000
        /*0040*/ 	.short	0x0007
        /*0042*/ 	.short	0x002c
        /*0044*/ 	.byte	0x00, 0xf0, 0x11, 0x00


	//----- nvinfo : EIATTR_KPARAM_INFO
	.align		4
.L_2015:
        /*0048*/ 	.byte	0x04, 0x17
        /*004a*/ 	.short	(.L_2017 - .L_2016)
.L_2016:
        /*004c*/ 	.word	0x00000000
        /*0050*/ 	.short	0x0006
        /*0052*/ 	.short	0x0028
        /*0054*/ 	.byte	0x00, 0xf0, 0x11, 0x00


	//----- nvinfo : EIATTR_KPARAM_INFO
	.align		4
.L_2017:
        /*0058*/ 	.byte	0x04, 0x17
        /*005a*/ 	.short	(.L_2019 - .L_2018)
.L_2018:
        /*005c*/ 	.word	0x00000000
        /*0060*/ 	.short	0x0005
        /*0062*/ 	.short	0x0024
        /*0064*/ 	.byte	0x00, 0xf0, 0x11, 0x00


	//----- nvinfo : EIATTR_KPARAM_INFO
	.align		4
.L_2019:
        /*0068*/ 	.byte	0x04, 0x17
        /*006a*/ 	.short	(.L_2021 - .L_2020)
.L_2020:
        /*006c*/ 	.word	0x00000000
        /*0070*/ 	.short	0x0004
        /*0072*/ 	.short	0x0020
        /*0074*/ 	.byte	0x00, 0xf0, 0x11, 0x00


	//----- nvinfo : EIATTR_KPARAM_INFO
	.align		4
.L_2021:
        /*0078*/ 	.byte	0x04, 0x17
        /*007a*/ 	.short	(.L_2023 - .L_2022)
.L_2022:
        /*007c*/ 	.word	0x00000000
        /*0080*/ 	.short	0x0003
        /*0082*/ 	.short	0x0018
        /*0084*/ 	.byte	0x00, 0xf0, 0x21, 0x00


	//----- nvinfo : EIATTR_KPARAM_INFO
	.align		4
.L_2023:
        /*0088*/ 	.byte	0x04, 0x17
        /*008a*/ 	.short	(.L_2025 - .L_2024)
.L_2024:
        /*008c*/ 	.word	0x00000000
        /*0090*/ 	.short	0x0002
        /*0092*/ 	.short	0x0010
        /*0094*/ 	.byte	0x00, 0xf0, 0x21, 0x00


	//----- nvinfo : EIATTR_KPARAM_INFO
	.align		4
.L_2025:
        /*0098*/ 	.byte	0x04, 0x17
        /*009a*/ 	.short	(.L_2027 - .L_2026)
.L_2026:
        /*009c*/ 	.word	0x00000000
        /*00a0*/ 	.short	0x0001
        /*00a2*/ 	.short	0x0008
        /*00a4*/ 	.byte	0x00, 0xf0, 0x21, 0x00


	//----- nvinfo : EIATTR_KPARAM_INFO
	.align		4
.L_2027:
        /*00a8*/ 	.byte	0x04, 0x17
        /*00aa*/ 	.short	(.L_2029 - .L_2028)
.L_2028:
        /*00ac*/ 	.word	0x00000000
        /*00b0*/ 	.short	0x0000
        /*00b2*/ 	.short	0x0000
        /*00b4*/ 	.byte	0x00, 0xf0, 0x21, 0x00


	//----- nvinfo : EIATTR_SPARSE_MMA_MASK
	.align		4
.L_2029:
        /*00b8*/ 	.byte	0x03, 0x50
        /*00ba*/ 	.short	0x0000


	//----- nvinfo : EIATTR_MAXREG_COUNT
	.align		4
        /*00bc*/ 	.byte	0x03, 0x1b
        /*00be*/ 	.short	0x00ff


	//----- nvinfo : EIATTR_MERCURY_ISA_VERSION
	.align		4
        /*00c0*/ 	.byte	0x03, 0x5f
        /*00c2*/ 	.short	0x0101


	//----- nvinfo : EIATTR_EXIT_INSTR_OFFSETS
	.align		4
        /*00c4*/ 	.byte	0x04, 0x1c
        /*00c6*/ 	.short	(.L_2031 - .L_2030)


	//   ....[0]....
.L_2030:
        /*00c8*/ 	.word	0x00000190


	//   ....[1]....
        /*00cc*/ 	.word	0x00000a50


	//----- nvinfo : EIATTR_CRS_STACK_SIZE
	.align		4
.L_2031:
        /*00d0*/ 	.byte	0x04, 0x1e
        /*00d2*/ 	.short	(.L_2033 - .L_2032)
.L_2032:
        /*00d4*/ 	.word	0x00000000


	//----- nvinfo : EIATTR_CBANK_PARAM_SIZE
	.align		4
.L_2033:
        /*00d8*/ 	.byte	0x03, 0x19
        /*00da*/ 	.short	0x003c


	//----- nvinfo : EIATTR_PARAM_CBANK
	.align		4
        /*00dc*/ 	.byte	0x04, 0x0a
        /*00de*/ 	.short	(.L_2035 - .L_2034)
	.align		4
.L_2034:
        /*00e0*/ 	.word	index@(.nv.constant0._ZN2at6native49_GLOBAL__N__cfa43aba_16_ReflectionPad_cu_f800513927reflection_pad2d_out_kernelIN3c108BFloat16EEEvPKT_PS5_lliiiiiii)
        /*00e4*/ 	.short	0x0210
        /*00e6*/ 	.short	0x003c


	//----- nvinfo : EIATTR_SW_WAR
	.align		4
.L_2035:
        /*00e8*/ 	.byte	0x04, 0x36
        /*00ea*/ 	.short	(.L_2037 - .L_2036)
.L_2036:
        /*00ec*/ 	.word	0x00000008
.L_2037:


//--------------------- .nv.info._ZN2at6native49_GLOBAL__N__cfa43aba_16_ReflectionPad_cu_f800513927reflection_pad2d_out_kernelIN3c104HalfEEEvPKT_PS5_lliiiiiii --------------------------
	.section	.nv.info._ZN2at6native49_GLOBAL__N__cfa43aba_16_ReflectionPad_cu_f800513927reflection_pad2d_out_kernelIN3c104HalfEEEvPKT_PS5_lliiiiiii,"",@"SHT_CUDA_INFO"
	.sectionflags	@""
	.align	4


	//----- nvinfo : EIATTR_CUDA_API_VERSION
	.align		4
        /*0000*/ 	.byte	0x04, 0x37
        /*0002*/ 	.short	(.L_2039 - .L_2038)
.L_2038:
        /*0004*/ 	.word	0x00000082


	//----- nvinfo : EIATTR_KPARAM_INFO
	.align		4
.L_2039:
        /*0008*/ 	.byte	0x04, 0x17
        /*000a*/ 	.short	(.L_2041 - .L_2040)
.L_2040:
        /*000c*/ 	.word	0x00000000
        /*0010*/ 	.short	0x000a
        /*0012*/ 	.short	0x0038
        /*0014*/ 	.byte	0x00, 0xf0, 0x11, 0x00


	//----- nvinfo : EIATTR_KPARAM_INFO
	.align		4
.L_2041:
        /*0018*/ 	.byte	0x04, 0x17
        /*001a*/ 	.short	(.L_2043 - .L_2042)
.L_2042:
        /*001c*/ 	.word	0x00000000
        /*0020*/ 	.short	0x0009
        /*0022*/ 	.short	0x0034
        /*0024*/ 	.byte	0x00, 0xf0, 0x11, 0x00


	//----- nvinfo : EIATTR_KPARAM_INFO
	.align		4
.L_2043:
        /*0028*/ 	.byte	0x04, 0x17
        /*002a*/ 	.short	(.L_2045 - .L_2044)
.L_2044:
        /*002c*/ 	.word	0x00000000
        /*0030*/ 	.short	0x0008
        /*0032*/ 	.short	0x0030
        /*0034*/ 	.byte	0x00, 0xf0, 0x11, 0x00


	//----- nvinfo : EIATTR_KPARAM_INFO
	.align		4
.L_2045:
        /*0038*/ 	.byte	0x04, 0x17
        /*003a*/ 	.short	(.L_2047 - .L_2046)
.L_2046:
        /*003c*/ 	.word	0x00000000
        /*0040*/ 	.short	0x0007
        /*0042*/ 	.short	0x002c
        /*0044*/ 	.byte	0x00, 0xf0, 0x11, 0x00


	//----- nvinfo : EIATTR_KPARAM_INFO
	.align		4
.L_2047:
        /*0048*/ 	.byte	0x04, 0x17
        /*004a*/ 	.short	(.L_2049 - .L_2048)
.L_2048:
        /*004c*/ 	.word	0x00000000
        /*0050*/ 	.short	0x0006
        /*0052*/ 	.short	0x0028
        /*0054*/ 	.byte	0x00, 0xf0, 0x11, 0x00


	//----- nvinfo : EIATTR_KPARAM_INFO
	.align		4
.L_2049:
        /*0058*/ 	.byte	0x04, 0x17
        /*005a*/ 	.short	(.L_2051 - .L_2050)
.L_2050:
        /*005c*/ 	.word	0x00000000
        /*0060*/ 	.short	0x0005
        /*0062*/ 	.short	0x0024
        /*0064*/ 	.byte	0x00, 0xf0, 0x11, 0x00


	//----- nvinfo : EIATTR_KPARAM_INFO
	.align		4
.L_2051:
        /*0068*/ 	.byte	0x04, 0x17
        /*006a*/ 	.short	(.L_2053 - .L_2052)
.L_2052:
        /*006c*/ 	.word	0x00000000
        /*0070*/ 	.short	0x0004
        /*0072*/ 	.short	0x0020
        /*0074*/ 	.byte	0x00, 0xf0, 0x11, 0x00


	//----- nvinfo : EIATTR_KPARAM_INFO
	.align		4
.L_2053:
        /*0078*/ 	.byte	0x04, 0x17
        /*007a*/ 	.short	(.L_2055 - .L_2054)
.L_2054:
        /*007c*/ 	.word	0x00000000
        /*0080*/ 	.short	0x0003
        /*0082*/ 	.short	0x0018
        /*0084*/ 	.byte	0x00, 0xf0, 0x21, 0x00


	//----- nvinfo : EIATTR_KPARAM_INFO
	.align		4
.L_2055:
        /*0088*/ 	.byte	0x04, 0x17
        /*008a*/ 	.short	(.L_2057 - .L_2056)
.L_2056:
        /*008c*/ 	.word	0x00000000
        /*0090*/ 	.short	0x0002
        /*0092*/ 	.short	0x0010
        /*0094*/ 	.byte	0x00, 0xf0, 0x21, 0x00


	//----- nvinfo : EIATTR_KPARAM_INFO
	.align		4
.L_2057:
        /*0098*/ 	.byte	0x04, 0x17
        /*009a*/ 	.short	(.L_2059 - .L_2058)
.L_2058:
        /*009c*/ 	.word	0x00000000
        /*00a0*/ 	.short	0x0001
        /*00a2*/ 	.short	0x0008
        /*00a4*/ 	.byte	0x00, 0xf0, 0x21, 0x00


	//----- nvinfo : EIATTR_KPARAM_INFO
	.align		4
.L_2059:
        /*00a8*/ 	.byte	0x04, 0x17
        /*00aa*/ 	.short	(.L_2061 - .L_2060)
.L_2060:
        /*00ac*/ 	.word	0x00000000
        /*00b0*/ 	.short	0x0000
        /*00b2*/ 	.short	0x0000
        /*00b4*/ 	.byte	0x00, 0xf0, 0x21, 0x00


	//----- nvinfo : EIATTR_SPARSE_MMA_MASK
	.align		4
.L_2061:
        /*00b8*/ 	.byte	0x03, 0x50
        /*00ba*/ 	.short	0x0000


	//----- nvinfo : EIATTR_MAXREG_COUNT
	.align		4
        /*00bc*/ 	.byte	0x03, 0x1b
        /*00be*/ 	.short	0x00ff


	//----- nvinfo : EIATTR_MERCURY_ISA_VERSION
	.align		4
        /*00c0*/ 	.byte	0x03, 0x5f
        /*00c2*/ 	.short	0x0101


	//----- nvinfo : EIATTR_EXIT_INSTR_OFFSETS
	.align		4
        /*00c4*/ 	.byte	0x04, 0x1c
        /*00c6*/ 	.short	(.L_2063 - .L_2062)


	//   ....[0]....
.L_2062:
        /*00c8*/ 	.word	0x00000190


	//   ....[1]....
        /*00cc*/ 	.word	0x00000a50


	//----- nvinfo : EIATTR_CRS_STACK_SIZE
	.align		4
.L_2063:
        /*00d0*/ 	.byte	0x04, 0x1e
        /*00d2*/ 	.short	(.L_2065 - .L_2064)
.L_2064:
        /*00d4*/ 	.word	0x00000000


	//----- nvinfo : EIATTR_CBANK_PARAM_SIZE
	.align		4
.L_2065:
        /*00d8*/ 	.byte	0x03, 0x19
        /*00da*/ 	.short	0x003c


	//----- nvinfo : EIATTR_PARAM_CBANK
	.align		4
        /*00dc*/ 	.byte	0x04, 0x0a
        /*00de*/ 	.short	(.L_2067 - .L_2066)
	.align		4
.L_2066:
        /*00e0*/ 	.word	index@(.nv.constant0._ZN2at6native49_GLOBAL__N__cfa43aba_16_ReflectionPad_cu_f800513927reflection_pad2d_out_kernelIN3c104HalfEEEvPKT_PS5_lliiiiiii)
        /*00e4*/ 	.short	0x0210
        /*00e6*/ 	.short	0x003c


	//----- nvinfo : EIATTR_SW_WAR
	.align		4
.L_2067:
        /*00e8*/ 	.byte	0x04, 0x36
        /*00ea*/ 	.short	(.L_2069 - .L_2068)
.L_2068:
        /*00ec*/ 	.word	0x00000008
.L_2069:


//--------------------- .nv.info._ZN2at6native49_GLOBAL__N__cfa43aba_16_ReflectionPad_cu_f800513927reflection_pad2d_out_kernelIN3c107complexIfEEEEvPKT_PS6_lliiiiiii --------------------------
	.section	.nv.info._ZN2at6native49_GLOBAL__N__cfa43aba_16_ReflectionPad_cu_f800513927reflection_pad2d_out_kernelIN3c107complexIfEEEEvPKT_PS6_lliiiiiii,"",@"SHT_CUDA_INFO"
	.sectionflags	@""
	.align	4


	//----- nvinfo : EIATTR_CUDA_API_VERSION
	.align		4
        /*0000*/ 	.byte	0x04, 0x37
        /*0002*/ 	.short	(.L_2071 - .L_2070)
.L_2070:
        /*0004*/ 	.word	0x00000082


	//----- nvinfo : EIATTR_KPARAM_INFO
	.align		4
.L_2071:
        /*0008*/ 	.byte	0x04, 0x17
        /*000a*/ 	.short	(.L_2073 - .L_2072)
.L_2072:
        /*000c*/ 	.word	0x00000000
        /*0010*/ 	.short	0x000a
        /*0012*/ 	.short	0x0038
        /*0014*/ 	.byte	0x00, 0xf0, 0x11, 0x00


	//----- nvinfo : EIATTR_KPARAM_INFO
	.align		4
.L_2073:
        /*0018*/ 	.byte	0x04, 0x17
        /*001a*/ 	.short	(.L_2075 - .L_2074)
.L_2074:
        /*001c*/ 	.word	0x00000000
        /*0020*/ 	.short	0x0009
        /*0022*/ 	.short	0x0034
        /*0024*/ 	.byte	0x00, 0xf0, 0x11, 0x00


	//----- nvinfo : EIATTR_KPARAM_INFO
	.align		4
.L_2075:
        /*0028*/ 	.byte	0x04, 0x17
        /*002a*/ 	.short	(.L_2077 - .L_2076)
.L_2076:
        /*002c*/ 	.word	0x00000000
        /*0030*/ 	.short	0x0008
        /*0032*/ 	.short	0x0030
        /*0034*/ 	.byte	0x00, 0xf0, 0x11, 0x00


	//----- nvinfo : EIATTR_KPARAM_INFO
	.align		4
.L_2077:
        /*0038*/ 	.byte	0x04, 0x17
        /*003a*/ 	.short	(.L_2079 - .L_2078)
.L_2078:
        /*003c*/ 	.word	0x00000000
        /*0040*/ 	.short	0x0007
        /*0042*/ 	.short	0x002c
        /*0044*/ 	.byte	0x00, 0xf0, 0x11, 0x00


	//----- nvinfo : EIATTR_KPARAM_INFO
	.align		4
.L_2079:
        /*0048*/ 	.byte	0x04, 0x17
        /*004a*/ 	.short	(.L_2081 - .L_2080)
.L_2080:
        /*004c*/ 	.word	0x00000000
        /*0050*/ 	.short	0x0006
        /*0052*/ 	.short	0x0028
        /*0054*/ 	.byte	0x00, 0xf0, 0x11, 0x00


	//----- nvinfo : EIATTR_KPARAM_INFO
	.align		4
.L_2081:
        /*0058*/ 	.byte	0x04, 0x17
        /*005a*/ 	.short	(.L_2083 - .L_2082)
.L_2082:
        /*005c*/ 	.word	0x00000000
        /*0060*/ 	.short	0x0005
        /*0062*/ 	.short	0x0024
        /*0064*/ 	.byte	0x00, 0xf0, 0x11, 0x00


	//----- nvinfo : EIATTR_KPARAM_INFO
	.align		4
.L_2083:
        /*0068*/ 	.byte	0x04, 0x17
        /*006a*/ 	.short	(.L_2085 - .L_2084)
.L_2084:
        /*006c*/ 	.word	0x00000000
        /*0070*/ 	.short	0x0004
        /*0072*/ 	.short	0x0020
        /*0074*/ 	.byte	0x00, 0xf0, 0x11, 0x00


	//----- nvinfo : EIATTR_KPARAM_INFO
	.align		4
.L_2085:
        /*0078*/ 	.byte	0x04, 0x17
        /*007a*/ 	.short	(.L_2087 - .L_2086)
.L_2086:
        /*007c*/ 	.word	0x00000000
        /*0080*/ 	.short	0x0003
        /*0082*/ 	.short	0x0018
        /*0084*/ 	.byte	0x00, 0xf0, 0x21, 0x00


	//----- nvinfo : EIATTR_KPARAM_INFO
	.align		4
.L_2087:
        /*0088*/ 	.byte	0x04, 0x17
        /*008a*/ 	.short	(.L_2089 - .L_2088)
.L_2088:
        /*008c*/ 	.word	0x00000000
        /*0090*/ 	.short	0x0002
        /*0092*/ 	.short	0x0010
        /*0094*/ 	.byte	0x00, 0xf0, 0x21, 0x00


	//----- nvinfo : EIATTR_KPARAM_INFO
	.align		4
.L_2089:
        /*0098*/ 	.byte	0x04, 0x17
        /*009a*/ 	.short	(.L_2091 - .L_2090)
.L_2090:
        /*009c*/ 	.word	0x00000000
        /*00a0*/ 	.short	0x0001
        /*00a2*/ 	.short	0x0008
        /*00a4*/ 	.byte	0x00, 0xf0, 0x21, 0x00


	//----- nvinfo : EIATTR_KPARAM_INFO
	.align		4
.L_2091:
        /*00a8*/ 	.byte	0x04, 0x17
        /*00aa*/ 	.short	(.L_2093 - .L_2092)
.L_2092:
        /*00ac*/ 	.word	0x00000000
        /*00b0*/ 	.short	0x0000
        /*00b2*/ 	.short	0x0000
        /*00b4*/ 	.byte	0x00, 0xf0, 0x21, 0x00


	//----- nvinfo : EIATTR_SPARSE_MMA_MASK
	.align		4
.L_2093:
        /*00b8*/ 	.byte	0x03, 0x50
        /*00ba*/ 	.short	0x0000


	//----- nvinfo : EIATTR_MAXREG_COUNT
	.align		4
        /*00bc*/ 	.byte	0x03, 0x1b
        /*00be*/ 	.short	0x00ff


	//----- nvinfo : EIATTR_MERCURY_ISA_VERSION
	.align		4
        /*00c0*/ 	.byte	0x03, 0x5f
        /*00c2*/ 	.short	0x0101


	//----- nvinfo : EIATTR_EXIT_INSTR_OFFSETS
	.align		4
        /*00c4*/ 	.byte	0x04, 0x1c
        /*00c6*/ 	.short	(.L_2095 - .L_2094)


	//   ....[0]....
.L_2094:
        /*00c8*/ 	.word	0x00000190


	//   ....[1]....
        /*00cc*/ 	.word	0x00000a20


	//----- nvinfo : EIATTR_CRS_STACK_SIZE
	.align		4
.L_2095:
        /*00d0*/ 	.byte	0x04, 0x1e
        /*00d2*/ 	.short	(.L_2097 - .L_2096)
.L_2096:
        /*00d4*/ 	.word	0x00000000


	//----- nvinfo : EIATTR_CBANK_PARAM_SIZE
	.align		4
.L_2097:
        /*00d8*/ 	.byte	0x03, 0x19
        /*00da*/ 	.short	0x003c


	//----- nvinfo : EIATTR_PARAM_CBANK
	.align		4
        /*00dc*/ 	.byte	0x04, 0x0a
        /*00de*/ 	.short	(.L_2099 - .L_2098)
	.align		4
.L_2098:
        /*00e0*/ 	.word	index@(.nv.constant0._ZN2at6native49_GLOBAL__N__cfa43aba_16_ReflectionPad_cu_f800513927reflection_pad2d_out_kernelIN3c107complexIfEEEEvPKT_PS6_lliiiiiii)
        /*00e4*/ 	.short	0x0210
        /*00e6*/ 	.short	0x003c


	//----- nvinfo : EIATTR_SW_WAR
	.align		4
.L_2099:
        /*00e8*/ 	.byte	0x04, 0x36
        /*00ea*/ 	.short	(.L_2101 - .L_2100)
.L_2100:
        /*00ec*/ 	.word	0x00000008
.L_2101:


//--------------------- .nv.info._ZN2at6native49_GLOBAL__N__cfa43aba_16_ReflectionPad_cu_f800513927reflection_pad2d_out_kernelIN3c107complexIdEEEEvPKT_PS6_lliiiiiii --------------------------
	.section	.nv.info._ZN2at6native49_GLOBAL__N__cfa43aba_16_ReflectionPad_cu_f800513927reflection_pad2d_out_kernelIN3c107complexIdEEEEvPKT_PS6_lliiiiiii,"",@"SHT_CUDA_INFO"
	.sectionflags	@""
	.align	4


	//----- nvinfo : EIATTR_CUDA_API_VERSION
	.align		4
        /*0000*/ 	.byte	0x04, 0x37
        /*0002*/ 	.short	(.L_2103 - .L_2102)
.L_2102:
        /*0004*/ 	.word	0x00000082


	//----- nvinfo : EIATTR_KPARAM_INFO
	.align		4
.L_2103:
        /*0008*/ 	.byte	0x04, 0x17
        /*000a*/ 	.short	(.L_2105 - .L_2104)
.L_2104:
        /*000c*/ 	.word	0x00000000
        /*0010*/ 	.short	0x000a
        /*0012*/ 	.short	0x0038
        /*0014*/ 	.byte	0x00, 0xf0, 0x11, 0x00


	//----- nvinfo : EIATTR_KPARAM_INFO
	.align		4
.L_2105:
        /*0018*/ 	.byte	0x04, 0x17
        /*001a*/ 	.short	(.L_2107 - .L_2106)
.L_2106:
        /*001c*/ 	.word	0x00000000
        /*0020*/ 	.short	0x0009
        /*0022*/ 	.short	0x0034
        /*0024*/ 	.byte	0x00, 0xf0, 0x11, 0x00


	//----- nvinfo : EIATTR_KPARAM_INFO
	.align		4
.L_2107:
        /*0028*/ 	.byte	0x04, 0x17
        /*002a*/ 	.short	(.L_2109 - .L_2108)
.L_2108:
        /*002c*/ 	.word	0x00000000
        /*0030*/ 	.short	0x0008
        /*0032*/ 	.short	0x0030
        /*0034*/ 	.byte	0x00, 0xf0, 0x11, 0x00


	//----- nvinfo : EIATTR_KPARAM_INFO
	.align		4
.L_2109:
        /*0038*/ 	.byte	0x04, 0x17
        /*003a*/ 	.short	(.L_2111 - .L_2110)
.L_2110:
        /*003c*/ 	.word	0x00000000
        /*0040*/ 	.short	0x0007
        /*0042*/ 	.short	0x002c
        /*0044*/ 	.byte	0x00, 0xf0, 0x11, 0x00


	//----- nvinfo : EIATTR_KPARAM_INFO
	.align		4
.L_2111:
        /*0048*/ 	.byte	0x04, 0x17
        /*004a*/ 	.short	(.L_2113 - .L_2112)
.L_2112:
        /*004c*/ 	.word	0x00000000
        /*0050*/ 	.short	0x0006
        /*0052*/ 	.short	0x0028
        /*0054*/ 	.byte	0x00, 0xf0, 0x11, 0x00


	//----- nvinfo : EIATTR_KPARAM_INFO
	.align		4
.L_2113:
        /*0058*/ 	.byte	0x04, 0x17
        /*005a*/ 	.short	(.L_2115 - .L_2114)
.L_2114:
        /*005c*/ 	.word	0x00000000
        /*0060*/ 	.short	0x0005
        /*0062*/ 	.short	0x0024
        /*0064*/ 	.byte	0x00, 0xf0, 0x11, 0x00


	//----- nvinfo : EIATTR_KPARAM_INFO
	.align		4
.L_2115:
        /*0068*/ 	.byte	0x04, 0x17
        /*006a*/ 	.short	(.L_2117 - .L_2116)
.L_2116:
        /*006c*/ 	.word	0x00000000
        /*0070*/ 	.short	0x0004
        /*0072*/ 	.short	0x0020
        /*0074*/ 	.byte	0x00, 0xf0, 0x11, 0x00


	//----- nvinfo : EIATTR_KPARAM_INFO
	.align		4
.L_2117:
        /*0078*/ 	.byte	0x04, 0x17
        /*007a*/ 	.short	(.L_2119 - .L_2118)
.L_2118:
        /*007c*/ 	.word	0x00000000
        /*0080*/ 	.short	0x0003
        /*0082*/ 	.short	0x0018
        /*0084*/ 	.byte	0x00, 0xf0, 0x21, 0x00


	//----- nvinfo : EIATTR_KPARAM_INFO
	.align		4
.L_2119:
        /*0088*/ 	.byte	0x04, 0x17
        /*008a*/ 	.short	(.L_2121 - .L_2120)
.L_2120:
        /*008c*/ 	.word	0x00000000
        /*0090*/ 	.short	0x0002
        /*0092*/ 	.short	0x0010
        /*0094*/ 	.byte	0x00, 0xf0, 0x21, 0x00


	//----- nvinfo : EIATTR_KPARAM_INFO
	.align		4
.L_2121:
        /*0098*/ 	.byte	0x04, 0x17
        /*009a*/ 	.short	(.L_2123 - .L_2122)
.L_2122:
        /*009c*/ 	.word	0x00000000
        /*00a0*/ 	.short	0x0001
        /*00a2*/ 	.short	0x0008
        /*00a4*/ 	.byte	0x00, 0xf0, 0x21, 0x00


	//----- nvinfo : EIATTR_KPARAM_INFO
	.align		4
.L_2123:
        /*00a8*/ 	.byte	0x04, 0x17
        /*00aa*/ 	.short	(.L_2125 - .L_2124)
.L_2124:
        /*00ac*/ 	.word	0x00000000
        /*00b0*/ 	.short	0x0000
        /*00b2*/ 	.short	0x0000
        /*00b4*/ 	.byte	0x00, 0xf0, 0x21, 0x00


	//----- nvinfo : EIATTR_SPARSE_MMA_MASK
	.align		4
.L_2125:
        /*00b8*/ 	.byte	0x03, 0x50
        /*00ba*/ 	.short	0x0000


	//----- nvinfo : EIATTR_MAXREG_COUNT
	.align		4
        /*00bc*/ 	.byte	0x03, 0x1b
        /*00be*/ 	.short	0x00ff


	//----- nvinfo : EIATTR_MERCURY_ISA_VERSION
	.align		4
        /*00c0*/ 	.byte	0x03, 0x5f
        /*00c2*/ 	.short	0x0101


	//----- nvinfo : EIATTR_EXIT_INSTR_OFFSETS
	.align		4
        /*00c4*/ 	.byte	0x04, 0x1c
        /*00c6*/ 	.short	(.L_2127 - .L_2126)


	//   ....[0]....
.L_2126:
        /*00c8*/ 	.word	0x00000190


	//   ....[1]....
        /*00cc*/ 	.word	0x00000a30


	//----- nvinfo : EIATTR_CRS_STACK_SIZE
	.align		4
.L_2127:
        /*00d0*/ 	.byte	0x04, 0x1e
        /*00d2*/ 	.short	(.L_2129 - .L_2128)
.L_2128:
        /*00d4*/ 	.word	0x00000000


	//----- nvinfo : EIATTR_CBANK_PARAM_SIZE
	.align		4
.L_2129:
        /*00d8*/ 	.byte	0x03, 0x19
        /*00da*/ 	.short	0x003c


	//----- nvinfo : EIATTR_PARAM_CBANK
	.align		4
        /*00dc*/ 	.byte	0x04, 0x0a
        /*00de*/ 	.short	(.L_2131 - .L_2130)
	.align		4
.L_2130:
        /*00e0*/ 	.word	index@(.nv.constant0._ZN2at6native49_GLOBAL__N__cfa43aba_16_ReflectionPad_cu_f800513927reflection_pad2d_out_kernelIN3c107complexIdEEEEvPKT_PS6_lliiiiiii)
        /*00e4*/ 	.short	0x0210
        /*00e6*/ 	.short	0x003c


	//----- nvinfo : EIATTR_SW_WAR
	.align		4
.L_2131:
        /*00e8*/ 	.byte	0x04, 0x36
        /*00ea*/ 	.short	(.L_2133 - .L_2132)
.L_2132:
        /*00ec*/ 	.word	0x00000008
.L_2133:


//--------------------- .nv.info._ZN2at6native49_GLOBAL__N__cfa43aba_16_ReflectionPad_cu_f800513927reflection_pad2d_out_kernelIfEEvPKT_PS3_lliiiiiii --------------------------
	.section	.nv.info._ZN2at6native49_GLOBAL__N__cfa43aba_16_ReflectionPad_cu_f800513927reflection_pad2d_out_kernelIfEEvPKT_PS3_lliiiiiii,"",@"SHT_CUDA_INFO"
	.sectionflags	@""
	.align	4


	//----- nvinfo : EIATTR_CUDA_API_VERSION
	.align		4
        /*0000*/ 	.byte	0x04, 0x37
        /*0002*/ 	.short	(.L_2135 - .L_2134)
.L_2134:
        /*0004*/ 	.word	0x00000082


	//----- nvinfo : EIATTR_KPARAM_INFO
	.align		4
.L_2135:
        /*0008*/ 	.byte	0x04, 0x17
        /*000a*/ 	.short	(.L_2137 - .L_2136)
.L_2136:
        /*000c*/ 	.word	0x00000000
        /*0010*/ 	.short	0x000a
        /*0012*/ 	.short	0x0038
        /*0014*/ 	.byte	0x00, 0xf0, 0x11, 0x00


	//----- nvinfo : EIATTR_KPARAM_INFO
	.align		4
.L_2137:
        /*0018*/ 	.byte	0x04, 0x17
        /*001a*/ 	.short	(.L_2139 - .L_2138)
.L_2138:
        /*001c*/ 	.word	0x00000000
        /*0020*/ 	.short	0x0009
        /*0022*/ 	.short	0x0034
        /*0024*/ 	.byte	0x00, 0xf0, 0x11, 0x00


	//----- nvinfo : EIATTR_KPARAM_INFO
	.align		4
.L_2139:
        /*0028*/ 	.byte	0x04, 0x17
        /*002a*/ 	.short	(.L_2141 - .L_2140)
.L_2140:
        /*002c*/ 	.word	0x00000000
        /*0030*/ 	.short	0x0008
        /*0032*/ 	.short	0x0030
        /*0034*/ 	.byte	0x00, 0xf0, 0x11, 0x00


	//----- nvinfo : EIATTR_KPARAM_INFO
	.align		4
.L_2141:
        /*0038*/ 	.byte	0x04, 0x17
        /*003a*/ 	.short	(.L_2143 - .L_2142)
.L_2142:
        /*003c*/ 	.word	0x00000000
        /*0040*/ 	.short	0x0007
        /*0042*/ 	.short	0x002c
        /*0044*/ 	.byte	0x00, 0xf0, 0x11, 0x00


	//----- nvinfo : EIATTR_KPARAM_INFO
	.align		4
.L_2143:
        /*0048*/ 	.byte	0x04, 0x17
        /*004a*/ 	.short	(.L_2145 - .L_2144)
.L_2144:
        /*004c*/ 	.word	0x00000000
        /*0050*/ 	.short	0x0006
        /*0052*/ 	.short	0x0028
        /*0054*/ 	.byte	0x00, 0xf0, 0x11, 0x00


	//----- nvinfo : EIATTR_KPARAM_INFO
	.align		4
.L_2145:
        /*0058*/ 	.byte	0x04, 0x17
        /*005a*/ 	.short	(.L_2147 - .L_2146)
.L_2146:
        /*005c*/ 	.word	0x00000000
        /*0060*/ 	.short	0x0005
        /*0062*/ 	.short	0x0024
        /*0064*/ 	.byte	0x00, 0xf0, 0x11, 0x00


	//----- nvinfo : EIATTR_KPARAM_INFO
	.align		4
.L_2147:
        /*0068*/ 	.byte	0x04, 0x17
        /*006a*/ 	.short	(.L_2149 - .L_2148)
.L_2148:
        /*006c*/ 	.word	0x00000000
        /*0070*/ 	.short	0x0004
        /*0072*/ 	.short	0x0020
        /*0074*/ 	.byte	0x00, 0xf0, 0x11, 0x00


	//----- nvinfo : EIATTR_KPARAM_INFO
	.align		4
.L_2149:
        /*0078*/ 	.byte	0x04, 0x17
        /*007a*/ 	.short	(.L_2151 - .L_2150)
.L_2150:
        /*007c*/ 	.word	0x00000000
        /*0080*/ 	.short	0x0003
        /*0082*/ 	.short	0x0018
        /*0084*/ 	.byte	0x00, 0xf0, 0x21, 0x00


	//----- nvinfo : EIATTR_KPARAM_INFO
	.align		4
.L_2151:
        /*0088*/ 	.byte	0x04, 0x17
        /*008a*/ 	.short	(.L_2153 - .L_2152)
.L_2152:
        /*008c*/ 	.word	0x00000000
        /*0090*/ 	.short	0x0002
        /*0092*/ 	.short	0x0010
        /*0094*/ 	.byte	0x00, 0xf0, 0x21, 0x00


	//----- nvinfo : EIATTR_KPARAM_INFO
	.align		4
.L_2153:
        /*0098*/ 	.byte	0x04, 0x17
        /*009a*/ 	.short	(.L_2155 - .L_2154)
.L_2154:
        /*009c*/ 	.word	0x00000000
        /*00a0*/ 	.short	0x0001
        /*00a2*/ 	.short	0x0008
        /*00a4*/ 	.byte	0x00, 0xf0, 0x21, 0x00


	//----- nvinfo : EIATTR_KPARAM_INFO
	.align		4
.L_2155:
        /*00a8*/ 	.byte	0x04, 0x17
        /*00aa*/ 	.short	(.L_2157 - .L_2156)
.L_2156:
        /*00ac*/ 	.word	0x00000000
        /*00b0*/ 	.short	0x0000
        /*00b2*/ 	.short	0x0000
        /*00b4*/ 	.byte	0x00, 0xf0, 0x21, 0x00


	//----- nvinfo : EIATTR_SPARSE_MMA_MASK
	.align		4
.L_2157:
        /*00b8*/ 	.byte	0x03, 0x50
        /*00ba*/ 	.short	0x0000


	//----- nvinfo : EIATTR_MAXREG_COUNT
	.align		4
        /*00bc*/ 	.byte	0x03, 0x1b
        /*00be*/ 	.short	0x00ff


	//----- nvinfo : EIATTR_MERCURY_ISA_VERSION
	.align		4
        /*00c0*/ 	.byte	0x03, 0x5f
        /*00c2*/ 	.short	0x0101


	//----- nvinfo : EIATTR_EXIT_INSTR_OFFSETS
	.align		4
        /*00c4*/ 	.byte	0x04, 0x1c
        /*00c6*/ 	.short	(.L_2159 - .L_2158)


	//   ....[0]....
.L_2158:
        /*00c8*/ 	.word	0x00000190


	//   ....[1]....
        /*00cc*/ 	.word	0x00000a50


	//----- nvinfo : EIATTR_CRS_STACK_SIZE
	.align		4
.L_2159:
        /*00d0*/ 	.byte	0x04, 0x1e
        /*00d2*/ 	.short	(.L_2161 - .L_2160)
.L_2160:
        /*00d4*/ 	.word	0x00000000


	//----- nvinfo : EIATTR_CBANK_PARAM_SIZE
	.align		4
.L_2161:
        /*00d8*/ 	.byte	0x03, 0x19
        /*00da*/ 	.short	0x003c


	//----- nvinfo : EIATTR_PARAM_CBANK
	.align		4
        /*00dc*/ 	.byte	0x04, 0x0a
        /*00de*/ 	.short	(.L_2163 - .L_2162)
	.align		4
.L_2162:
        /*00e0*/ 	.word	index@(.nv.constant0._ZN2at6native49_GLOBAL__N__cfa43aba_16_ReflectionPad_cu_f800513927reflection_pad2d_out_kernelIfEEvPKT_PS3_lliiiiiii)
        /*00e4*/ 	.short	0x0210
        /*00e6*/ 	.short	0x003c


	//----- nvinfo : EIATTR_SW_WAR
	.align		4
.L_2163:
        /*00e8*/ 	.byte	0x04, 0x36
        /*00ea*/ 	.short	(.L_2165 - .L_2164)
.L_2164:
        /*00ec*/ 	.word	0x00000008
.L_2165:


//--------------------- .nv.info._ZN2at6native49_GLOBAL__N__cfa43aba_16_ReflectionPad_cu_f800513927reflection_pad2d_out_kernelIdEEvPKT_PS3_lliiiiiii --------------------------
	.section	.nv.info._ZN2at6native49_GLOBAL__N__cfa43aba_16_ReflectionPad_cu_f800513927reflection_pad2d_out_kernelIdEEvPKT_PS3_lliiiiiii,"",@"SHT_CUDA_INFO"
	.sectionflags	@""
	.align	4


	//----- nvinfo : EIATTR_CUDA_API_VERSION
	.align		4
        /*0000*/ 	.byte	0x04, 0x37
        /*0002*/ 	.short	(.L_2167 - .L_2166)
.L_2166:
        /*0004*/ 	.word	0x00000082


	//----- nvinfo : EIATTR_KPARAM_INFO
	.align		4
.L_2167:
        /*0008*/ 	.byte	0x04, 0x17
        /*000a*/ 	.short	(.L_2169 - .L_2168)
.L_2168:
        /*000c*/ 	.word	0x00000000
        /*0010*/ 	.short	0x000a
        /*0012*/ 	.short	0x0038
        /*0014*/ 	.byte	0x00, 0xf0, 0x11, 0x00


	//----- nvinfo : EIATTR_KPARAM_INFO
	.align		4
.L_2169:
        /*0018*/ 	.byte	0x04, 0x17
        /*001a*/ 	.short	(.L_2171 - .L_2170)
.L_2170:
        /*001c*/ 	.word	0x00000000
        /*0020*/ 	.short	0x0009
        /*0022*/ 	.short	0x0034
        /*0024*/ 	.byte	0x00, 0xf0, 0x11, 0x00


	//----- nvinfo : EIATTR_KPARAM_INFO
	.align		4
.L_2171:
        /*0028*/ 	.byte	0x04, 0x17
        /*002a*/ 	.short	(.L_2173 - .L_2172)
.L_2172:
        /*002c*/ 	.word	0x00000000
        /*0030*/ 	.short	0x0008
        /*0032*/ 	.short	0x0030
        /*0034*/ 	.byte	0x00, 0xf0, 0x11, 0x00


	//----- nvinfo : EIATTR_KPARAM_INFO
	.align		4
.L_2173:
        /*0038*/ 	.byte	0x04, 0x17
        /*003a*/ 	.short	(.L_2175 - .L_2174)
.L_2174:
        /*003c*/ 	.word	0x00000000
        /*0040*/ 	.short	0x0007
        /*0042*/ 	.short	0x002c
        /*0044*/ 	.byte	0x00, 0xf0, 0x11, 0x00


	//----- nvinfo : EIATTR_KPARAM_INFO
	.align		4
.L_2175:
        /*0048*/ 	.byte	0x04, 0x17
        /*004a*/ 	.short	(.L_2177 - .L_2176)
.L_2176:
        /*004c*/ 	.word	0x00000000
        /*0050*/ 	.short	0x0006
        /*0052*/ 	.short	0x0028
        /*0054*/ 	.byte	0x00, 0xf0, 0x11, 0x00


	//----- nvinfo : EIATTR_KPARAM_INFO
	.align		4
.L_2177:
        /*0058*/ 	.byte	0x04, 0x17
        /*005a*/ 	.short	(.L_2179 - .L_2178)
.L_2178:
        /*005c*/ 	.word	0x00000000
        /*0060*/ 	.short	0x0005
        /*0062*/ 	.short	0x0024
        /*0064*/ 	.byte	0x00, 0xf0, 0x11, 0x00


	//----- nvinfo : EIATTR_KPARAM_INFO
	.align		4
.L_2179:
        /*0068*/ 	.byte	0x04, 0x17
        /*006a*/ 	.short	(.L_2181 - .L_2180)
.L_2180:
        /*006c*/ 	.word	0x00000000
        /*0070*/ 	.short	0x0004
        /*0072*/ 	.short	0x0020
        /*0074*/ 	.byte	0x00, 0xf0, 0x11, 0x00


	//----- nvinfo : EIATTR_KPARAM_INFO
	.align		4
.L_2181:
        /*0078*/ 	.byte	0x04, 0x17
        /*007a*/ 	.short	(.L_2183 - .L_2182)
.L_2182:
        /*007c*/ 	.word	0x00000000
        /*0080*/ 	.short	0x0003
        /*0082*/ 	.short	0x0018
        /*0084*/ 	.byte	0x00, 0xf0, 0x21, 0x00


	//----- nvinfo : EIATTR_KPARAM_INFO
	.align		4
.L_2183:
        /*0088*/ 	.byte	0x04, 0x17
        /*008a*/ 	.short	(.L_2185 - .L_2184)
.L_2184:
        /*008c*/ 	.word	0x00000000
        /*0090*/ 	.short	0x0002
        /*0092*/ 	.short	0x0010
        /*0094*/ 	.byte	0x00, 0xf0, 0x21, 0x00


	//----- nvinfo : EIATTR_KPARAM_INFO
	.align		4
.L_2185:
        /*0098*/ 	.byte	0x04, 0x17
        /*009a*/ 	.short	(.L_2187 - .L_2186)
.L_2186:
        /*009c*/ 	.word	0x00000000
        /*00a0*/ 	.short	0x0001
        /*00a2*/ 	.short	0x0008
        /*00a4*/ 	.byte	0x00, 0xf0, 0x21, 0x00


	//----- nvinfo : EIATTR_KPARAM_INFO
	.align		4
.L_2187:
        /*00a8*/ 	.byte	0x04, 0x17
        /*00aa*/ 	.short	(.L_2189 - .L_2188)
.L_2188:
        /*00ac*/ 	.word	0x00000000
        /*00b0*/ 	.short	0x0000
        /*00b2*/ 	.short	0x0000
        /*00b4*/ 	.byte	0x00, 0xf0, 0x21, 0x00


	//----- nvinfo : EIATTR_SPARSE_MMA_MASK
	.align		4
.L_2189:
        /*00b8*/ 	.byte	0x03, 0x50
        /*00ba*/ 	.short	0x0000


	//----- nvinfo : EIATTR_MAXREG_COUNT
	.align		4
        /*00bc*/ 	.byte	0x03, 0x1b
        /*00be*/ 	.short	0x00ff


	//----- nvinfo : EIATTR_MERCURY_ISA_VERSION
	.align		4
        /*00c0*/ 	.byte	0x03, 0x5f
        /*00c2*/ 	.short	0x0101


	//----- nvinfo : EIATTR_EXIT_INSTR_OFFSETS
	.align		4
        /*00c4*/ 	.byte	0x04, 0x1c
        /*00c6*/ 	.short	(.L_2191 - .L_2190)


	//   ....[0]....
.L_2190:
        /*00c8*/ 	.word	0x00000190


	//   ....[1]....
        /*00cc*/ 	.word	0x00000a20


	//----- nvinfo : EIATTR_CRS_STACK_SIZE
	.align		4
.L_2191:
        /*00d0*/ 	.byte	0x04, 0x1e
        /*00d2*/ 	.short	(.L_2193 - .L_2192)
.L_2192:
        /*00d4*/ 	.word	0x00000000


	//----- nvinfo : EIATTR_CBANK_PARAM_SIZE
	.align		4
.L_2193:
        /*00d8*/ 	.byte	0x03, 0x19
        /*00da*/ 	.short	0x003c


	//----- nvinfo : EIATTR_PARAM_CBANK
	.align		4
        /*00dc*/ 	.byte	0x04, 0x0a
        /*00de*/ 	.short	(.L_2195 - .L_2194)
	.align		4
.L_2194:
        /*00e0*/ 	.word	index@(.nv.constant0._ZN2at6native49_GLOBAL__N__cfa43aba_16_ReflectionPad_cu_f800513927reflection_pad2d_out_kernelIdEEvPKT_PS3_lliiiiiii)
        /*00e4*/ 	.short	0x0210
        /*00e6*/ 	.short	0x003c


	//----- nvinfo : EIATTR_SW_WAR
	.align		4
.L_2195:
        /*00e8*/ 	.byte	0x04, 0x36
        /*00ea*/ 	.short	(.L_2197 - .L_2196)
.L_2196:
        /*00ec*/ 	.word	0x00000008
.L_2197:


//--------------------- .nv.info._ZN2at6native49_GLOBAL__N__cfa43aba_16_ReflectionPad_cu_f800513927reflection_pad2d_out_kernelIsEEvPKT_PS3_lliiiiiii --------------------------
	.section	.nv.info._ZN2at6native49_GLOBAL__N__cfa43aba_16_ReflectionPad_cu_f800513927reflection_pad2d_out_kernelIsEEvPKT_PS3_lliiiiiii,"",@"SHT_CUDA_INFO"
	.sectionflags	@""
	.align	4


	//----- nvinfo : EIATTR_CUDA_API_VERSION
	.align		4
        /*0000*/ 	.byte	0x04, 0x37
        /*0002*/ 	.short	(.L_2199 - .L_2198)
.L_2198:
        /*0004*/ 	.word	0x00000082


	//----- nvinfo : EIATTR_KPARAM_INFO
	.align		4
.L_2199:
        /*0008*/ 	.byte	0x04, 0x17
        /*000a*/ 	.short	(.L_2201 - .L_2200)
.L_2200:
        /*000c*/ 	.word	0x00000000
        /*0010*/ 	.short	0x000a
        /*0012*/ 	.short	0x0038
        /*0014*/ 	.byte	0x00, 0xf0, 0x11, 0x00


	//----- nvinfo : EIATTR_KPARAM_INFO
	.align		4
.L_2201:
        /*0018*/ 	.byte	0x04, 0x17
        /*001a*/ 	.short	(.L_2203 - .L_2202)
.L_2202:
        /*001c*/ 	.word	0x00000000
        /*0020*/ 	.short	0x0009
        /*0022*/ 	.short	0x0034
        /*0024*/ 	.byte	0x00, 0xf0, 0x11, 0x00


	//----- nvinfo : EIATTR_KPARAM_INFO
	.align		4
.L_2203:
        /*0028*/ 	.byte	0x04, 0x17
        /*002a*/ 	.short	(.L_2205 - .L_2204)
.L_2204:
        /*002c*/ 	.word	0x00000000
        /*0030*/ 	.short	0x0008
        /*0032*/ 	.short	0x0030
        /*0034*/ 	.byte	0x00, 0xf0, 0x11, 0x00


	//----- nvinfo : EIATTR_KPARAM_INFO
	.align		4
.L_2205:
        /*0038*/ 	.byte	0x04, 0x17
        /*003a*/ 	.short	(.L_2207 - .L_2206)
.L_2206:
        /*003c*/ 	.word	0x00000000
        /*0040*/ 	.short	0x0007
        /*0042*/ 	.short	0x002c
        /*0044*/ 	.byte	0x00, 0xf0, 0x11, 0x00


	//----- nvinfo : EIATTR_KPARAM_INFO
	.align		4
.L_2207:
        /*0048*/ 	.byte	0x04, 0x17
        /*004a*/ 	.short	(.L_2209 - .L_2208)
.L_2208:
        /*004c*/ 	.word	0x00000000
        /*0050*/ 	.short	0x0006
        /*0052*/ 	.short	0x0028
        /*0054*/ 	.byte	0x00, 0xf0, 0x11, 0x00


	//----- nvinfo : EIATTR_KPARAM_INFO
	.align		4
.L_2209:
        /*0058*/ 	.byte	0x04, 0x17
        /*005a*/ 	.short	(.L_2211 - .L_2210)
.L_2210:
        /*005c*/ 	.word	0x00000000
        /*0060*/ 	.short	0x0005
        /*0062*/ 	.short	0x0024
        /*0064*/ 	.byte	0x00, 0xf0, 0x11, 0x00


	//----- nvinfo : EIATTR_KPARAM_INFO
	.align		4
.L_2211:
        /*0068*/ 	.byte	0x04, 0x17
        /*006a*/ 	.short	(.L_2213 - .L_2212)
.L_2212:
        /*006c*/ 	.word	0x00000000
        /*0070*/ 	.short	0x0004
        /*0072*/ 	.short	0x0020
        /*0074*/ 	.byte	0x00, 0xf0, 0x11, 0x00


	//----- nvinfo : EIATTR_KPARAM_INFO
	.align		4
.L_2213:
        /*0078*/ 	.byte	0x04, 0x17
        /*007a*/ 	.short	(.L_2215 - .L_2214)
.L_2214:
        /*007c*/ 	.word	0x00000000
        /*0080*/ 	.short	0x0003
        /*0082*/ 	.short	0x0018
        /*0084*/ 	.byte	0x00, 0xf0, 0x21, 0x00


	//----- nvinfo : EIATTR_KPARAM_INFO
	.align		4
.L_2215:
        /*0088*/ 	.byte	0x04, 0x17
        /*008a*/ 	.short	(.L_2217 - .L_2216)
.L_2216:
        /*008c*/ 	.word	0x00000000
        /*0090*/ 	.short	0x0002
        /*0092*/ 	.short	0x0010
        /*0094*/ 	.byte	0x00, 0xf0, 0x21, 0x00


	//----- nvinfo : EIATTR_KPARAM_INFO
	.align		4
.L_2217:
        /*0098*/ 	.byte	0x04, 0x17
        /*009a*/ 	.short	(.L_2219 - .L_2218)
.L_2218:
        /*009c*/ 	.word	0x00000000
        /*00a0*/ 	.short	0x0001
        /*00a2*/ 	.short	0x0008
        /*00a4*/ 	.byte	0x00, 0xf0, 0x21, 0x00


	//----- nvinfo : EIATTR_KPARAM_INFO
	.align		4
.L_2219:
        /*00a8*/ 	.byte	0x04, 0x17
        /*00aa*/ 	.short	(.L_2221 - .L_2220)
.L_2220:
        /*00ac*/ 	.word	0x00000000
        /*00b0*/ 	.short	0x0000
        /*00b2*/ 	.short	0x0000
        /*00b4*/ 	.byte	0x00, 0xf0, 0x21, 0x00


	//----- nvinfo : EIATTR_SPARSE_MMA_MASK
	.align		4
.L_2221:
        /*00b8*/ 	.byte	0x03, 0x50
        /*00ba*/ 	.short	0x0000


	//----- nvinfo : EIATTR_MAXREG_COUNT
	.align		4
        /*00bc*/ 	.byte	0x03, 0x1b
        /*00be*/ 	.short	0x00ff


	//----- nvinfo : EIATTR_MERCURY_ISA_VERSION
	.align		4
        /*00c0*/ 	.byte	0x03, 0x5f
        /*00c2*/ 	.short	0x0101


	//----- nvinfo : EIATTR_EXIT_INSTR_OFFSETS
	.align		4
        /*00c4*/ 	.byte	0x04, 0x1c
        /*00c6*/ 	.short	(.L_2223 - .L_2222)


	//   ....[0]....
.L_2222:
        /*00c8*/ 	.word	0x00000190


	//   ....[1]....
        /*00cc*/ 	.word	0x00000a50


	//----- nvinfo : EIATTR_CRS_STACK_SIZE
	.align		4
.L_2223:
        /*00d0*/ 	.byte	0x04, 0x1e
        /*00d2*/ 	.short	(.L_2225 - .L_2224)
.L_2224:
        /*00d4*/ 	.word	0x00000000


	//----- nvinfo : EIATTR_CBANK_PARAM_SIZE
	.align		4
.L_2225:
        /*00d8*/ 	.byte	0x03, 0x19
        /*00da*/ 	.short	0x003c


	//----- nvinfo : EIATTR_PARAM_CBANK
	.align		4
        /*00dc*/ 	.byte	0x04, 0x0a
        /*00de*/ 	.short	(.L_2227 - .L_2226)
	.align		4
.L_2226:
        /*00e0*/ 	.word	index@(.nv.constant0._ZN2at6native49_GLOBAL__N__cfa43aba_16_ReflectionPad_cu_f800513927reflection_pad2d_out_kernelIsEEvPKT_PS3_lliiiiiii)
        /*00e4*/ 	.short	0x0210
        /*00e6*/ 	.short	0x003c


	//----- nvinfo : EIATTR_SW_WAR
	.align		4
.L_2227:
        /*00e8*/ 	.byte	0x04, 0x36
        /*00ea*/ 	.short	(.L_2229 - .L_2228)
.L_2228:
        /*00ec*/ 	.word	0x00000008
.L_2229:


//--------------------- .nv.info._ZN2at6native49_GLOBAL__N__cfa43aba_16_ReflectionPad_cu_f800513927reflection_pad2d_out_kernelIlEEvPKT_PS3_lliiiiiii --------------------------
	.section	.nv.info._ZN2at6native49_GLOBAL__N__cfa43aba_16_ReflectionPad_cu_f800513927reflection_pad2d_out_kernelIlEEvPKT_PS3_lliiiiiii,"",@"SHT_CUDA_INFO"
	.sectionflags	@""
	.align	4


	//----- nvinfo : EIATTR_CUDA_API_VERSION
	.align		4
        /*0000*/ 	.byte	0x04, 0x37
        /*0002*/ 	.short	(.L_2231 - .L_2230)
.L_2230:
        /*0004*/ 	.word	0x00000082


	//----- nvinfo : EIATTR_KPARAM_INFO
	.align		4
.L_2231:
        /*0008*/ 	.byte	0x04, 0x17
        /*000a*/ 	.short	(.L_2233 - .L_2232)
.L_2232:
        /*000c*/ 	.word	0x00000000
        /*0010*/ 	.short	0x000a
        /*0012*/ 	.short	0x0038
        /*0014*/ 	.byte	0x00, 0xf0, 0x11, 0x00


	//----- nvinfo : EIATTR_KPARAM_INFO
	.align		4
.L_2233:
        /*0018*/ 	.byte	0x04, 0x17
        /*001a*/ 	.short	(.L_2235 - .L_2234)
.L_2234:
        /*001c*/ 	.word	0x00000000
        /*0020*/ 	.short	0x0009
        /*0022*/ 	.short	0x0034
        /*0024*/ 	.byte	0x00, 0xf0, 0x11, 0x00


	//----- nvinfo : EIATTR_KPARAM_INFO
	.align		4
.L_2235:
        /*0028*/ 	.byte	0x04, 0x17
        /*002a*/ 	.short	(.L_2237 - .L_2236)
.L_2236:
        /*002c*/ 	.word	0x00000000
        /*0030*/ 	.short	0x0008
        /*0032*/ 	.short	0x0030
        /*0034*/ 	.byte	0x00, 0xf0, 0x11, 0x00


	//----- nvinfo : EIATTR_KPARAM_INFO
	.align		4
.L_2237:
        /*0038*/ 	.byte	0x04, 0x17
        /*003a*/ 	.short	(.L_2239 - .L_2238)
.L_2238:
        /*003c*/ 	.word	0x00000000
        /*0040*/ 	.short	0x0007
        /*0042*/ 	.short	0x002c
        /*0044*/ 	.byte	0x00, 0xf0, 0x11, 0x00


	//----- nvinfo : EIATTR_KPARAM_INFO
	.align		4
.L_2239:
        /*0048*/ 	.byte	0x04, 0x17
        /*004a*/ 	.short	(.L_2241 - .L_2240)
.L_2240:
        /*004c*/ 	.word	0x00000000
        /*0050*/ 	.short	0x0006
        /*0052*/ 	.short	0x0028
        /*0054*/ 	.byte	0x00, 0xf0, 0x11, 0x00


	//----- nvinfo : EIATTR_KPARAM_INFO
	.align		4
.L_2241:
        /*0058*/ 	.byte	0x04, 0x17
        /*005a*/ 	.short	(.L_2243 - .L_2242)
.L_2242:
        /*005c*/ 	.word	0x00000000
        /*0060*/ 	.short	0x0005
        /*0062*/ 	.short	0x0024
        /*0064*/ 	.byte	0x00, 0xf0, 0x11, 0x00


	//----- nvinfo : EIATTR_KPARAM_INFO
	.align		4
.L_2243:
        /*0068*/ 	.byte	0x04, 0x17
        /*006a*/ 	.short	(.L_2245 - .L_2244)
.L_2244:
        /*006c*/ 	.word	0x00000000
        /*0070*/ 	.short	0x0004
        /*0072*/ 	.short	0x0020
        /*0074*/ 	.byte	0x00, 0xf0, 0x11, 0x00


	//----- nvinfo : EIATTR_KPARAM_INFO
	.align		4
.L_2245:
        /*0078*/ 	.byte	0x04, 0x17
        /*007a*/ 	.short	(.L_2247 - .L_2246)
.L_2246:
        /*007c*/ 	.word	0x00000000
        /*0080*/ 	.short	0x0003
        /*0082*/ 	.short	0x0018
        /*0084*/ 	.byte	0x00, 0xf0, 0x21, 0x00


	//----- nvinfo : EIATTR_KPARAM_INFO
	.align		4
.L_2247:
        /*0088*/ 	.byte	0x04, 0x17
        /*008a*/ 	.short	(.L_2249 - .L_2248)
.L_2248:
        /*008c*/ 	.word	0x00000000
        /*0090*/ 	.short	0x0002
        /*0092*/ 	.short	0x0010
        /*0094*/ 	.byte	0x00, 0xf0, 0x21, 0x00


	//----- nvinfo : EIATTR_KPARAM_INFO
	.align		4
.L_2249:
        /*0098*/ 	.byte	0x04, 0x17
        /*009a*/ 	.short	(.L_2251 - .L_2250)
.L_2250:
        /*009c*/ 	.word	0x00000000
        /*00a0*/ 	.short	0x0001
        /*00a2*/ 	.short	0x0008
        /*00a4*/ 	.byte	0x00, 0xf0, 0x21, 0x00


	//----- nvinfo : EIATTR_KPARAM_INFO
	.align		4
.L_2251:
        /*00a8*/ 	.byte	0x04, 0x17
        /*00aa*/ 	.short	(.L_2253 - .L_2252)
.L_2252:
        /*00ac*/ 	.word	0x00000000
        /*00b0*/ 	.short	0x0000
        /*00b2*/ 	.short	0x0000
        /*00b4*/ 	.byte	0x00, 0xf0, 0x21, 0x00


	//----- nvinfo : EIATTR_SPARSE_MMA_MASK
	.align		4
.L_2253:
        /*00b8*/ 	.byte	0x03, 0x50
        /*00ba*/ 	.short	0x0000


	//----- nvinfo : EIATTR_MAXREG_COUNT
	.align		4
        /*00bc*/ 	.byte	0x03, 0x1b
        /*00be*/ 	.short	0x00ff


	//----- nvinfo : EIATTR_MERCURY_ISA_VERSION
	.align		4
        /*00c0*/ 	.byte	0x03, 0x5f
        /*00c2*/ 	.short	0x0101


	//----- nvinfo : EIATTR_EXIT_INSTR_OFFSETS
	.align		4
        /*00c4*/ 	.byte	0x04, 0x1c
        /*00c6*/ 	.short	(.L_2255 - .L_2254)


	//   ....[0]....
.L_2254:
        /*00c8*/ 	.word	0x00000190


	//   ....[1]....
        /*00cc*/ 	.word	0x00000a20


	//----- nvinfo : EIATTR_CRS_STACK_SIZE
	.align		4
.L_2255:
        /*00d0*/ 	.byte	0x04, 0x1e
        /*00d2*/ 	.short	(.L_2257 - .L_2256)
.L_2256:
        /*00d4*/ 	.word	0x00000000


	//----- nvinfo : EIATTR_CBANK_PARAM_SIZE
	.align		4
.L_2257:
        /*00d8*/ 	.byte	0x03, 0x19
        /*00da*/ 	.short	0x003c


	//----- nvinfo : EIATTR_PARAM_CBANK
	.align		4
        /*00dc*/ 	.byte	0x04, 0x0a
        /*00de*/ 	.short	(.L_2259 - .L_2258)
	.align		4
.L_2258:
        /*00e0*/ 	.word	index@(.nv.constant0._ZN2at6native49_GLOBAL__N__cfa43aba_16_ReflectionPad_cu_f800513927reflection_pad2d_out_kernelIlEEvPKT_PS3_lliiiiiii)
        /*00e4*/ 	.short	0x0210
        /*00e6*/ 	.short	0x003c


	//----- nvinfo : EIATTR_SW_WAR
	.align		4
.L_2259:
        /*00e8*/ 	.byte	0x04, 0x36
        /*00ea*/ 	.short	(.L_2261 - .L_2260)
.L_2260:
        /*00ec*/ 	.word	0x00000008
.L_2261:


//--------------------- .nv.info._ZN2at6native49_GLOBAL__N__cfa43aba_16_ReflectionPad_cu_f800513927reflection_pad2d_out_kernelIiEEvPKT_PS3_lliiiiiii --------------------------
	.section	.nv.info._ZN2at6native49_GLOBAL__N__cfa43aba_16_ReflectionPad_cu_f800513927reflection_pad2d_out_kernelIiEEvPKT_PS3_lliiiiiii,"",@"SHT_CUDA_INFO"
	.sectionflags	@""
	.align	4


	//----- nvinfo : EIATTR_CUDA_API_VERSION
	.align		4
        /*0000*/ 	.byte	0x04, 0x37
        /*0002*/ 	.short	(.L_2263 - .L_2262)
.L_2262:
        /*0004*/ 	.word	0x00000082


	//----- nvinfo : EIATTR_KPARAM_INFO
	.align		4
.L_2263:
        /*0008*/ 	.byte	0x04, 0x17
        /*000a*/ 	.short	(.L_2265 - .L_2264)
.L_2264:
        /*000c*/ 	.word	0x00000000
        /*0010*/ 	.short	0x000a
        /*0012*/ 	.short	0x0038
        /*0014*/ 	.byte	0x00, 0xf0, 0x11, 0x00


	//----- nvinfo : EIATTR_KPARAM_INFO
	.align		4
.L_2265:
        /*0018*/ 	.byte	0x04, 0x17
        /*001a*/ 	.short	(.L_2267 - .L_2266)
.L_2266:
        /*001c*/ 	.word	0x00000000
        /*0020*/ 	.short	0x0009
        /*0022*/ 	.short	0x0034
        /*0024*/ 	.byte	0x00, 0xf0, 0x11, 0x00


	//----- nvinfo : EIATTR_KPARAM_INFO
	.align		4
.L_2267:
        /*0028*/ 	.byte	0x04, 0x17
        /*002a*/ 	.short	(.L_2269 - .L_2268)
.L_2268:
        /*002c*/ 	.word	0x00000000
        /*0030*/ 	.short	0x0008
        /*0032*/ 	.short	0x0030
        /*0034*/ 	.byte	0x00, 0xf0, 0x11, 0x00


	//----- nvinfo : EIATTR_KPARAM_INFO
	.align		4
.L_2269:
        /*0038*/ 	.byte	0x04, 0x17
        /*003a*/ 	.short	(.L_2271 - .L_2270)
.L_2270:
        /*003c*/ 	.word	0x00000000
        /*0040*/ 	.short	0x0007
        /*0042*/ 	.short	0x002c
        /*0044*/ 	.byte	0x00, 0xf0, 0x11, 0x00


	//----- nvinfo : EIATTR_KPARAM_INFO
	.align		4
.L_2271:
        /*0048*/ 	.byte	0x04, 0x17
        /*004a*/ 	.short	(.L_2273 - .L_2272)
.L_2272:
        /*004c*/ 	.word	0x00000000
        /*0050*/ 	.short	0x0006
        /*0052*/ 	.short	0x0028
        /*0054*/ 	.byte	0x00, 0xf0, 0x11, 0x00


	//----- nvinfo : EIATTR_KPARAM_INFO
	.align		4
.L_2273:
        /*0058*/ 	.byte	0x04, 0x17
        /*005a*/ 	.short	(.L_2275 - .L_2274)
.L_2274:
        /*005c*/ 	.word	0x00000000
        /*0060*/ 	.short	0x0005
        /*0062*/ 	.short	0x0024
        /*0064*/ 	.byte	0x00, 0xf0, 0x11, 0x00


	//----- nvinfo : EIATTR_KPARAM_INFO
	.align		4
.L_2275:
        /*0068*/ 	.byte	0x04, 0x17
        /*006a*/ 	.short	(.L_2277 - .L_2276)
.L_2276:
        /*006c*/ 	.word	0x00000000
        /*0070*/ 	.short	0x0004
        /*0072*/ 	.short	0x0020
        /*0074*/ 	.byte	0x00, 0xf0, 0x11, 0x00


	//----- nvinfo : EIATTR_KPARAM_INFO
	.align		4
.L_2277:
        /*0078*/ 	.byte	0x04, 0x17
        /*007a*/ 	.short	(.L_2279 - .L_2278)
.L_2278:
        /*007c*/ 	.word	0x00000000
        /*0080*/ 	.short	0x0003
        /*0082*/ 	.short	0x0018
        /*0084*/ 	.byte	0x00, 0xf0, 0x21, 0x00


	//----- nvinfo : EIATTR_KPARAM_INFO
	.align		4
.L_2279:
        /*0088*/ 	.byte	0x04, 0x17
        /*008a*/ 	.short	(.L_2281 - .L_2280)
.L_2280:
        /*008c*/ 	.word	0x00000000
        /*0090*/ 	.short	0x0002
        /*0092*/ 	.short	0x0010
        /*0094*/ 	.byte	0x00, 0xf0, 0x21, 0x00


	//----- nvinfo : EIATTR_KPARAM_INFO
	.align		4
.L_2281:
        /*0098*/ 	.byte	0x04, 0x17
        /*009a*/ 	.short	(.L_2283 - .L_2282)
.L_2282:
        /*009c*/ 	.word	0x00000000
        /*00a0*/ 	.short	0x0001
        /*00a2*/ 	.short	0x0008
        /*00a4*/ 	.byte	0x00, 0xf0, 0x21, 0x00


	//----- nvinfo : EIATTR_KPARAM_INFO
	.align		4
.L_2283:
        /*00a8*/ 	.byte	0x04, 0x17
        /*00aa*/ 	.short	(.L_2285 - .L_2284)
.L_2284:
        /*00ac*/ 	.word	0x00000000
        /*00b0*/ 	.short	0x0000
        /*00b2*/ 	.short	0x0000
        /*00b4*/ 	.byte	0x00, 0xf0, 0x21, 0x00


	//----- nvinfo : EIATTR_SPARSE_MMA_MASK
	.align		4
.L_2285:
        /*00b8*/ 	.byte	0x03, 0x50
        /*00ba*/ 	.short	0x0000


	//----- nvinfo : EIATTR_MAXREG_COUNT
	.align		4
        /*00bc*/ 	.byte	0x03, 0x1b
        /*00be*/ 	.short	0x00ff


	//----- nvinfo : EIATTR_MERCURY_ISA_VERSION
	.align		4
        /*00c0*/ 	.byte	0x03, 0x5f
        /*00c2*/ 	.short	0x0101


	//----- nvinfo : EIATTR_EXIT_INSTR_OFFSETS
	.align		4
        /*00c4*/ 	.byte	0x04, 0x1c
        /*00c6*/ 	.short	(.L_2287 - .L_2286)


	//   ....[0]....
.L_2286:
        /*00c8*/ 	.word	0x00000190


	//   ....[1]....
        /*00cc*/ 	.word	0x00000a50


	//----- nvinfo : EIATTR_CRS_STACK_SIZE
	.align		4
.L_2287:
        /*00d0*/ 	.byte	0x04, 0x1e
        /*00d2*/ 	.short	(.L_2289 - .L_2288)
.L_2288:
        /*00d4*/ 	.word	0x00000000


	//----- nvinfo : EIATTR_CBANK_PARAM_SIZE
	.align		4
.L_2289:
        /*00d8*/ 	.byte	0x03, 0x19
        /*00da*/ 	.short	0x003c


	//----- nvinfo : EIATTR_PARAM_CBANK
	.align		4
        /*00dc*/ 	.byte	0x04, 0x0a
        /*00de*/ 	.short	(.L_2291 - .L_2290)
	.align		4
.L_2290:
        /*00e0*/ 	.word	index@(.nv.constant0._ZN2at6native49_GLOBAL__N__cfa43aba_16_ReflectionPad_cu_f800513927reflection_pad2d_out_kernelIiEEvPKT_PS3_lliiiiiii)
        /*00e4*/ 	.short	0x0210
        /*00e6*/ 	.short	0x003c


	//----- nvinfo : EIATTR_SW_WAR
	.align		4
.L_2291:
        /*00e8*/ 	.byte	0x04, 0x36
        /*00ea*/ 	.short	(.L_2293 - .L_2292)
.L_2292:
        /*00ec*/ 	.word	0x00000008
.L_2293:


//--------------------- .nv.info._ZN2at6native49_GLOBAL__N__cfa43aba_16_ReflectionPad_cu_f800513927reflection_pad2d_out_kernelIaEEvPKT_PS3_lliiiiiii --------------------------
	.section	.nv.info._ZN2at6native49_GLOBAL__N__cfa43aba_16_ReflectionPad_cu_f800513927reflection_pad2d_out_kernelIaEEvPKT_PS3_lliiiiiii,"",@"SHT_CUDA_INFO"
	.sectionflags	@""
	.align	4


	//----- nvinfo : EIATTR_CUDA_API_VERSION
	.align		4
        /*0000*/ 	.byte	0x04, 0x37
        /*0002*/ 	.short	(.L_2295 - .L_2294)
.L_2294:
        /*0004*/ 	.word	0x00000082


	//----- nvinfo : EIATTR_KPARAM_INFO
	.align		4
.L_2295:
        /*0008*/ 	.byte	0x04, 0x17
        /*000a*/ 	.short	(.L_2297 - .L_2296)
.L_2296:
        /*000c*/ 	.word	0x00000000
        /*0010*/ 	.short	0x000a
        /*0012*/ 	.short	0x0038
        /*0014*/ 	.byte	0x00, 0xf0, 0x11, 0x00


	//----- nvinfo : EIATTR_KPARAM_INFO
	.align		4
.L_2297:
        /*0018*/ 	.byte	0x04, 0x17
        /*001a*/ 	.short	(.L_2299 - .L_2298)
.L_2298:
        /*001c*/ 	.word	0x00000000
        /*0020*/ 	.short	0x0009
        /*0022*/ 	.short	0x0034
        /*0024*/ 	.byte	0x00, 0xf0, 0x11, 0x00


	//----- nvinfo : EIATTR_KPARAM_INFO
	.align		4
.L_2299:
        /*0028*/ 	.byte	0x04, 0x17
        /*002a*/ 	.short	(.L_2301 - .L_2300)
.L_2300:
        /*002c*/ 	.word	0x00000000
        /*0030*/ 	.short	0x0008
        /*0032*/ 	.short	0x0030
        /*0034*/ 	.byte	0x00, 0xf0, 0x11, 0x00


	//----- nvinfo : EIATTR_KPARAM_INFO
	.align		4
.L_2301:
        /*0038*/ 	.byte	0x04, 0x17
        /*003a*/ 	.short	(.L_2303 - .L_2302)
.L_2302:
        /*003c*/ 	.word	0x00000000
        /*0040*/ 	.short	0x0007
        /*0042*/ 	.short	0x002c
        /*0044*/ 	.byte	0x00, 0xf0, 0x11, 0x00


	//----- nvinfo : EIATTR_KPARAM_INFO
	.align		4
.L_2303:
        /*0048*/ 	.byte	0x04, 0x17
        /*004a*/ 	.short	(.L_2305 - .L_2304)
.L_2304:
        /*004c*/ 	.word	0x00000000
        /*0050*/ 	.short	0x0006
        /*0052*/ 	.short	0x0028
        /*0054*/ 	.byte	0x00, 0xf0, 0x11, 0x00


	//----- nvinfo : EIATTR_KPARAM_INFO
	.align		4
.L_2305:
        /*0058*/ 	.byte	0x04, 0x17
        /*005a*/ 	.short	(.L_2307 - .L_2306)
.L_2306:
        /*005c*/ 	.word	0x00000000
        /*0060*/ 	.short	0x0005
        /*0062*/ 	.short	0x0024
        /*0064*/ 	.byte	0x00, 0xf0, 0x11, 0x00


	//----- nvinfo : EIATTR_KPARAM_INFO
	.align		4
.L_2307:
        /*0068*/ 	.byte	0x04, 0x17
        /*006a*/ 	.short	(.L_2309 - .L_2308)
.L_2308:
        /*006c*/ 	.word	0x00000000
        /*0070*/ 	.short	0x0004
        /*0072*/ 	.short	0x0020
        /*0074*/ 	.byte	0x00, 0xf0, 0x11, 0x00


	//----- nvinfo : EIATTR_KPARAM_INFO
	.align		4
.L_2309:
        /*0078*/ 	.byte	0x04, 0x17
        /*007a*/ 	.short	(.L_2311 - .L_2310)
.L_2310:
        /*007c*/ 	.word	0x00000000
        /*0080*/ 	.short	0x0003
        /*0082*/ 	.short	0x0018
        /*0084*/ 	.byte	0x00, 0xf0, 0x21, 0x00


	//----- nvinfo : EIATTR_KPARAM_INFO
	.align		4
.L_2311:
        /*0088*/ 	.byte	0x04, 0x17
        /*008a*/ 	.short	(.L_2313 - .L_2312)
.L_2312:
        /*008c*/ 	.word	0x00000000
        /*0090*/ 	.short	0x0002
        /*0092*/ 	.short	0x0010
        /*0094*/ 	.byte	0x00, 0xf0, 0x21, 0x00


	//----- nvinfo : EIATTR_KPARAM_INFO
	.align		4
.L_2313:
        /*0098*/ 	.byte	0x04, 0x17
        /*009a*/ 	.short	(.L_2315 - .L_2314)
.L_2314:
        /*009c*/ 	.word	0x00000000
        /*00a0*/ 	.short	0x0001
        /*00a2*/ 	.short	0x0008
        /*00a4*/ 	.byte	0x00, 0xf0, 0x21, 0x00


	//----- nvinfo : EIATTR_KPARAM_INFO
	.align		4
.L_2315:
        /*00a8*/ 	.byte	0x04, 0x17
        /*00aa*/ 	.short	(.L_2317 - .L_2316)
.L_2316:
        /*00ac*/ 	.word	0x00000000
        /*00b0*/ 	.short	0x0000
        /*00b2*/ 	.short	0x0000
        /*00b4*/ 	.byte	0x00, 0xf0, 0x21, 0x00


	//----- nvinfo : EIATTR_SPARSE_MMA_MASK
	.align		4
.L_2317:
        /*00b8*/ 	.byte	0x03, 0x50
        /*00ba*/ 	.short	0x0000


	//----- nvinfo : EIATTR_MAXREG_COUNT
	.align		4
        /*00bc*/ 	.byte	0x03, 0x1b
        /*00be*/ 	.short	0x00ff


	//----- nvinfo : EIATTR_MERCURY_ISA_VERSION
	.align		4
        /*00c0*/ 	.byte	0x03, 0x5f
        /*00c2*/ 	.short	0x0101


	//----- nvinfo : EIATTR_EXIT_INSTR_OFFSETS
	.align		4
        /*00c4*/ 	.byte	0x04, 0x1c
        /*00c6*/ 	.short	(.L_2319 - .L_2318)


	//   ....[0]....
.L_2318:
        /*00c8*/ 	.word	0x00000190


	//   ....[1]....
        /*00cc*/ 	.word	0x00000a30


	//----- nvinfo : EIATTR_CRS_STACK_SIZE
	.align		4
.L_2319:
        /*00d0*/ 	.byte	0x04, 0x1e
        /*00d2*/ 	.short	(.L_2321 - .L_2320)
.L_2320:
        /*00d4*/ 	.word	0x00000000


	//----- nvinfo : EIATTR_CBANK_PARAM_SIZE
	.align		4
.L_2321:
        /*00d8*/ 	.byte	0x03, 0x19
        /*00da*/ 	.short	0x003c


	//----- nvinfo : EIATTR_PARAM_CBANK
	.align		4
        /*00dc*/ 	.byte	0x04, 0x0a
        /*00de*/ 	.short	(.L_2323 - .L_2322)
	.align		4
.L_2322:
        /*00e0*/ 	.word	index@(.nv.constant0._ZN2at6native49_GLOBAL__N__cfa43aba_16_ReflectionPad_cu_f800513927reflection_pad2d_out_kernelIaEEvPKT_PS3_lliiiiiii)
        /*00e4*/ 	.short	0x0210
        /*00e6*/ 	.short	0x003c


	//----- nvinfo : EIATTR_SW_WAR
	.align		4
.L_2323:
        /*00e8*/ 	.byte	0x04, 0x36
        /*00ea*/ 	.short	(.L_2325 - .L_2324)
.L_2324:
        /*00ec*/ 	.word	0x00000008
.L_2325:


//--------------------- .nv.info._ZN2at6native49_GLOBAL__N__cfa43aba_16_ReflectionPad_cu_f800513927reflection_pad2d_out_kernelIhEEvPKT_PS3_lliiiiiii --------------------------
	.section	.nv.info._ZN2at6native49_GLOBAL__N__cfa43aba_16_ReflectionPad_cu_f800513927reflection_pad2d_out_kernelIhEEvPKT_PS3_lliiiiiii,"",@"SHT_CUDA_INFO"
	.sectionflags	@""
	.align	4


	//----- nvinfo : EIATTR_CUDA_API_VERSION
	.align		4
        /*0000*/ 	.byte	0x04, 0x37
        /*0002*/ 	.short	(.L_2327 - .L_2326)
.L_2326:
        /*0004*/ 	.word	0x00000082


	//----- nvinfo : EIATTR_KPARAM_INFO
	.align		4
.L_2327:
        /*0008*/ 	.byte	0x04, 0x17
        /*000a*/ 	.short	(.L_2329 - .L_2328)
.L_2328:
        /*000c*/ 	.word	0x00000000
        /*0010*/ 	.short	0x000a
        /*0012*/ 	.short	0x0038
        /*0014*/ 	.byte	0x00, 0xf0, 0x11, 0x00


	//----- nvinfo : EIATTR_KPARAM_INFO
	.align		4
.L_2329:
        /*0018*/ 	.byte	0x04, 0x17
        /*001a*/ 	.short	(.L_2331 - .L_2330)
.L_2330:
        /*001c*/ 	.word	0x00000000
        /*0020*/ 	.short	0x0009
        /*0022*/ 	.short	0x0034
        /*0024*/ 	.byte	0x00, 0xf0, 0x11, 0x00


	//----- nvinfo : EIATTR_KPARAM_INFO
	.align		4
.L_2331:
        /*0028*/ 	.byte	0x04, 0x17
        /*002a*/ 	.short	(.L_2333 - .L_2332)
.L_2332:
        /*002c*/ 	.word	0x00000000
        /*0030*/ 	.short	0x0008
        /*0032*/ 	.short	0x0030
        /*0034*/ 	.byte	0x00, 0xf0, 0x11, 0x00


	//----- nvinfo : EIATTR_KPARAM_INFO
	.align		4
.L_2333:
        /*0038*/ 	.byte	0x04, 0x17
        /*003a*/ 	.short	(.L_2335 - .L_2334)
.L_2334:
        /*003c*/ 	.word	0x00000000
        /*0040*/ 	.short	0x0007
        /*0042*/ 	.short	0x002c
        /*0044*/ 	.byte	0x00, 0xf0, 0x11, 0x00


	//----- nvinfo : EIATTR_KPARAM_INFO
	.align		4
.L_2335:
        /*0048*/ 	.byte	0x04, 0x17
        /*004a*/ 	.short	(.L_2337 - .L_2336)
.L_2336:
        /*004c*/ 	.word	0x00000000
        /*0050*/ 	.short	0x0006
        /*0052*/ 	.short	0x0028
        /*0054*/ 	.byte	0x00, 0xf0, 0x11, 0x00


	//----- nvinfo : EIATTR_KPARAM_INFO
	.align		4
.L_2337:
        /*0058*/ 	.byte	0x04, 0x17
        /*005a*/ 	.short	(.L_2339 - .L_2338)
.L_2338:
        /*005c*/ 	.word	0x00000000
        /*0060*/ 	.short	0x0005
        /*0062*/ 	.short	0x0024
        /*0064*/ 	.byte	0x00, 0xf0, 0x11, 0x00


	//----- nvinfo : EIATTR_KPARAM_INFO
	.align		4
.L_2339:
        /*0068*/ 	.byte	0x04, 0x17
        /*006a*/ 	.short	(.L_2341 - .L_2340)
.L_2340:
        /*006c*/ 	.word	0x00000000
        /*0070*/ 	.short	0x0004
        /*0072*/ 	.short	0x0020
        /*0074*/ 	.byte	0x00, 0xf0, 0x11, 0x00


	//----- nvinfo : EIATTR_KPARAM_INFO
	.align		4
.L_2341:
        /*0078*/ 	.byte	0x04, 0x17
        /*007a*/ 	.short	(.L_2343 - .L_2342)
.L_2342:
        /*007c*/ 	.word	0x00000000
        /*0080*/ 	.short	0x0003
        /*0082*/ 	.short	0x0018
        /*0084*/ 	.byte	0x00, 0xf0, 0x21, 0x00


	//----- nvinfo : EIATTR_KPARAM_INFO
	.align		4
.L_2343:
        /*0088*/ 	.byte	0x04, 0x17
        /*008a*/ 	.short	(.L_2345 - .L_2344)
.L_2344:
        /*008c*/ 	.word	0x00000000
        /*0090*/ 	.short	0x0002
        /*0092*/ 	.short	0x0010
        /*0094*/ 	.byte	0x00, 0xf0, 0x21, 0x00


	//----- nvinfo : EIATTR_KPARAM_INFO
	.align		4
.L_2345:
        /*0098*/ 	.byte	0x04, 0x17
        /*009a*/ 	.short	(.L_2347 - .L_2346)
.L_2346:
        /*009c*/ 	.word	0x00000000
        /*00a0*/ 	.short	0x0001
        /*00a2*/ 	.short	0x0008
        /*00a4*/ 	.byte	0x00, 0xf0, 0x21, 0x00


	//----- nvinfo : EIATTR_KPARAM_INFO
	.align		4
.L_2347:
        /*00a8*/ 	.byte	0x04, 0x17
        /*00aa*/ 	.short	(.L_2349 - .L_2348)
.L_2348:
        /*00ac*/ 	.word	0x00000000
        /*00b0*/ 	.short	0x0000
        /*00b2*/ 	.short	0x0000
        /*00b4*/ 	.byte	0x00, 0xf0, 0x21, 0x00


	//----- nvinfo : EIATTR_SPARSE_MMA_MASK
	.align		4
.L_2349:
        /*00b8*/ 	.byte	0x03, 0x50
        /*00ba*/ 	.short	0x0000


	//----- nvinfo : EIATTR_MAXREG_COUNT
	.align		4
        /*00bc*/ 	.byte	0x03, 0x1b
        /*00be*/ 	.short	0x00ff


	//----- nvinfo : EIATTR_MERCURY_ISA_VERSION
	.align		4
        /*00c0*/ 	.byte	0x03, 0x5f
        /*00c2*/ 	.short	0x0101


	//----- nvinfo : EIATTR_EXIT_INSTR_OFFSETS
	.align		4
        /*00c4*/ 	.byte	0x04, 0x1c
        /*00c6*/ 	.short	(.L_2351 - .L_2350)


	//   ....[0]....
.L_2350:
        /*00c8*/ 	.word	0x00000190


	//   ....[1]....
        /*00cc*/ 	.word	0x00000a30


	//----- nvinfo : EIATTR_CRS_STACK_SIZE
	.align		4
.L_2351:
        /*00d0*/ 	.byte	0x04, 0x1e
        /*00d2*/ 	.short	(.L_2353 - .L_2352)
.L_2352:
        /*00d4*/ 	.word	0x00000000


	//----- nvinfo : EIATTR_CBANK_PARAM_SIZE
	.align		4
.L_2353:
        /*00d8*/ 	.byte	0x03, 0x19
        /*00da*/ 	.short	0x003c


	//----- nvinfo : EIATTR_PARAM_CBANK
	.align		4
        /*00dc*/ 	.byte	0x04, 0x0a
        /*00de*/ 	.short	(.L_2355 - .L_2354)
	.align		4
.L_2354:
        /*00e0*/ 	.word	index@(.nv.constant0._ZN2at6native49_GLOBAL__N__cfa43aba_16_ReflectionPad_cu_f800513927reflection_pad2d_out_kernelIhEEvPKT_PS3_lliiiiiii)
        /*00e4*/ 	.short	0x0210
        /*00e6*/ 	.short	0x003c


	//----- nvinfo : EIATTR_SW_WAR
	.align		4
.L_2355:
        /*00e8*/ 	.byte	0x04, 0x36
        /*00ea*/ 	.short	(.L_2357 - .L_2356)
.L_2356:
        /*00ec*/ 	.word	0x00000008
.L_2357:


//--------------------- .nv.callgraph             --------------------------
	.section	.nv.callgraph,"",@"SHT_CUDA_CALLGRAPH"
	.align	4
	.sectionentsize	8
	.align		4
        /*0000*/ 	.word	0x00000000
	.align		4
        /*0004*/ 	.word	0xffffffff
	.align		4
        /*0008*/ 	.word	0x00000000
	.align		4
        /*000c*/ 	.word	0xfffffffe
	.align		4
        /*0010*/ 	.word	0x00000000
	.align		4
        /*0014*/ 	.word	0xfffffffd
	.align		4
        /*0018*/ 	.word	0x00000000
	.align		4
        /*001c*/ 	.word	0xfffffffc


//--------------------- .nv.constant4             --------------------------
	.section	.nv.constant4,"a",@progbits
	.align	8
	.align		8
.nv.constant4:
        /*0000*/ 	.dword	_ZN47_INTERNAL_cfa43aba_16_ReflectionPad_cu_f80051394cuda3std3__45__cpo5beginE
	.align		8
        /*0008*/ 	.dword	_ZN47_INTERNAL_cfa43aba_16_ReflectionPad_cu_f80051394cuda3std3__45__cpo3endE
	.align		8
        /*0010*/ 	.dword	_ZN47_INTERNAL_cfa43aba_16_ReflectionPad_cu_f80051394cuda3std3__45__cpo6cbeginE
	.align		8
        /*0018*/ 	.dword	_ZN47_INTERNAL_cfa43aba_16_ReflectionPad_cu_f80051394cuda3std3__45__cpo4cendE
	.align		8
        /*0020*/ 	.dword	_ZN47_INTERNAL_cfa43aba_16_ReflectionPad_cu_f80051394cuda3std3__45__cpo6rbeginE
	.align		8
        /*0028*/ 	.dword	_ZN47_INTERNAL_cfa43aba_16_ReflectionPad_cu_f80051394cuda3std3__45__cpo4rendE
	.align		8
        /*0030*/ 	.dword	_ZN47_INTERNAL_cfa43aba_16_ReflectionPad_cu_f80051394cuda3std3__45__cpo7crbeginE
	.align		8
        /*0038*/ 	.dword	_ZN47_INTERNAL_cfa43aba_16_ReflectionPad_cu_f80051394cuda3std3__45__cpo5crendE
	.align		8
        /*0040*/ 	.dword	_ZN47_INTERNAL_cfa43aba_16_ReflectionPad_cu_f80051394cuda3std3__449_GLOBAL__N__cfa43aba_16_ReflectionPad_cu_f80051396ignoreE
	.align		8
        /*0048*/ 	.dword	_ZN47_INTERNAL_cfa43aba_16_ReflectionPad_cu_f80051394cuda3std3__419piecewise_constructE
	.align		8
        /*0050*/ 	.dword	_ZN47_INTERNAL_cfa43aba_16_ReflectionPad_cu_f80051394cuda3std3__48in_placeE
	.align		8
        /*0058*/ 	.dword	_ZN47_INTERNAL_cfa43aba_16_ReflectionPad_cu_f80051394cuda3std3__420unreachable_sentinelE
	.align		8
        /*0060*/ 	.dword	_ZN47_INTERNAL_cfa43aba_16_ReflectionPad_cu_f80051394cuda3std6ranges3__45__cpo4swapE
	.align		8
        /*0068*/ 	.dword	_ZN47_INTERNAL_cfa43aba_16_ReflectionPad_cu_f80051394cuda3std6ranges3__45__cpo9iter_moveE
	.align		8
        /*0070*/ 	.dword	_ZN47_INTERNAL_cfa43aba_16_ReflectionPad_cu_f80051394cuda3std6ranges3__45__cpo5beginE
	.align		8
        /*0078*/ 	.dword	_ZN47_INTERNAL_cfa43aba_16_ReflectionPad_cu_f80051394cuda3std6ranges3__45__cpo3endE
	.align		8
        /*0080*/ 	.dword	_ZN47_INTERNAL_cfa43aba_16_ReflectionPad_cu_f80051394cuda3std6ranges3__45__cpo6cbeginE
	.align		8
        /*0088*/ 	.dword	_ZN47_INTERNAL_cfa43aba_16_ReflectionPad_cu_f80051394cuda3std6ranges3__45__cpo4cendE
	.align		8
        /*0090*/ 	.dword	_ZN47_INTERNAL_cfa43aba_16_ReflectionPad_cu_f80051394cuda3std6ranges3__45__cpo7advanceE
	.align		8
        /*0098*/ 	.dword	_ZN47_INTERNAL_cfa43aba_16_ReflectionPad_cu_f80051394cuda3std6ranges3__45__cpo9iter_swapE
	.align		8
        /*00a0*/ 	.dword	_ZN47_INTERNAL_cfa43aba_16_ReflectionPad_cu_f80051394cuda3std6ranges3__45__cpo4nextE
	.align		8
        /*00a8*/ 	.dword	_ZN47_INTERNAL_cfa43aba_16_ReflectionPad_cu_f80051394cuda3std6ranges3__45__cpo4prevE
	.align		8
        /*00b0*/ 	.dword	_ZN47_INTERNAL_cfa43aba_16_ReflectionPad_cu_f80051394cuda3std6ranges3__45__cpo4dataE
	.align		8
        /*00b8*/ 	.dword	_ZN47_INTERNAL_cfa43aba_16_ReflectionPad_cu_f80051394cuda3std6ranges3__45__cpo5cdataE
	.align		8
        /*00c0*/ 	.dword	_ZN47_INTERNAL_cfa43aba_16_ReflectionPad_cu_f80051394cuda3std6ranges3__45__cpo4sizeE
	.align		8
        /*00c8*/ 	.dword	_ZN47_INTERNAL_cfa43aba_16_ReflectionPad_cu_f80051394cuda3std6ranges3__45__cpo5ssizeE
	.align		8
        /*00d0*/ 	.dword	_ZN47_INTERNAL_cfa43aba_16_ReflectionPad_cu_f80051394cuda3std6ranges3__45__cpo8distanceE
	.align		8
        /*00d8*/ 	.dword	_ZN47_INTERNAL_cfa43aba_16_ReflectionPad_cu_f80051396thrust23THRUST_300001_SM_900_NS6system6detail10sequential3seqE


//--------------------- .text._ZN2at6native49_GLOBAL__N__cfa43aba_16_ReflectionPad_cu_f800513936reflection_pad3d_backward_out_kernelIN3c108BFloat16EEEvNS_27GenericPackedTensorAccessorIT_Lm5ENS_16DefaultPtrTraitsElEENS5_IKS6_Lm5ES7_lEElllll --------------------------
	.section	.text._ZN2at6native49_GLOBAL__N__cfa43aba_16_ReflectionPad_cu_f800513936reflection_pad3d_backward_out_kernelIN3c108BFloat16EEEvNS_27GenericPackedTensorAccessorIT_Lm5ENS_16DefaultPtrTraitsElEENS5_IKS6_Lm5ES7_lEElllll,"ax",@progbits
	.align	128
.text._ZN2at6native49_GLOBAL__N__cfa43aba_16_ReflectionPad_cu_f800513936reflection_pad3d_backward_out_kernelIN3c108BFloat16EEEvNS_27GenericPackedTensorAccessorIT_Lm5ENS_16DefaultPtrTraitsElEENS5_IKS6_Lm5ES7_lEElllll:
        .type           _ZN2at6native49_GLOBAL__N__cfa43aba_16_ReflectionPad_cu_f800513936reflection_pad3d_backward_out_kernelIN3c108BFloat16EEEvNS_27GenericPackedTensorAccessorIT_Lm5ENS_16DefaultPtrTraitsElEENS5_IKS6_Lm5ES7_lEElllll,@function
        .size           _ZN2at6native49_GLOBAL__N__cfa43aba_16_ReflectionPad_cu_f800513936reflection_pad3d_backward_out_kernelIN3c108BFloat16EEEvNS_27GenericPackedTensorAccessorIT_Lm5ENS_16DefaultPtrTraitsElEENS5_IKS6_Lm5ES7_lEElllll,(.L_x_1108 - _ZN2at6native49_GLOBAL__N__cfa43aba_16_ReflectionPad_cu_f800513936reflection_pad3d_backward_out_kernelIN3c108BFloat16EEEvNS_27GenericPackedTensorAccessorIT_Lm5ENS_16DefaultPtrTraitsElEENS5_IKS6_Lm5ES7_lEElllll)
        .other          _ZN2at6native49_GLOBAL__N__cfa43aba_16_ReflectionPad_cu_f800513936reflection_pad3d_backward_out_kernelIN3c108BFloat16EEEvNS_27GenericPackedTensorAccessorIT_Lm5ENS_16DefaultPtrTraitsElEENS5_IKS6_Lm5ES7_lEElllll,@"STO_CUDA_ENTRY STV_DEFAULT"
_ZN2at6native49_GLOBAL__N__cfa43aba_16_ReflectionPad_cu_f800513936reflection_pad3d_backward_out_kernelIN3c108BFloat16EEEvNS_27GenericPackedTensorAccessorIT_Lm5ENS_16DefaultPtrTraitsElEENS5_IKS6_Lm5ES7_lEElllll:
[----:B------:R-:W-:Y:S01]  /*0000*/  LDC R1, c[0x0][0x28] ;  /* 0x00000a00ff017b82 */ /* 0x000fe20000000800 */
[----:B------:R-:W0:Y:S07]  /*0010*/  S2R R4, SR_TID.X ;  /* 0x0000000000047919 */ /* 0x000e2e0000002100 */
[----:B------:R-:W0:Y:S01]  /*0020*/  S2UR UR7, SR_CTAID.X ;  /* 0x00000000000779c3 */ /* 0x000e220000002500 */
[----:B------:R-:W-:Y:S01]  /*0030*/  ULDC.64 UR8, c[0x0][0x280] ;  /* 0x0000a00000087ab9 */ /* 0x000fe20000000a00 */
[----:B------:R-:W-:Y:S01]  /*0040*/  ULDC.64 UR10, c[0x0][0x288] ;  /* 0x0000a200000a7ab9 */ /* 0x000fe20000000a00 */
[----:B------:R-:W-:Y:S01]  /*0050*/  IMAD.MOV.U32 R5, RZ, RZ, RZ ;  /* 0x000000ffff057224 */ /* 0x000fe200078e00ff */
[----:B------:R-:W-:-:S02]  /*0060*/  UIMAD UR6, UR9, UR10, URZ ;  /* 0x0000000a090672a4 */ /* 0x000fc4000f8e023f */
[----:B------:R-:W-:Y:S02]  /*0070*/  UIMAD.WIDE.U32 UR4, UR8, UR10, URZ ;  /* 0x0000000a080472a5 */ /* 0x000fe4000f8e003f */
[----:B------:R-:W0:Y:S01]  /*0080*/  LDC R3, c[0x0][RZ] ;  /* 0x00000000ff037b82 */ /* 0x000e220000000800 */
[----:B------:R-:W-:-:S03]  /*0090*/  UIMAD UR6, UR8, UR11, UR6 ;  /* 0x0000000b080672a4 */ /* 0x000fc6000f8e0206 */
[----:B------:R-:W-:Y:S01]  /*00a0*/  ULDC.64 UR10, c[0x0][0x290] ;  /* 0x0000a400000a7ab9 */ /* 0x000fe20000000a00 */
[----:B------:R-:W-:Y:S02]  /*00b0*/  UIADD3 UR5, UR5, UR6, URZ ;  /* 0x0000000605057290 */ /* 0x000fe4000fffe03f */
[----:B------:R-:W-:Y:S02]  /*00c0*/  UIMAD.WIDE.U32 UR8, UR4, UR10, URZ ;  /* 0x0000000a040872a5 */ /* 0x000fe4000f8e003f */
[----:B------:R-:W-:-:S04]  /*00d0*/  UIMAD UR5, UR5, UR10, URZ ;  /* 0x0000000a050572a4 */ /* 0x000fc8000f8e023f */
[----:B------:R-:W-:-:S04]  /*00e0*/  UIMAD UR4, UR4, UR11, UR5 ;  /* 0x0000000b040472a4 */ /* 0x000fc8000f8e0205 */
[----:B------:R-:W-:Y:S01]  /*00f0*/  UIADD3 UR4, UR9, UR4, URZ ;  /* 0x0000000409047290 */ /* 0x000fe2000fffe03f */
[----:B0-----:R-:W-:-:S03]  /*0100*/  IMAD.WIDE.U32 R4, R3, UR7, R4 ;  /* 0x0000000703047c25 */ /* 0x001fc6000f8e0004 */
[----:B------:R-:W-:-:S04]  /*0110*/  ISETP.GE.U32.AND P0, PT, R4, UR8, PT ;  /* 0x0000000804007c0c */ /* 0x000fc8000bf06070 */
[----:B------:R-:W-:-:S13]  /*0120*/  ISETP.GE.AND.EX P0, PT, R5, UR4, PT, P0 ;  /* 0x0000000405007c0c */ /* 0x000fda000bf06300 */
[----:B------:R-:W-:Y:S05]  /*0130*/  @P0 EXIT ;  /* 0x000000000000094d */ /* 0x000fea0003800000 */
[----:B------:R-:W-:Y:S01]  /*0140*/  LOP3.LUT R0, R5, UR11, RZ, 0xfc, !PT ;  /* 0x0000000b05007c12 */ /* 0x000fe2000f8efcff */
[----:B------:R-:W-:Y:S03]  /*0150*/  BSSY B0, `(.L_x_0) ;  /* 0x000002b000007945 */ /* 0x000fe60003800000 */
[----:B------:R-:W-:-:S13]  /*0160*/  ISETP.NE.U32.AND P0, PT, R0, RZ, PT ;  /* 0x000000ff0000720c */ /* 0x000fda0003f05070 */
[----:B------:R-:W-:Y:S05]  /*0170*/  @!P0 BRA `(.L_x_1) ;  /* 0x0000000000488947 */ /* 0x000fea0003800000 */
[----:B------:R-:W-:Y:S01]  /*0180*/  ULDC.64 UR4, c[0x0][0x290] ;  /* 0x0000a40000047ab9 */ /* 0x000fe20000000a00 */
[----:B------:R-:W-:Y:S01]  /*0190*/  IMAD.MOV.U32 R11, RZ, RZ, R4 ;  /* 0x000000ffff0b7224 */ /* 0x000fe200078e0004 */
[----:B------:R-:W-:Y:S01]  /*01a0*/  MOV R0, 0x1f0 ;  /* 0x000001f000007802 */ /* 0x000fe20000000f00 */
[----:B------:R-:W-:Y:S02]  /*01b0*/  IMAD.U32 R10, RZ, RZ, UR4 ;  /* 0x00000004ff0a7e24 */ /* 0x000fe4000f8e00ff */
[----:B------:R-:W-:Y:S02]  /*01c0*/  IMAD.U32 R8, RZ, RZ, UR5 ;  /* 0x00000005ff087e24 */ /* 0x000fe4000f8e00ff */
[----:B------:R-:W-:-:S07]  /*01d0*/  IMAD.MOV.U32 R9, RZ, RZ, R5 ;  /* 0x000000ffff097224 */ /* 0x000fce00078e0005 */
[----:B------:R-:W-:Y:S05]  /*01e0*/  CALL.REL.NOINC `($__internal_0_$__cuda_sm20_div_s64) ;  /* 0x0000001000b07944 */ /* 0x000fea0003c00000 */
[----:B------:R-:W-:Y:S01]  /*01f0*/  IADD3 R7, P0, RZ, -R8, RZ ;  /* 0x80000008ff077210 */ /* 0x000fe20007f1e0ff */
[----:B------:R-:W-:-:S04]  /*0200*/  ULDC.64 UR4, c[0x0][0x290] ;  /* 0x0000a40000047ab9 */ /* 0x000fc80000000a00 */
[----:B------:R-:W-:Y:S02]  /*0210*/  IMAD.X R0, RZ, RZ, ~R9, P0 ;  /* 0x000000ffff007224 */ /* 0x000fe400000e0e09 */
[----:B------:R-:W-:-:S04]  /*0220*/  IMAD.WIDE.U32 R2, R7, UR4, R4 ;  /* 0x0000000407027c25 */ /* 0x000fc8000f8e0004 */
[----:B------:R-:W-:Y:S02]  /*0230*/  IMAD R0, R0, UR4, RZ ;  /* 0x0000000400007c24 */ /* 0x000fe4000f8e02ff */
[----:B------:R-:W-:Y:S02]  /*0240*/  IMAD.MOV.U32 R13, RZ, RZ, R2 ;  /* 0x000000ffff0d7224 */ /* 0x000fe400078e0002 */
[----:B------:R-:W-:Y:S02]  /*0250*/  IMAD R7, R7, UR5, R0 ;  /* 0x0000000507077c24 */ /* 0x000fe4000f8e0200 */
[----:B------:R-:W-:Y:S02]  /*0260*/  IMAD.MOV.U32 R2, RZ, RZ, R8 ;  /* 0x000000ffff027224 */ /* 0x000fe400078e0008 */
[----:B------:R-:W-:Y:S02]  /*0270*/  IMAD.IADD R12, R3, 0x1, R7 ;  /* 0x00000001030c7824 */ /* 0x000fe400078e0207 */
[----:B------:R-:W-:Y:S01]  /*0280*/  IMAD.MOV.U32 R3, RZ, RZ, R9 ;  /* 0x000000ffff037224 */ /* 0x000fe200078e0009 */
[----:B------:R-:W-:Y:S06]  /*0290*/  BRA `(.L_x_2) ;  /* 0x0000000000587947 */ /* 0x000fec0003800000 */
.L_x_1:
[----:B------:R-:W0:Y:S01]  /*02a0*/  I2F.U32.RP R0, UR10 ;  /* 0x0000000a00007d06 */ /* 0x000e220008209000 */
[----:B------:R-:W-:Y:S01]  /*02b0*/  ISETP.NE.U32.AND P2, PT, RZ, UR10, PT ;  /* 0x0000000aff007c0c */ /* 0x000fe2000bf45070 */
[----:B------:R-:W-:-:S06]  /*02c0*/  IMAD.MOV.U32 R12, RZ, RZ, RZ ;  /* 0x000000ffff0c7224 */ /* 0x000fcc00078e00ff */
[----:B0-----:R-:W0:Y:S02]  /*02d0*/  MUFU.RCP R0, R0 ;  /* 0x0000000000007308 */ /* 0x001e240000001000 */
[----:B0-----:R-:W-:-:S06]  /*02e0*/  VIADD R2, R0, 0xffffffe ;  /* 0x0ffffffe00027836 */ /* 0x001fcc0000000000 */
[----:B------:R0:W1:Y:S02]  /*02f0*/  F2I.FTZ.U32.TRUNC.NTZ R3, R2 ;  /* 0x0000000200037305 */ /* 0x000064000021f000 */
[----:B0-----:R-:W-:Y:S02]  /*0300*/  IMAD.MOV.U32 R2, RZ, RZ, RZ ;  /* 0x000000ffff027224 */ /* 0x001fe400078e00ff */
[----:B-1----:R-:W-:-:S04]  /*0310*/  IMAD.MOV R7, RZ, RZ, -R3 ;  /* 0x000000ffff077224 */ /* 0x002fc800078e0a03 */
[----:B------:R-:W-:-:S04]  /*0320*/  IMAD R7, R7, UR10, RZ ;  /* 0x0000000a07077c24 */ /* 0x000fc8000f8e02ff */
[----:B------:R-:W-:-:S06]  /*0330*/  IMAD.HI.U32 R3, R3, R7, R2 ;  /* 0x0000000703037227 */ /* 0x000fcc00078e0002 */
[----:B------:R-:W-:-:S04]  /*0340*/  IMAD.HI.U32 R2, R3, R4, RZ ;  /* 0x0000000403027227 */ /* 0x000fc800078e00ff */
[----:B------:R-:W-:-:S04]  /*0350*/  IMAD.MOV R3, RZ, RZ, -R2 ;  /* 0x000000ffff037224 */ /* 0x000fc800078e0a02 */
[----:B------:R-:W-:-:S05]  /*0360*/  IMAD R3, R3, UR10, R4 ;  /* 0x0000000a03037c24 */ /* 0x000fca000f8e0204 */
[----:B------:R-:W-:-:S13]  /*0370*/  ISETP.GE.U32.AND P0, PT, R3, UR10, PT ;  /* 0x0000000a03007c0c */ /* 0x000fda000bf06070 */
[----:B------:R-:W-:Y:S02]  /*0380*/  @P0 VIADD R3, R3, -UR10 ;  /* 0x8000000a03030c36 */ /* 0x000fe40008000000 */
[----:B------:R-:W-:-:S03]  /*0390*/  @P0 VIADD R2, R2, 0x1 ;  /* 0x0000000102020836 */ /* 0x000fc60000000000 */
[----:B------:R-:W-:Y:S01]  /*03a0*/  ISETP.GE.U32.AND P1, PT, R3, UR10, PT ;  /* 0x0000000a03007c0c */ /* 0x000fe2000bf26070 */
[----:B------:R-:W-:-:S12]  /*03b0*/  IMAD.MOV.U32 R3, RZ, RZ, RZ ;  /* 0x000000ffff037224 */ /* 0x000fd800078e00ff */
[----:B------:R-:W-:Y:S01]  /*03c0*/  @P1 VIADD R2, R2, 0x1 ;  /* 0x0000000102021836 */ /* 0x000fe20000000000 */
[----:B------:R-:W-:-:S05]  /*03d0*/  @!P2 LOP3.LUT R2, RZ, UR10, RZ, 0x33, !PT ;  /* 0x0000000aff02ac12 */ /* 0x000fca000f8e33ff */
[----:B------:R-:W-:-:S04]  /*03e0*/  IMAD.MOV R13, RZ, RZ, -R2 ;  /* 0x000000ffff0d7224 */ /* 0x000fc800078e0a02 */
[----:B------:R-:W-:-:S07]  /*03f0*/  IMAD R13, R13, UR10, R4 ;  /* 0x0000000a0d0d7c24 */ /* 0x000fce000f8e0204 */
.L_x_2:
[----:B------:R-:W-:Y:S05]  /*0400*/  BSYNC B0 ;  /* 0x0000000000007941 */ /* 0x000fea0003800000 */
.L_x_0:
[----:B------:R-:W-:Y:S01]  /*0410*/  ULDC UR4, c[0x0][0x28c] ;  /* 0x0000a30000047ab9 */ /* 0x000fe20000000800 */
[----:B------:R-:W-:Y:S01]  /*0420*/  BSSY B0, `(.L_x_3) ;  /* 0x000001c000007945 */ /* 0x000fe20003800000 */
[----:B------:R-:W-:-:S04]  /*0430*/  LOP3.LUT R0, R3, UR4, RZ, 0xfc, !PT ;  /* 0x0000000403007c12 */ /* 0x000fc8000f8efcff */
[----:B------:R-:W-:-:S13]  /*0440*/  ISETP.NE.U32.AND P0, PT, R0, RZ, PT ;  /* 0x000000ff0000720c */ /* 0x000fda0003f05070 */
[----:B------:R-:W-:Y:S05]  /*0450*/  @!P0 BRA `(.L_x_4) ;  /* 0x0000000000148947 */ /* 0x000fea0003800000 */
[----:B------:R-:W-:-:S07]  /*0460*/  MOV R0, 0x480 ;  /* 0x0000048000007802 */ /* 0x000fce0000000f00 */
[----:B------:R-:W-:Y:S05]  /*0470*/  CALL.REL.NOINC `($__internal_1_$__cuda_sm20_rem_s64) ;  /* 0x00000014005c7944 */ /* 0x000fea0003c00000 */
[----:B------:R-:W-:Y:S01]  /*0480*/  MOV R2, R6 ;  /* 0x0000000600027202 */ /* 0x000fe20000000f00 */
[----:B------:R-:W-:Y:S01]  /*0490*/  IMAD.MOV.U32 R3, RZ, RZ, R7 ;  /* 0x000000ffff037224 */ /* 0x000fe200078e0007 */
[----:B------:R-:W-:Y:S06]  /*04a0*/  BRA `(.L_x_5) ;  /* 0x00000000004c7947 */ /* 0x000fec0003800000 */
.L_x_4:
[----:B------:R-:W-:Y:S02]  /*04b0*/  ULDC UR4, c[0x0][0x288] ;  /* 0x0000a20000047ab9 */ /* 0x000fe40000000800 */
[----:B------:R-:W0:Y:S01]  /*04c0*/  I2F.U32.RP R0, UR4 ;  /* 0x0000000400007d06 */ /* 0x000e220008209000 */
[----:B------:R-:W-:-:S07]  /*04d0*/  ISETP.NE.U32.AND P1, PT, RZ, UR4, PT ;  /* 0x00000004ff007c0c */ /* 0x000fce000bf25070 */
[----:B0-----:R-:W0:Y:S02]  /*04e0*/  MUFU.RCP R0, R0 ;  /* 0x0000000000007308 */ /* 0x001e240000001000 */
[----:B0-----:R-:W-:-:S06]  /*04f0*/  VIADD R6, R0, 0xffffffe ;  /* 0x0ffffffe00067836 */ /* 0x001fcc0000000000 */
[----:B------:R0:W1:Y:S02]  /*0500*/  F2I.FTZ.U32.TRUNC.NTZ R7, R6 ;  /* 0x0000000600077305 */ /* 0x000064000021f000 */
[----:B0-----:R-:W-:Y:S02]  /*0510*/  IMAD.MOV.U32 R6, RZ, RZ, RZ ;  /* 0x000000ffff067224 */ /* 0x001fe400078e00ff */
[----:B-1----:R-:W-:-:S04]  /*0520*/  IMAD.MOV R3, RZ, RZ, -R7 ;  /* 0x000000ffff037224 */ /* 0x002fc800078e0a07 */
[----:B------:R-:W-:-:S04]  /*0530*/  IMAD R3, R3, UR4, RZ ;  /* 0x0000000403037c24 */ /* 0x000fc8000f8e02ff */
[----:B------:R-:W-:-:S04]  /*0540*/  IMAD.HI.U32 R7, R7, R3, R6 ;  /* 0x0000000307077227 */ /* 0x000fc800078e0006 */
[----:B------:R-:W-:Y:S02]  /*0550*/  IMAD.MOV.U32 R3, RZ, RZ, RZ ;  /* 0x000000ffff037224 */ /* 0x000fe400078e00ff */
[----:B------:R-:W-:-:S04]  /*0560*/  IMAD.HI.U32 R7, R7, R2, RZ ;  /* 0x0000000207077227 */ /* 0x000fc800078e00ff */
[----:B------:R-:W-:-:S04]  /*0570*/  IMAD.MOV R7, RZ, RZ, -R7 ;  /* 0x000000ffff077224 */ /* 0x000fc800078e0a07 */
[----:B------:R-:W-:-:S05]  /*0580*/  IMAD R2, R7, UR4, R2 ;  /* 0x0000000407027c24 */ /* 0x000fca000f8e0202 */
[----:B------:R-:W-:-:S13]  /*0590*/  ISETP.GE.U32.AND P0, PT, R2, UR4, PT ;  /* 0x0000000402007c0c */ /* 0x000fda000bf06070 */
[----:B------:R-:W-:-:S05]  /*05a0*/  @P0 VIADD R2, R2, -UR4 ;  /* 0x8000000402020c36 */ /* 0x000fca0008000000 */
[----:B------:R-:W-:-:S13]  /*05b0*/  ISETP.GE.U32.AND P0, PT, R2, UR4, PT ;  /* 0x0000000402007c0c */ /* 0x000fda000bf06070 */
[----:B------:R-:W-:Y:S01]  /*05c0*/  @P0 VIADD R2, R2, -UR4 ;  /* 0x8000000402020c36 */ /* 0x000fe20008000000 */
[----:B------:R-:W-:-:S07]  /*05d0*/  @!P1 LOP3.LUT R2, RZ, UR4, RZ, 0x33, !PT ;  /* 0x00000004ff029c12 */ /* 0x000fce000f8e33ff */
.L_x_5:
[----:B------:R-:W-:Y:S05]  /*05e0*/  BSYNC B0 ;  /* 0x0000000000007941 */ /* 0x000fea0003800000 */
.L_x_3:
[----:B------:R-:W-:Y:S01]  /*05f0*/  ULDC.64 UR8, c[0x0][0x288] ;  /* 0x0000a20000087ab9 */ /* 0x000fe20000000a00 */
[----:B------:R-:W-:Y:S01]  /*0600*/  ULDC.64 UR10, c[0x0][0x290] ;  /* 0x0000a400000a7ab9 */ /* 0x000fe20000000a00 */
[----:B------:R-:W-:Y:S01]  /*0610*/  ULDC.64 UR14, c[0x0][0x208] ;  /* 0x00008200000e7ab9 */ /* 0x000fe20000000a00 */
[----:B------:R-:W-:Y:S01]  /*0620*/  UIMAD UR6, UR9, UR10, URZ ;  /* 0x0000000a090672a4 */ /* 0x000fe2000f8e023f */
[----:B------:R-:W-:Y:S01]  /*0630*/  BSSY B0, `(.L_x_6) ;  /* 0x0000025000007945 */ /* 0x000fe20003800000 */
[----:B------:R-:W-:Y:S02]  /*0640*/  UIMAD.WIDE.U32 UR4, UR8, UR10, URZ ;  /* 0x0000000a080472a5 */ /* 0x000fe4000f8e003f */
[----:B------:R-:W-:-:S04]  /*0650*/  UIMAD UR6, UR8, UR11, UR6 ;  /* 0x0000000b080672a4 */ /* 0x000fc8000f8e0206 */
[----:B------:R-:W-:-:S06]  /*0660*/  UIADD3 UR6, UR5, UR6, URZ ;  /* 0x0000000605067290 */ /* 0x000fcc000fffe03f */
[----:B------:R-:W-:-:S04]  /*0670*/  LOP3.LUT R0, R5, UR6, RZ, 0xfc, !PT ;  /* 0x0000000605007c12 */ /* 0x000fc8000f8efcff */
[----:B------:R-:W-:-:S13]  /*0680*/  ISETP.NE.U32.AND P0, PT, R0, RZ, PT ;  /* 0x000000ff0000720c */ /* 0x000fda0003f05070 */
[----:B------:R-:W-:Y:S05]  /*0690*/  @!P0 BRA `(.L_x_7) ;  /* 0x0000000000288947 */ /* 0x000fea0003800000 */
[----:B------:R-:W-:Y:S01]  /*06a0*/  IMAD.U32 R11, RZ, RZ, UR5 ;  /* 0x00000005ff0b7e24 */ /* 0x000fe2000f8e00ff */
[----:B------:R-:W-:Y:S01]  /*06b0*/  MOV R0, 0x710 ;  /* 0x0000071000007802 */ /* 0x000fe20000000f00 */
[----:B------:R-:W-:Y:S02]  /*06c0*/  IMAD.U32 R10, RZ, RZ, UR4 ;  /* 0x00000004ff0a7e24 */ /* 0x000fe4000f8e00ff */
[----:B------:R-:W-:Y:S02]  /*06d0*/  IMAD.MOV.U32 R11, RZ, RZ, R4 ;  /* 0x000000ffff0b7224 */ /* 0x000fe400078e0004 */
[----:B------:R-:W-:Y:S02]  /*06e0*/  IMAD.MOV.U32 R9, RZ, RZ, R5 ;  /* 0x000000ffff097224 */ /* 0x000fe400078e0005 */
[----:B------:R-:W-:-:S07]  /*06f0*/  IMAD.U32 R8, RZ, RZ, UR6 ;  /* 0x00000006ff087e24 */ /* 0x000fce000f8e00ff */
[----:B------:R-:W-:Y:S05]  /*0700*/  CALL.REL.NOINC `($__internal_0_$__cuda_sm20_div_s64) ;  /* 0x0000000c00687944 */ /* 0x000fea0003c00000 */
[----:B------:R-:W-:Y:S02]  /*0710*/  IMAD.MOV.U32 R4, RZ, RZ, R8 ;  /* 0x000000ffff047224 */ /* 0x000fe400078e0008 */
[----:B------:R-:W-:Y:S01]  /*0720*/  IMAD.MOV.U32 R5, RZ, RZ, R9 ;  /* 0x000000ffff057224 */ /* 0x000fe200078e0009 */
[----:B------:R-:W-:Y:S06]  /*0730*/  BRA `(.L_x_8) ;  /* 0x0000000000507947 */ /* 0x000fec0003800000 */
.L_x_7:
[----:B------:R-:W0:Y:S01]  /*0740*/  I2F.U32.RP R0, UR4 ;  /* 0x0000000400007d06 */ /* 0x000e220008209000 */
[----:B------:R-:W-:-:S07]  /*0750*/  ISETP.NE.U32.AND P2, PT, RZ, UR4, PT ;  /* 0x00000004ff007c0c */ /* 0x000fce000bf45070 */
[----:B0-----:R-:W0:Y:S02]  /*0760*/  MUFU.RCP R0, R0 ;  /* 0x0000000000007308 */ /* 0x001e240000001000 */
[----:B0-----:R-:W-:-:S06]  /*0770*/  VIADD R6, R0, 0xffffffe ;  /* 0x0ffffffe00067836 */ /* 0x001fcc0000000000 */
[----:B------:R0:W1:Y:S02]  /*0780*/  F2I.FTZ.U32.TRUNC.NTZ R7, R6 ;  /* 0x0000000600077305 */ /* 0x000064000021f000 */
[----:B0-----:R-:W-:Y:S01]  /*0790*/  IMAD.MOV.U32 R6, RZ, RZ, RZ ;  /* 0x000000ffff067224 */ /* 0x001fe200078e00ff */
[----:B-1----:R-:W-:-:S05]  /*07a0*/  IADD3 R5, RZ, -R7, RZ ;  /* 0x80000007ff057210 */ /* 0x002fca0007ffe0ff */
[----:B------:R-:W-:-:S04]  /*07b0*/  IMAD R5, R5, UR4, RZ ;  /* 0x0000000405057c24 */ /* 0x000fc8000f8e02ff */
[----:B------:R-:W-:-:S06]  /*07c0*/  IMAD.HI.U32 R7, R7, R5, R6 ;  /* 0x0000000507077227 */ /* 0x000fcc00078e0006 */
[----:B------:R-:W-:-:S04]  /*07d0*/  IMAD.HI.U32 R7, R7, R4, RZ ;  /* 0x0000000407077227 */ /* 0x000fc800078e00ff */
[----:B------:R-:W-:-:S04]  /*07e0*/  IMAD.MOV R5, RZ, RZ, -R7 ;  /* 0x000000ffff057224 */ /* 0x000fc800078e0a07 */
[----:B------:R-:W-:Y:S02]  /*07f0*/  IMAD R4, R5, UR4, R4 ;  /* 0x0000000405047c24 */ /* 0x000fe4000f8e0204 */
[----:B------:R-:W-:-:S03]  /*0800*/  IMAD.MOV.U32 R5, RZ, RZ, RZ ;  /* 0x000000ffff057224 */ /* 0x000fc600078e00ff */
[----:B------:R-:W-:-:S13]  /*0810*/  ISETP.GE.U32.AND P0, PT, R4, UR4, PT ;  /* 0x0000000404007c0c */ /* 0x000fda000bf06070 */
[----:B------:R-:W-:Y:S02]  /*0820*/  @P0 VIADD R4, R4, -UR4 ;  /* 0x8000000404040c36 */ /* 0x000fe40008000000 */
[----:B------:R-:W-:-:S03]  /*0830*/  @P0 VIADD R7, R7, 0x1 ;  /* 0x0000000107070836 */ /* 0x000fc60000000000 */
[----:B------:R-:W-:-:S13]  /*0840*/  ISETP.GE.U32.AND P1, PT, R4, UR4, PT ;  /* 0x0000000404007c0c */ /* 0x000fda000bf26070 */
[----:B------:R-:W-:Y:S01]  /*0850*/  @P1 VIADD R7, R7, 0x1 ;  /* 0x0000000107071836 */ /* 0x000fe20000000000 */
[----:B------:R-:W-:-:S05]  /*0860*/  @!P2 LOP3.LUT R7, RZ, UR4, RZ, 0x33, !PT ;  /* 0x00000004ff07ac12 */ /* 0x000fca000f8e33ff */
[----:B------:R-:W-:-:S07]  /*0870*/  IMAD.MOV.U32 R4, RZ, RZ, R7 ;  /* 0x000000ffff047224 */ /* 0x000fce00078e0007 */
.L_x_8:
[----:B------:R-:W-:Y:S05]  /*0880*/  BSYNC B0 ;  /* 0x0000000000007941 */ /* 0x000fea0003800000 */
.L_x_6:
[----:B------:R-:W0:Y:S01]  /*0890*/  LDC.64 R6, c[0x0][0x2c0] ;  /* 0x0000b000ff067b82 */ /* 0x000e220000000a00 */
[----:B------:R-:W-:Y:S01]  /*08a0*/  ULDC.64 UR6, c[0x0][0x228] ;  /* 0x00008a0000067ab9 */ /* 0x000fe20000000a00 */
[----:B------:R-:W-:Y:S01]  /*08b0*/  ULDC.64 UR4, c[0x0][0x2d0] ;  /* 0x0000b40000047ab9 */ /* 0x000fe20000000a00 */
[----:B------:R-:W-:Y:S01]  /*08c0*/  UIADD3 UR8, UP0, -UR6, 0x1, URZ ;  /* 0x0000000106087890 */ /* 0x000fe2000ff1e13f */
[C---:B------:R-:W-:Y:S01]  /*08d0*/  IADD3 R14, P0, R4.reuse, -UR4, RZ ;  /* 0x80000004040e7c10 */ /* 0x040fe2000ff1e0ff */
[----:B------:R-:W-:Y:S02]  /*08e0*/  UIADD3 UR11, UP1, URZ, -UR4, URZ ;  /* 0x800000043f0b7290 */ /* 0x000fe4000ff3e03f */
[----:B------:R-:W-:Y:S01]  /*08f0*/  UIADD3.X UR9, URZ, ~UR7, URZ, UP0, !UPT ;  /* 0x800000073f097290 */ /* 0x000fe200087fe43f */
[----:B------:R-:W1:Y:S01]  /*0900*/  LDC.64 R8, c[0x0][0x238] ;  /* 0x00008e00ff087b82 */ /* 0x000e620000000a00 */
[----:B------:R-:W-:Y:S01]  /*0910*/  IMAD.U32 R17, RZ, RZ, UR8 ;  /* 0x00000008ff117e24 */ /* 0x000fe2000f8e00ff */
[C---:B------:R-:W-:Y:S01]  /*0920*/  IADD3.X R0, R5.reuse, ~UR5, RZ, P0, !PT ;  /* 0x8000000505007c10 */ /* 0x040fe200087fe4ff */
[----:B------:R-:W-:Y:S01]  /*0930*/  UISETP.GT.U32.AND UP0, UPT, UR4, URZ, UPT ;  /* 0x0000003f0400728c */ /* 0x000fe2000bf04070 */
[-C--:B------:R-:W-:Y:S01]  /*0940*/  IADD3 R11, P2, RZ, -R14.reuse, RZ ;  /* 0x8000000eff0b7210 */ /* 0x080fe20007f5e0ff */
[----:B------:R-:W-:Y:S01]  /*0950*/  IMAD.U32 R15, RZ, RZ, UR9 ;  /* 0x00000009ff0f7e24 */ /* 0x000fe2000f8e00ff */
[----:B------:R-:W-:Y:S01]  /*0960*/  IADD3 R17, P0, P1, R4, -UR4, R17 ;  /* 0x8000000404117c10 */ /* 0x000fe2000f91e011 */
[----:B------:R-:W-:Y:S01]  /*0970*/  UIADD3.X UR16, URZ, ~UR5, URZ, UP1, !UPT ;  /* 0x800000053f107290 */ /* 0x000fe20008ffe43f */
[----:B------:R-:W-:Y:S01]  /*0980*/  ISETP.LT.AND P4, PT, R0, RZ, PT ;  /* 0x000000ff0000720c */ /* 0x000fe20003f81270 */
[----:B------:R-:W-:Y:S01]  /*0990*/  IMAD.X R19, RZ, RZ, ~R0, P2 ;  /* 0x000000ffff137224 */ /* 0x000fe200010e0e00 */
[----:B------:R-:W-:Y:S01]  /*09a0*/  IADD3.X R15, R5, ~UR5, R15, P0, P1 ;  /* 0x80000005050f7c10 */ /* 0x000fe200087e240f */
[----:B------:R-:W-:Y:S01]  /*09b0*/  UISETP.GT.U32.AND UP1, UPT, UR11, URZ, UPT ;  /* 0x0000003f0b00728c */ /* 0x000fe2000bf24070 */
[----:B------:R-:W-:Y:S01]  /*09c0*/  SEL R14, R11, R14, P4 ;  /* 0x0000000e0b0e7207 */ /* 0x000fe20002000000 */
[----:B------:R-:W-:Y:S01]  /*09d0*/  UISETP.GT.AND.EX UP0, UPT, UR5, URZ, UPT, UP0 ;  /* 0x0000003f0500728c */ /* 0x000fe2000bf04300 */
[----:B------:R-:W-:Y:S01]  /*09e0*/  SEL R0, R19, R0, P4 ;  /* 0x0000000013007207 */ /* 0x000fe20002000000 */
[----:B------:R-:W-:Y:S01]  /*09f0*/  UISETP.GT.AND.EX UP1, UPT, UR16, URZ, UPT, UP1 ;  /* 0x0000003f1000728c */ /* 0x000fe2000bf24310 */
[C---:B0-----:R-:W-:Y:S01]  /*0a00*/  IADD3 R18, P5, -R6.reuse, 0x1, RZ ;  /* 0x0000000106127810 */ /* 0x041fe20007fbe1ff */
[----:B------:R-:W-:Y:S01]  /*0a10*/  USEL UR10, UR4, URZ, UP0 ;  /* 0x0000003f040a7287 */ /* 0x000fe20008000000 */
[----:B------:R-:W-:Y:S01]  /*0a20*/  IADD3 R10, P3, RZ, -R17, RZ ;  /* 0x80000011ff0a7210 */ /* 0x000fe20007f7e0ff */
[----:B------:R-:W-:Y:S01]  /*0a30*/  ULEA UR9, UP2, UR4, UR6, 0x1 ;  /* 0x0000000604097291 */ /* 0x000fe2000f84083f */
[----:B------:R-:W-:Y:S01]  /*0a40*/  ISETP.GE.AND P2, PT, R15, RZ, PT ;  /* 0x000000ff0f00720c */ /* 0x000fe20003f46270 */
[--C-:B------:R-:W-:Y:S01]  /*0a50*/  IMAD.X R11, RZ, RZ, ~R7.reuse, P5 ;  /* 0x000000ffff0b7224 */ /* 0x100fe200028e0e07 */
[----:B------:R-:W-:Y:S01]  /*0a60*/  IADD3 R20, P4, RZ, -R6, RZ ;  /* 0x80000006ff147210 */ /* 0x000fe20007f9e0ff */
[----:B------:R-:W-:Y:S01]  /*0a70*/  USEL UR11, UR11, URZ, UP1 ;  /* 0x0000003f0b0b7287 */ /* 0x000fe20008800000 */
[----:B------:R-:W-:Y:S01]  /*0a80*/  ISETP.GT.U32.AND P0, PT, R6, RZ, PT ;  /* 0x000000ff0600720c */ /* 0x000fe20003f04070 */
[----:B------:R-:W-:Y:S01]  /*0a90*/  ULOP3.LUT UR10, URZ, UR10, URZ, 0x33, !UPT ;  /* 0x0000000a3f0a7292 */ /* 0x000fe2000f8e333f */
[----:B------:R-:W-:Y:S01]  /*0aa0*/  SEL R17, R17, R10, !P2 ;  /* 0x0000000a11117207 */ /* 0x000fe20005000000 */
[----:B------:R-:W-:Y:S01]  /*0ab0*/  IMAD.X R10, RZ, RZ, ~R7, P4 ;  /* 0x000000ffff0a7224 */ /* 0x000fe200020e0e07 */
[-C--:B-1----:R-:W-:Y:S01]  /*0ac0*/  IADD3 R18, P5, P6, R13, -R8.reuse, R18 ;  /* 0x800000080d127210 */ /* 0x082fe20007ebe012 */
[----:B------:R-:W0:Y:S01]  /*0ad0*/  S2UR UR6, SR_CTAID.Y ;  /* 0x00000000000679c3 */ /* 0x000e220000002600 */
[----:B------:R-:W-:Y:S01]  /*0ae0*/  ISETP.GT.U32.AND P1, PT, R20, RZ, PT ;  /* 0x000000ff1400720c */ /* 0x000fe20003f24070 */
[----:B------:R-:W-:Y:S01]  /*0af0*/  UIADD3 UR9, UP3, UP4, UR11, UR9, UR10 ;  /* 0x000000090b097290 */ /* 0x000fe2000fc7e00a */
[----:B------:R-:W-:Y:S01]  /*0b00*/  ISETP.GT.AND.EX P0, PT, R7, RZ, PT, P0 ;  /* 0x000000ff0700720c */ /* 0x000fe20003f04300 */
[----:B------:R-:W-:Y:S01]  /*0b10*/  IMAD.X R22, RZ, RZ, ~R15, P3 ;  /* 0x000000ffff167224 */ /* 0x000fe200018e0e0f */
[----:B------:R-:W-:Y:S01]  /*0b20*/  LEA R16, P4, R6, R8, 0x1 ;  /* 0x0000000806107211 */ /* 0x000fe200078808ff */
[----:B------:R-:W-:Y:S01]  /*0b30*/  ULDC.64 UR12, c[0x0][0x2d8] ;  /* 0x0000b600000c7ab9 */ /* 0x000fe20000000a00 */
[----:B------:R-:W-:Y:S01]  /*0b40*/  IADD3.X R8, R12, ~R9, R11, P5, P6 ;  /* 0x800000090c087210 */ /* 0x000fe20002fec40b */
[----:B------:R-:W1:Y:S01]  /*0b50*/  S2UR UR8, SR_CTAID.Z ;  /* 0x00000000000879c3 */ /* 0x000e620000002700 */
[----:B------:R-:W-:Y:S01]  /*0b60*/  IADD3 R21, P6, RZ, -R18, RZ ;  /* 0x80000012ff157210 */ /* 0x000fe20007fde0ff */
[----:B------:R-:W-:Y:S01]  /*0b70*/  ULDC.64 UR18, c[0x0][0x2a0] ;  /* 0x0000a80000127ab9 */ /* 0x000fe20000000a00 */
[----:B------:R-:W-:Y:S01]  /*0b80*/  ISETP.GT.AND.EX P1, PT, R10, RZ, PT, P1 ;  /* 0x000000ff0a00720c */ /* 0x000fe20003f24310 */
[----:B------:R-:W-:Y:S01]  /*0b90*/  ULDC.64 UR10, c[0x0][0x2e0] ;  /* 0x0000b800000a7ab9 */ /* 0x000fe20000000a00 */
[----:B------:R-:W-:-:S02]  /*0ba0*/  SEL R19, R6, RZ, P0 ;  /* 0x000000ff06137207 */ /* 0x000fc40000000000 */
[----:B------:R-:W-:Y:S01]  /*0bb0*/  LEA.HI.X R11, R6, R9, R7, 0x1, P4 ;  /* 0x00000009060b7211 */ /* 0x000fe200020f0c07 */
[----:B------:R-:W-:Y:S01]  /*0bc0*/  IMAD.X R9, RZ, RZ, ~R8, P6 ;  /* 0x000000ffff097224 */ /* 0x000fe200030e0e08 */
[----:B------:R-:W-:Y:S02]  /*0bd0*/  SEL R20, R20, RZ, P1 ;  /* 0x000000ff14147207 */ /* 0x000fe40000800000 */
[----:B------:R-:W-:Y:S02]  /*0be0*/  LOP3.LUT R19, RZ, R19, RZ, 0x33, !PT ;  /* 0x00000013ff137212 */ /* 0x000fe400078e33ff */
[----:B------:R-:W-:Y:S02]  /*0bf0*/  ISETP.GE.AND P5, PT, R8, RZ, PT ;  /* 0x000000ff0800720c */ /* 0x000fe40003fa6270 */
[----:B------:R-:W-:Y:S01]  /*0c00*/  IADD3 R16, P4, P6, R20, R16, R19 ;  /* 0x0000001014107210 */ /* 0x000fe20007e9e013 */
[----:B0-----:R-:W-:Y:S01]  /*0c10*/  UIADD3 UR12, UP5, UR6, UR12, URZ ;  /* 0x0000000c060c7290 */ /* 0x001fe2000ffbe03f */
[----:B------:R-:W-:-:S02]  /*0c20*/  SEL R19, R8, R9, !P5 ;  /* 0x0000000908137207 */ /* 0x000fc40006800000 */
[----:B------:R-:W0:Y:S01]  /*0c30*/  LDC.64 R8, c[0x0][0x2c8] ;  /* 0x0000b200ff087b82 */ /* 0x000e220000000a00 */
[----:B------:R-:W-:Y:S01]  /*0c40*/  SEL R20, R7, RZ, P0 ;  /* 0x000000ff07147207 */ /* 0x000fe20000000000 */
[----:B------:R-:W-:Y:S01]  /*0c50*/  UIADD3.X UR6, URZ, UR13, URZ, UP5, !UPT ;  /* 0x0000000d3f067290 */ /* 0x000fe2000affe43f */
[----:B------:R-:W-:Y:S02]  /*0c60*/  SEL R18, R18, R21, !P5 ;  /* 0x0000001512127207 */ /* 0x000fe40006800000 */
[----:B------:R-:W-:Y:S01]  /*0c70*/  SEL R21, R10, RZ, P1 ;  /* 0x000000ff0a157207 */ /* 0x000fe20000800000 */
[----:B------:R-:W-:Y:S01]  /*0c80*/  UIMAD UR13, UR6, UR18, URZ ;  /* 0x00000012060d72a4 */ /* 0x000fe2000f8e023f */
[----:B------:R-:W-:Y:S01]  /*0c90*/  IADD3 R6, P0, R13, -R6, RZ ;  /* 0x800000060d067210 */ /* 0x000fe20007f1e0ff */
[----:B-1----:R-:W-:Y:S01]  /*0ca0*/  UIADD3 UR10, UP6, UR8, UR10, URZ ;  /* 0x0000000a080a7290 */ /* 0x002fe2000ffde03f */
[----:B------:R-:W-:Y:S01]  /*0cb0*/  LOP3.LUT R10, RZ, R20, RZ, 0x33, !PT ;  /* 0x00000014ff0a7212 */ /* 0x000fe200078e33ff */
[----:B------:R-:W-:Y:S01]  /*0cc0*/  UIMAD UR13, UR12, UR19, UR13 ;  /* 0x000000130c0d72a4 */ /* 0x000fe2000f8e020d */
[----:B------:R-:W-:Y:S01]  /*0cd0*/  SEL R15, R15, R22, !P2 ;  /* 0x000000160f0f7207 */ /* 0x000fe20005000000 */
[----:B------:R-:W-:Y:S01]  /*0ce0*/  IMAD.X R7, R12, 0x1, ~R7, P0 ;  /* 0x000000010c077824 */ /* 0x000fe200000e0e07 */
[----:B------:R-:W-:Y:S01]  /*0cf0*/  IADD3.X R11, R21, R11, R10, P4, P6 ;  /* 0x0000000b150b7210 */ /* 0x000fe200027ec40a */
[----:B------:R-:W-:Y:S01]  /*0d00*/  UIADD3.X UR11, URZ, UR11, URZ, UP6, !UPT ;  /* 0x0000000b3f0b7290 */ /* 0x000fe2000b7fe43f */
[----:B------:R-:W-:-:S02]  /*0d10*/  IADD3 R21, P0, RZ, -R6, RZ ;  /* 0x80000006ff157210 */ /* 0x000fc40007f1e0ff */
[----:B------:R-:W-:-:S03]  /*0d20*/  ISETP.LT.AND P4, PT, R7, RZ, PT ;  /* 0x000000ff0700720c */ /* 0x000fc60003f81270 */
[----:B------:R-:W-:Y:S01]  /*0d30*/  IMAD.X R20, RZ, RZ, ~R7, P0 ;  /* 0x000000ffff147224 */ /* 0x000fe200000e0e07 */
[----:B------:R-:W-:Y:S02]  /*0d40*/  IADD3 R16, P0, P1, R18, R16, -R13 ;  /* 0x0000001012107210 */ /* 0x000fe4000791e80d */
[----:B------:R-:W-:Y:S02]  /*0d50*/  SEL R21, R21, R6, P4 ;  /* 0x0000000615157207 */ /* 0x000fe40002000000 */
[----:B------:R-:W-:Y:S02]  /*0d60*/  IADD3.X R19, R19, R11, ~R12, P0, P1 ;  /* 0x0000000b13137210 */ /* 0x000fe400007e2c0c */
[----:B------:R-:W-:Y:S01]  /*0d70*/  SEL R20, R20, R7, P4 ;  /* 0x0000000714147207 */ /* 0x000fe20002000000 */
[----:B------:R-:W1:Y:S01]  /*0d80*/  LDC.64 R10, c[0x0][0x230] ;  /* 0x00008c00ff0a7b82 */ /* 0x000e620000000a00 */
[----:B0-----:R-:W-:Y:S02]  /*0d90*/  IADD3 R6, P1, R2, -R8, RZ ;  /* 0x8000000802067210 */ /* 0x001fe40007f3e0ff */
[----:B------:R-:W-:Y:S01]  /*0da0*/  IADD3 R17, P3, P4, R17, UR9, -R4 ;  /* 0x0000000911117c10 */ /* 0x000fe2000fc7e804 */
[----:B------:R-:W-:Y:S01]  /*0db0*/  UIMAD.WIDE.U32 UR8, UR12, UR18, URZ ;  /* 0x000000120c0872a5 */ /* 0x000fe2000f8e003f */
[----:B------:R-:W-:Y:S01]  /*0dc0*/  IADD3 R18, P0, R16, R21, RZ ;  /* 0x0000001510127210 */ /* 0x000fe20007f1e0ff */
[--C-:B------:R-:W-:Y:S01]  /*0dd0*/  IMAD.X R16, R3, 0x1, ~R9.reuse, P1 ;  /* 0x0000000103107824 */ /* 0x100fe200008e0e09 */
[----:B------:R-:W-:Y:S01]  /*0de0*/  IADD3 R14, P2, R17, R14, RZ ;  /* 0x0000000e110e7210 */ /* 0x000fe20007f5e0ff */
[----:B------:R-:W-:Y:S01]  /*0df0*/  ULDC.64 UR18, c[0x0][0x298] ;  /* 0x0000a60000127ab9 */ /* 0x000fe20000000a00 */
[----:B------:R-:W-:Y:S01]  /*0e00*/  IADD3 R17, P1, RZ, -R6, RZ ;  /* 0x80000006ff117210 */ /* 0x000fe20007f3e0ff */
[----:B------:R-:W-:Y:S01]  /*0e10*/  UIADD3 UR9, UR9, UR13, URZ ;  /* 0x0000000d09097290 */ /* 0x000fe2000fffe03f */
[----:B------:R-:W-:Y:S01]  /*0e20*/  IADD3.X R19, R19, R20, RZ, P0, !PT ;  /* 0x0000001413137210 */ /* 0x000fe200007fe4ff */
[----:B------:R-:W-:Y:S01]  /*0e30*/  UIMAD UR13, UR11, UR18, URZ ;  /* 0x000000120b0d72a4 */ /* 0x000fe2000f8e023f */
[----:B------:R-:W-:Y:S01]  /*0e40*/  ISETP.LT.AND P0, PT, R16, RZ, PT ;  /* 0x000000ff1000720c */ /* 0x000fe20003f01270 */
[----:B------:R-:W-:Y:S01]  /*0e50*/  IMAD.X R7, RZ, RZ, ~R16, P1 ;  /* 0x000000ffff077224 */ /* 0x000fe200008e0e10 */
[C---:B------:R-:W-:Y:S01]  /*0e60*/  IADD3 R21, P5, -R8.reuse, 0x1, RZ ;  /* 0x0000000108157810 */ /* 0x040fe20007fbe1ff */
[----:B------:R-:W-:Y:S01]  /*0e70*/  UIMAD UR13, UR10, UR19, UR13 ;  /* 0x000000130a0d72a4 */ /* 0x000fe2000f8e020d */
[----:B------:R-:W-:Y:S01]  /*0e80*/  SEL R17, R17, R6, P0 ;  /* 0x0000000611117207 */ /* 0x000fe20000000000 */
[----:B------:R-:W-:Y:S01]  /*0e90*/  UIMAD.WIDE.U32 UR8, UR10, UR18, UR8 ;  /* 0x000000120a0872a5 */ /* 0x000fe2000f8e0008 */
[----:B------:R-:W-:Y:S01]  /*0ea0*/  SEL R16, R7, R16, P0 ;  /* 0x0000001007107207 */ /* 0x000fe20000000000 */
[----:B------:R-:W-:Y:S01]  /*0eb0*/  IMAD.X R22, RZ, RZ, ~R9, P5 ;  /* 0x000000ffff167224 */ /* 0x000fe200028e0e09 */
[----:B------:R-:W0:Y:S01]  /*0ec0*/  LDC.64 R6, c[0x0][0x2b8] ;  /* 0x0000ae00ff067b82 */ /* 0x000e220000000a00 */
[----:B------:R-:W-:Y:S01]  /*0ed0*/  IADD3 R24, P1, RZ, -R8, RZ ;  /* 0x80000008ff187210 */ /* 0x000fe20007f3e0ff */
[----:B------:R-:W-:Y:S01]  /*0ee0*/  UIADD3 UR9, UR9, UR13, URZ ;  /* 0x0000000d09097290 */ /* 0x000fe2000fffe03f */
[-C--:B-1----:R-:W-:Y:S01]  /*0ef0*/  LEA R23, P0, R8, R10.reuse, 0x1 ;  /* 0x0000000a08177211 */ /* 0x082fe200078008ff */
[----:B------:R-:W-:Y:S01]  /*0f00*/  ULEA.HI.X UR13, UR4, UR7, UR5, 0x1, UP2 ;  /* 0x00000007040d7291 */ /* 0x000fe200090f0c05 */
[----:B------:R-:W-:Y:S01]  /*0f10*/  IADD3 R10, P5, P6, R2, -R10, R21 ;  /* 0x8000000a020a7210 */ /* 0x000fe20007ebe015 */
[--C-:B------:R-:W-:Y:S01]  /*0f20*/  IMAD.X R20, RZ, RZ, ~R9.reuse, P1 ;  /* 0x000000ffff147224 */ /* 0x100fe200008e0e09 */
[C---:B------:R-:W-:Y:S01]  /*0f30*/  LEA.HI.X R21, R8.reuse, R11, R9, 0x1, P0 ;  /* 0x0000000b08157211 */ /* 0x040fe200000f0c09 */
[----:B------:R-:W-:Y:S01]  /*0f40*/  ULDC.64 UR18, c[0x0][0x240] ;  /* 0x0000900000127ab9 */ /* 0x000fe20000000a00 */
[----:B------:R-:W-:Y:S01]  /*0f50*/  ISETP.GT.U32.AND P0, PT, R8, RZ, PT ;  /* 0x000000ff0800720c */ /* 0x000fe20003f04070 */
[----:B------:R-:W-:Y:S01]  /*0f60*/  UIMAD UR11, UR11, UR18, URZ ;  /* 0x000000120b0b72a4 */ /* 0x000fe2000f8e023f */
[----:B------:R-:W-:-:S02]  /*0f70*/  ISETP.GT.U32.AND P1, PT, R24, RZ, PT ;  /* 0x000000ff1800720c */ /* 0x000fc40003f24070 */
[----:B------:R-:W-:Y:S01]  /*0f80*/  ISETP.GT.AND.EX P0, PT, R9, RZ, PT, P0 ;  /* 0x000000ff0900720c */ /* 0x000fe20003f04300 */
[----:B------:R-:W-:Y:S01]  /*0f90*/  UIMAD UR11, UR10, UR19, UR11 ;  /* 0x000000130a0b72a4 */ /* 0x000fe2000f8e020b */
[----:B------:R-:W-:Y:S02]  /*0fa0*/  ISETP.GT.AND.EX P1, PT, R20, RZ, PT, P1 ;  /* 0x000000ff1400720c */ /* 0x000fe40003f24310 */
[----:B------:R-:W-:Y:S02]  /*0fb0*/  SEL R8, R8, RZ, P0 ;  /* 0x000000ff08087207 */ /* 0x000fe40000000000 */
[----:B------:R-:W-:Y:S02]  /*0fc0*/  SEL R24, R24, RZ, P1 ;  /* 0x000000ff18187207 */ /* 0x000fe40000800000 */
[----:B------:R-:W-:Y:S02]  /*0fd0*/  LOP3.LUT R8, RZ, R8, RZ, 0x33, !PT ;  /* 0x00000008ff087212 */ /* 0x000fe400078e33ff */
[----:B------:R-:W-:Y:S01]  /*0fe0*/  IADD3.X R11, R3, ~R11, R22, P5, P6 ;  /* 0x8000000b030b7210 */ /* 0x000fe20002fec416 */
[----:B0-----:R-:W-:-:S04]  /*0ff0*/  IMAD R12, R12, R6, RZ ;  /* 0x000000060c0c7224 */ /* 0x001fc800078e02ff */
[----:B------:R-:W-:Y:S01]  /*1000*/  IMAD R25, R13, R7, R12 ;  /* 0x000000070d197224 */ /* 0x000fe200078e020c */
[----:B------:R-:W-:Y:S02]  /*1010*/  SEL R12, R9, RZ, P0 ;  /* 0x000000ff090c7207 */ /* 0x000fe40000000000 */
[----:B------:R-:W-:Y:S01]  /*1020*/  IADD3 R23, P0, P5, R24, R23, R8 ;  /* 0x0000001718177210 */ /* 0x000fe20007d1e008 */
[----:B------:R-:W-:Y:S01]  /*1030*/  IMAD.WIDE.U32 R8, R13, R6, UR8 ;  /* 0x000000080d087e25 */ /* 0x000fe2000f8e0006 */
[----:B------:R-:W-:Y:S01]  /*1040*/  IADD3 R13, P6, RZ, -R10, RZ ;  /* 0x8000000aff0d7210 */ /* 0x000fe20007fde0ff */
[----:B------:R-:W0:Y:S01]  /*1050*/  LDC.64 R6, c[0x0][0x260] ;  /* 0x00009800ff067b82 */ /* 0x000e220000000a00 */
[----:B------:R-:W-:Y:S01]  /*1060*/  ULDC.64 UR8, c[0x0][0x248] ;  /* 0x0000920000087ab9 */ /* 0x000fe20000000a00 */
[----:B------:R-:W-:Y:S01]  /*1070*/  LOP3.LUT R12, RZ, R12, RZ, 0x33, !PT ;  /* 0x0000000cff0c7212 */ /* 0x000fe200078e33ff */
[----:B------:R-:W-:Y:S01]  /*1080*/  UIMAD UR4, UR6, UR8, URZ ;  /* 0x00000008060472a4 */ /* 0x000fe2000f8e023f */
[----:B------:R-:W-:Y:S01]  /*1090*/  IMAD.X R22, RZ, RZ, ~R11, P6 ;  /* 0x000000ffff167224 */ /* 0x000fe200030e0e0b */
[----:B------:R-:W-:Y:S01]  /*10a0*/  ISETP.GE.AND P6, PT, R11, RZ, PT ;  /* 0x000000ff0b00720c */ /* 0x000fe20003fc6270 */
[----:B------:R-:W-:Y:S01]  /*10b0*/  UIMAD.WIDE.U32 UR6, UR12, UR8, URZ ;  /* 0x000000080c0672a5 */ /* 0x000fe2000f8e003f */
[----:B------:R-:W-:Y:S01]  /*10c0*/  IMAD.IADD R9, R9, 0x1, R25 ;  /* 0x0000000109097824 */ /* 0x000fe200078e0219 */
[----:B------:R-:W-:Y:S01]  /*10d0*/  UIMAD UR4, UR12, UR9, UR4 ;  /* 0x000000090c0472a4 */ /* 0x000fe2000f8e0204 */
[----:B------:R-:W-:Y:S01]  /*10e0*/  SEL R10, R10, R13, !P6 ;  /* 0x0000000d0a0a7207 */ /* 0x000fe20007000000 */
[----:B------:R-:W-:Y:S01]  /*10f0*/  USEL UR8, UR5, URZ, UP0 ;  /* 0x0000003f05087287 */ /* 0x000fe20008000000 */
[----:B------:R-:W-:Y:S01]  /*1100*/  SEL R13, R11, R22, !P6 ;  /* 0x000000160b0d7207 */ /* 0x000fe20007000000 */
[----:B------:R-:W-:Y:S01]  /*1110*/  UIADD3 UR7, UR7, UR4, URZ ;  /* 0x0000000407077290 */ /* 0x000fe2000fffe03f */
[----:B------:R-:W-:-:S03]  /*1120*/  SEL R11, R20, RZ, P1 ;  /* 0x000000ff140b7207 */ /* 0x000fc60000800000 */
[----:B------:R-:W-:Y:S01]  /*1130*/  UIMAD.WIDE.U32 UR4, UR10, UR18, UR6 ;  /* 0x000000120a0472a5 */ /* 0x000fe2000f8e0006 */
[----:B------:R-:W-:Y:S01]  /*1140*/  IADD3.X R11, R11, R21, R12, P0, P5 ;  /* 0x000000150b0b7210 */ /* 0x000fe200007ea40c */
[----:B------:R-:W-:Y:S01]  /*1150*/  USEL UR7, UR16, URZ, UP1 ;  /* 0x0000003f10077287 */ /* 0x000fe20008800000 */
[----:B------:R-:W-:Y:S01]  /*1160*/  IADD3 R10, P0, P1, R10, R23, -R2 ;  /* 0x000000170a0a7210 */ /* 0x000fe2000791e802 */
[----:B------:R-:W-:Y:S02]  /*1170*/  UIADD3 UR5, UR5, UR11, URZ ;  /* 0x0000000b05057290 */ /* 0x000fe4000fffe03f */
[----:B------:R-:W-:Y:S01]  /*1180*/  ULOP3.LUT UR6, URZ, UR8, URZ, 0x33, !UPT ;  /* 0x000000083f067292 */ /* 0x000fe2000f8e333f */
[----:B------:R-:W-:Y:S01]  /*1190*/  IADD3.X R11, R13, R11, ~R3, P0, P1 ;  /* 0x0000000b0d0b7210 */ /* 0x000fe200007e2c03 */
[----:B0-----:R-:W-:Y:S01]  /*11a0*/  IMAD R19, R19, R6, RZ ;  /* 0x0000000613137224 */ /* 0x001fe200078e02ff */
[----:B------:R-:W-:Y:S01]  /*11b0*/  IADD3 R17, P0, R10, R17, RZ ;  /* 0x000000110a117210 */ /* 0x000fe20007f1e0ff */
[----:B------:R-:W-:-:S02]  /*11c0*/  UIADD3.X UR6, UR7, UR13, UR6, UP3, UP4 ;  /* 0x0000000d07067290 */ /* 0x000fc40009fe8406 */
[C---:B------:R-:W-:Y:S01]  /*11d0*/  IMAD R19, R18.reuse, R7, R19 ;  /* 0x0000000712137224 */ /* 0x040fe200078e0213 */
[----:B------:R-:W-:Y:S01]  /*11e0*/  ULDC.64 UR8, c[0x0][0x258] ;  /* 0x0000960000087ab9 */ /* 0x000fe20000000a00 */
[----:B------:R-:W-:Y:S01]  /*11f0*/  IMAD.WIDE.U32 R6, R18, R6, UR4 ;  /* 0x0000000412067e25 */ /* 0x000fe2000f8e0006 */
[----:B------:R-:W-:Y:S01]  /*1200*/  ULDC.64 UR4, c[0x0][0x2b0] ;  /* 0x0000ac0000047ab9 */ /* 0x000fe20000000a00 */
[----:B------:R-:W-:Y:S01]  /*1210*/  IADD3.X R15, R15, UR6, ~R5, P3, P4 ;  /* 0x000000060f0f7c10 */ /* 0x000fe20009fe8c05 */
[----:B------:R-:W-:Y:S01]  /*1220*/  ULDC.64 UR6, c[0x0][0x250] ;  /* 0x0000940000067ab9 */ /* 0x000fe20000000a00 */
[----:B------:R-:W-:Y:S02]  /*1230*/  IMAD.X R16, R11, 0x1, R16, P0 ;  /* 0x000000010b107824 */ /* 0x000fe400000e0610 */
[----:B------:R-:W-:Y:S02]  /*1240*/  IMAD R3, R3, UR4, RZ ;  /* 0x0000000403037c24 */ /* 0x000fe4000f8e02ff */
[----:B------:R-:W-:-:S02]  /*1250*/  IMAD.IADD R7, R7, 0x1, R19 ;  /* 0x0000000107077824 */ /* 0x000fc400078e0213 */
[----:B------:R-:W-:Y:S02]  /*1260*/  IMAD R16, R16, UR8, RZ ;  /* 0x0000000810107c24 */ /* 0x000fe4000f8e02ff */
[C---:B------:R-:W-:Y:S02]  /*1270*/  IMAD R11, R2.reuse, UR5, R3 ;  /* 0x00000005020b7c24 */ /* 0x040fe4000f8e0203 */
[----:B------:R-:W-:Y:S01]  /*1280*/  IMAD.WIDE.U32 R2, R2, UR4, R8 ;  /* 0x0000000402027c25 */ /* 0x000fe2000f8e0008 */
[----:B------:R-:W-:-:S03]  /*1290*/  ULDC.64 UR4, c[0x0][0x2a8] ;  /* 0x0000aa0000047ab9 */ /* 0x000fc60000000a00 */
[----:B------:R-:W-:Y:S02]  /*12a0*/  IMAD.X R0, R15, 0x1, R0, P2 ;  /* 0x000000010f007824 */ /* 0x000fe400010e0600 */
[C---:B------:R-:W-:Y:S02]  /*12b0*/  IMAD R9, R17.reuse, UR9, R16 ;  /* 0x0000000911097c24 */ /* 0x040fe4000f8e0210 */
[----:B------:R-:W-:-:S04]  /*12c0*/  IMAD.WIDE.U32 R6, R17, UR8, R6 ;  /* 0x0000000811067c25 */ /* 0x000fc8000f8e0006 */
[----:B------:R-:W-:Y:S02]  /*12d0*/  IMAD.IADD R3, R3, 0x1, R11 ;  /* 0x0000000103037824 */ /* 0x000fe400078e020b */
[----:B------:R-:W-:Y:S02]  /*12e0*/  IMAD R5, R5, UR4, RZ ;  /* 0x0000000405057c24 */ /* 0x000fe4000f8e02ff */
[----:B------:R-:W-:Y:S02]  /*12f0*/  IMAD R11, R0, UR6, RZ ;  /* 0x00000006000b7c24 */ /* 0x000fe4000f8e02ff */
[----:B------:R-:W-:Y:S02]  /*1300*/  IMAD.IADD R7, R7, 0x1, R9 ;  /* 0x0000000107077824 */ /* 0x000fe400078e0209 */
[----:B------:R-:W-:Y:S02]  /*1310*/  IMAD R9, R4, UR5, R5 ;  /* 0x0000000504097c24 */ /* 0x000fe4000f8e0205 */
[----:B------:R-:W-:-:S02]  /*1320*/  IMAD R11, R14, UR7, R11 ;  /* 0x000000070e0b7c24 */ /* 0x000fc4000f8e020b */
[----:B------:R-:W-:Y:S01]  /*1330*/  IMAD.WIDE.U32 R4, R4, UR4, R2 ;  /* 0x0000000404047c25 */ /* 0x000fe2000f8e0002 */
[----:B------:R-:W-:-:S03]  /*1340*/  ULDC.64 UR4, c[0x0][0x268] ;  /* 0x00009a0000047ab9 */ /* 0x000fc60000000a00 */
[----:B------:R-:W-:Y:S01]  /*1350*/  IMAD.WIDE.U32 R14, R14, UR6, R6 ;  /* 0x000000060e0e7c25 */ /* 0x000fe2000f8e0006 */
[----:B------:R-:W-:Y:S01]  /*1360*/  ULDC.64 UR6, c[0x0][0x210] ;  /* 0x0000840000067ab9 */ /* 0x000fe20000000a00 */
[----:B------:R-:W-:Y:S02]  /*1370*/  LEA R2, P0, R4, UR4, 0x1 ;  /* 0x0000000404027c11 */ /* 0x000fe4000f8008ff */
[----:B------:R-:W-:Y:S01]  /*1380*/  IMAD.IADD R3, R5, 0x1, R9 ;  /* 0x0000000105037824 */ /* 0x000fe200078e0209 */
[----:B------:R-:W-:Y:S01]  /*1390*/  LEA R7, P1, R14, UR6, 0x1 ;  /* 0x000000060e077c11 */ /* 0x000fe2000f8208ff */
[----:B------:R-:W-:-:S03]  /*13a0*/  IMAD.IADD R15, R15, 0x1, R11 ;  /* 0x000000010f0f7824 */ /* 0x000fc600078e020b */
[----:B------:R-:W-:Y:S02]  /*13b0*/  LEA.HI.X R3, R4, UR5, R3, 0x1, P0 ;  /* 0x0000000504037c11 */ /* 0x000fe400080f0c03 */
[----:B------:R-:W-:Y:S02]  /*13c0*/  LEA.HI.X R15, R14, UR7, R15, 0x1, P1 ;  /* 0x000000070e0f7c11 */ /* 0x000fe400088f0c0f */
[C---:B------:R-:W-:Y:S01]  /*13d0*/  LOP3.LUT R14, R7.reuse, 0xfffffffd, RZ, 0xc0, !PT ;  /* 0xfffffffd070e7812 */ /* 0x040fe200078ec0ff */
[----:B------:R0:W5:Y:S01]  /*13e0*/  LDG.E.U16 R2, desc[UR14][R2.64] ;  /* 0x0000000e02027981 */ /* 0x000162000c1e1500 */
[----:B------:R-:W-:-:S03]  /*13f0*/  LOP3.LUT R0, R7, 0x2, RZ, 0xc0, !PT ;  /* 0x0000000207007812 */ /* 0x000fc600078ec0ff */
[----:B------:R0:W5:Y:S01]  /*1400*/  LD.E R5, desc[UR14][R14.64] ;  /* 0x0000000e0e057980 */ /* 0x000162000c101900 */
[----:B------:R-:W-:Y:S01]  /*1410*/  ISETP.EQ.U32.AND P0, PT, R0, RZ, PT ;  /* 0x000000ff0000720c */ /* 0x000fe20003f02070 */
[----:B------:R-:W-:-:S05]  /*1420*/  IMAD.MOV.U32 R0, RZ, RZ, 0x3254 ;  /* 0x00003254ff007424 */ /* 0x000fca00078e00ff */
[----:B------:R-:W-:-:S07]  /*1430*/  SEL R4, R0, 0x7610, P0 ;  /* 0x0000761000047807 */ /* 0x000fce0000000000 */
.L_x_9:
[----:B-----5:R-:W-:-:S05]  /*1440*/  HADD2.BF16_V2 R0, R5, R2.H0_H0 ;  /* 0x2000000205007230 */ /* 0x020fca0000200000 */
[----:B------:R-:W-:-:S06]  /*1450*/  PRMT R0, R5, R4, R0 ;  /* 0x0000000405007216 */ /* 0x000fcc0000000000 */
[----:B------:R-:W2:Y:S02]  /*1460*/  ATOM.E.CAS.STRONG.GPU PT, R0, [R14], R5, R0 ;  /* 0x000000050e00738b */ /* 0x000ea400001ee100 */
[----:B--2---:R-:W-:Y:S01]  /*1470*/  ISETP.NE.U32.AND P0, PT, R0, R5, PT ;  /* 0x000000050000720c */ /* 0x004fe20003f05070 */
[----:B------:R-:W-:-:S12]  /*1480*/  IMAD.MOV.U32 R5, RZ, RZ, R0 ;  /* 0x000000ffff057224 */ /* 0x000fd800078e0000 */
[----:B------:R-:W-:Y:S05]  /*1490*/  @P0 BRA `(.L_x_9) ;  /* 0xfffffffc00e80947 */ /* 0x000fea000383ffff */
[----:B------:R-:W-:Y:S05]  /*14a0*/  EXIT ;  /* 0x000000000000794d */ /* 0x000fea0003800000 */
        .weak           $__internal_0_$__cuda_sm20_div_s64
        .type           $__internal_0_$__cuda_sm20_div_s64,@function
        .size           $__internal_0_$__cuda_sm20_div_s64,($__internal_1_$__cuda_sm20_rem_s64 - $__internal_0_$__cuda_sm20_div_s64)
$__internal_0_$__cuda_sm20_div_s64:
[-C--:B------:R-:W-:Y:S02]  /*14b0*/  IADD3 R7, P1, RZ, -R10.reuse, RZ ;  /* 0x8000000aff077210 */ /* 0x080fe40007f3e0ff */
[----:B------:R-:W-:Y:S02]  /*14c0*/  ISETP.GE.AND P0, PT, R8, RZ, PT ;  /* 0x000000ff0800720c */ /* 0x000fe40003f06270 */
[----:B------:R-:W-:Y:S01]  /*14d0*/  ISETP.GE.AND P3, PT, R9, RZ, PT ;  /* 0x000000ff0900720c */ /* 0x000fe20003f66270 */
[----:B------:R-:W-:Y:S01]  /*14e0*/  IMAD.X R15, RZ, RZ, ~R8, P1 ;  /* 0x000000ffff0f7224 */ /* 0x000fe200008e0e08 */
[----:B------:R-:W-:-:S04]  /*14f0*/  SEL R6, R7, R10, !P0 ;  /* 0x0000000a07067207 */ /* 0x000fc80004000000 */
[----:B------:R-:W-:-:S04]  /*1500*/  SEL R7, R15, R8, !P0 ;  /* 0x000000080f077207 */ /* 0x000fc80004000000 */
[----:B------:R-:W0:Y:S08]  /*1510*/  I2F.U64.RP R18, R6 ;  /* 0x0000000600127312 */ /* 0x000e300000309000 */
[----:B0-----:R-:W0:Y:S02]  /*1520*/  MUFU.RCP R18, R18 ;  /* 0x0000001200127308 */ /* 0x001e240000001000 */
[----:B0-----:R-:W-:-:S06]  /*1530*/  IADD3 R14, R18, 0x1ffffffe, RZ ;  /* 0x1ffffffe120e7810 */ /* 0x001fcc0007ffe0ff */
[----:B------:R-:W0:Y:S02]  /*1540*/  F2I.U64.TRUNC R14, R14 ;  /* 0x0000000e000e7311 */ /* 0x000e24000020d800 */
[----:B0-----:R-:W-:-:S04]  /*1550*/  IMAD.WIDE.U32 R16, R14, R6, RZ ;  /* 0x000000060e107225 */ /* 0x001fc800078e00ff */
[----:B------:R-:W-:Y:S01]  /*1560*/  IMAD R17, R14, R7, R17 ;  /* 0x000000070e117224 */ /* 0x000fe200078e0211 */
[----:B------:R-:W-:-:S03]  /*1570*/  IADD3 R19, P0, RZ, -R16, RZ ;  /* 0x80000010ff137210 */ /* 0x000fc60007f1e0ff */
[----:B------:R-:W-:Y:S02]  /*1580*/  IMAD R17, R15, R6, R17 ;  /* 0x000000060f117224 */ /* 0x000fe400078e0211 */
[----:B------:R-:W-:-:S04]  /*1590*/  IMAD.HI.U32 R16, R14, R19, RZ ;  /* 0x000000130e107227 */ /* 0x000fc800078e00ff */
[----:B------:R-:W-:Y:S02]  /*15a0*/  IMAD.X R21, RZ, RZ, ~R17, P0 ;  /* 0x000000ffff157224 */ /* 0x000fe400000e0e11 */
[----:B------:R-:W-:Y:S02]  /*15b0*/  IMAD.MOV.U32 R17, RZ, RZ, R14 ;  /* 0x000000ffff117224 */ /* 0x000fe400078e000e */
[-C--:B------:R-:W-:Y:S02]  /*15c0*/  IMAD R23, R15, R21.reuse, RZ ;  /* 0x000000150f177224 */ /* 0x080fe400078e02ff */
[----:B------:R-:W-:-:S04]  /*15d0*/  IMAD.WIDE.U32 R16, P0, R14, R21, R16 ;  /* 0x000000150e107225 */ /* 0x000fc80007800010 */
[----:B------:R-:W-:-:S04]  /*15e0*/  IMAD.HI.U32 R16, P1, R15, R19, R16 ;  /* 0x000000130f107227 */ /* 0x000fc80007820010 */
[----:B------:R-:W-:Y:S01]  /*15f0*/  IMAD.HI.U32 R19, R15, R21, RZ ;  /* 0x000000150f137227 */ /* 0x000fe200078e00ff */
[----:B------:R-:W-:-:S03]  /*1600*/  IADD3 R17, P2, R23, R16, RZ ;  /* 0x0000001017117210 */ /* 0x000fc60007f5e0ff */
[----:B------:R-:W-:Y:S02]  /*1610*/  IMAD.X R19, R19, 0x1, R15, P0 ;  /* 0x0000000113137824 */ /* 0x000fe400000e060f */
[----:B------:R-:W-:-:S03]  /*1620*/  IMAD.WIDE.U32 R14, R17, R6, RZ ;  /* 0x00000006110e7225 */ /* 0x000fc600078e00ff */
[----:B------:R-:W-:Y:S01]  /*1630*/  IADD3.X R19, RZ, RZ, R19, P2, P1 ;  /* 0x000000ffff137210 */ /* 0x000fe200017e2413 */
[----:B------:R-:W-:Y:S01]  /*1640*/  IMAD R15, R17, R7, R15 ;  /* 0x00000007110f7224 */ /* 0x000fe200078e020f */
[----:B------:R-:W-:Y:S02]  /*1650*/  IADD3 R21, P0, RZ, -R14, RZ ;  /* 0x8000000eff157210 */ /* 0x000fe40007f1e0ff */
[----:B------:R-:W-:Y:S01]  /*1660*/  IADD3 R14, P4, RZ, -R11, RZ ;  /* 0x8000000bff0e7210 */ /* 0x000fe20007f9e0ff */
[----:B------:R-:W-:Y:S02]  /*1670*/  IMAD R15, R19, R6, R15 ;  /* 0x00000006130f7224 */ /* 0x000fe400078e020f */
[----:B------:R-:W-:Y:S01]  /*1680*/  IMAD.HI.U32 R16, R17, R21, RZ ;  /* 0x0000001511107227 */ /* 0x000fe200078e00ff */
[----:B------:R-:W-:-:S03]  /*1690*/  SEL R11, R14, R11, !P3 ;  /* 0x0000000b0e0b7207 */ /* 0x000fc60005800000 */
[----:B------:R-:W-:-:S04]  /*16a0*/  IMAD.X R18, RZ, RZ, ~R15, P0 ;  /* 0x000000ffff127224 */ /* 0x000fc800000e0e0f */
[----:B------:R-:W-:-:S04]  /*16b0*/  IMAD.WIDE.U32 R16, P0, R17, R18, R16 ;  /* 0x0000001211107225 */ /* 0x000fc80007800010 */
[C---:B------:R-:W-:Y:S02]  /*16c0*/  IMAD R15, R19.reuse, R18, RZ ;  /* 0x00000012130f7224 */ /* 0x040fe400078e02ff */
[----:B------:R-:W-:-:S04]  /*16d0*/  IMAD.HI.U32 R16, P1, R19, R21, R16 ;  /* 0x0000001513107227 */ /* 0x000fc80007820010 */
[----:B------:R-:W-:Y:S01]  /*16e0*/  IMAD.HI.U32 R14, R19, R18, RZ ;  /* 0x00000012130e7227 */ /* 0x000fe200078e00ff */
[----:B------:R-:W-:-:S03]  /*16f0*/  IADD3 R16, P2, R15, R16, RZ ;  /* 0x000000100f107210 */ /* 0x000fc60007f5e0ff */
[----:B------:R-:W-:Y:S02]  /*1700*/  IMAD.X R18, RZ, RZ, ~R9, P4 ;  /* 0x000000ffff127224 */ /* 0x000fe400020e0e09 */
[----:B------:R-:W-:Y:S02]  /*1710*/  IMAD.X R19, R14, 0x1, R19, P0 ;  /* 0x000000010e137824 */ /* 0x000fe400000e0613 */
[----:B------:R-:W-:Y:S01]  /*1720*/  IMAD.HI.U32 R14, R16, R11, RZ ;  /* 0x0000000b100e7227 */ /* 0x000fe200078e00ff */
[----:B------:R-:W-:Y:S02]  /*1730*/  SEL R17, R18, R9, !P3 ;  /* 0x0000000912117207 */ /* 0x000fe40005800000 */
[----:B------:R-:W-:Y:S01]  /*1740*/  IADD3.X R18, RZ, RZ, R19, P2, P1 ;  /* 0x000000ffff127210 */ /* 0x000fe200017e2413 */
[----:B------:R-:W-:Y:S02]  /*1750*/  IMAD.MOV.U32 R15, RZ, RZ, RZ ;  /* 0x000000ffff0f7224 */ /* 0x000fe400078e00ff */
[----:B------:R-:W-:-:S04]  /*1760*/  IMAD.WIDE.U32 R14, R16, R17, R14 ;  /* 0x00000011100e7225 */ /* 0x000fc800078e000e */
[C---:B------:R-:W-:Y:S02]  /*1770*/  IMAD R19, R18.reuse, R17, RZ ;  /* 0x0000001112137224 */ /* 0x040fe400078e02ff */
[----:B------:R-:W-:-:S04]  /*1780*/  IMAD.HI.U32 R14, P0, R18, R11, R14 ;  /* 0x0000000b120e7227 */ /* 0x000fc8000780000e */
[----:B------:R-:W-:Y:S01]  /*1790*/  IMAD.HI.U32 R16, R18, R17, RZ ;  /* 0x0000001112107227 */ /* 0x000fe200078e00ff */
[----:B------:R-:W-:-:S03]  /*17a0*/  IADD3 R19, P1, R19, R14, RZ ;  /* 0x0000000e13137210 */ /* 0x000fc60007f3e0ff */
[----:B------:R-:W-:Y:S02]  /*17b0*/  IMAD.X R16, RZ, RZ, R16, P0 ;  /* 0x000000ffff107224 */ /* 0x000fe400000e0610 */
[----:B------:R-:W-:-:S04]  /*17c0*/  IMAD.WIDE.U32 R14, R19, R6, RZ ;  /* 0x00000006130e7225 */ /* 0x000fc800078e00ff */
[----:B------:R-:W-:Y:S01]  /*17d0*/  IMAD.X R21, RZ, RZ, R16, P1 ;  /* 0x000000ffff157224 */ /* 0x000fe200008e0610 */
[----:B------:R-:W-:Y:S01]  /*17e0*/  IADD3 R23, P1, -R14, R11, RZ ;  /* 0x0000000b0e177210 */ /* 0x000fe20007f3e1ff */
[----:B------:R-:W-:-:S03]  /*17f0*/  IMAD R15, R19, R7, R15 ;  /* 0x00000007130f7224 */ /* 0x000fc600078e020f */
[-C--:B------:R-:W-:Y:S01]  /*1800*/  ISETP.GE.U32.AND P0, PT, R23, R6.reuse, PT ;  /* 0x000000061700720c */ /* 0x080fe20003f06070 */
[----:B------:R-:W-:-:S04]  /*1810*/  IMAD R14, R21, R6, R15 ;  /* 0x00000006150e7224 */ /* 0x000fc800078e020f */
[----:B------:R-:W-:Y:S01]  /*1820*/  IMAD.X R17, R17, 0x1, ~R14, P1 ;  /* 0x0000000111117824 */ /* 0x000fe200008e0e0e */
[----:B------:R-:W-:Y:S02]  /*1830*/  IADD3 R11, P1, R23, -R6, RZ ;  /* 0x80000006170b7210 */ /* 0x000fe40007f3e0ff */
[----:B------:R-:W-:Y:S02]  /*1840*/  IADD3 R14, P2, R19, 0x1, RZ ;  /* 0x00000001130e7810 */ /* 0x000fe40007f5e0ff */
[C---:B------:R-:W-:Y:S01]  /*1850*/  ISETP.GE.U32.AND.EX P0, PT, R17.reuse, R7, PT, P0 ;  /* 0x000000071100720c */ /* 0x040fe20003f06100 */
[----:B------:R-:W-:Y:S02]  /*1860*/  IMAD.X R15, R17, 0x1, ~R7, P1 ;  /* 0x00000001110f7824 */ /* 0x000fe400008e0e07 */
[----:B------:R-:W-:Y:S01]  /*1870*/  IMAD.X R16, RZ, RZ, R21, P2 ;  /* 0x000000ffff107224 */ /* 0x000fe200010e0615 */
[----:B------:R-:W-:Y:S02]  /*1880*/  SEL R11, R11, R23, P0 ;  /* 0x000000170b0b7207 */ /* 0x000fe40000000000 */
[----:B------:R-:W-:-:S02]  /*1890*/  SEL R19, R14, R19, P0 ;  /* 0x000000130e137207 */ /* 0x000fc40000000000 */
[----:B------:R-:W-:Y:S02]  /*18a0*/  SEL R15, R15, R17, P0 ;  /* 0x000000110f0f7207 */ /* 0x000fe40000000000 */
[----:B------:R-:W-:Y:S02]  /*18b0*/  ISETP.GE.U32.AND P1, PT, R11, R6, PT ;  /* 0x000000060b00720c */ /* 0x000fe40003f26070 */
[----:B------:R-:W-:Y:S02]  /*18c0*/  SEL R14, R16, R21, P0 ;  /* 0x00000015100e7207 */ /* 0x000fe40000000000 */
[----:B------:R-:W-:Y:S02]  /*18d0*/  IADD3 R6, P2, R19, 0x1, RZ ;  /* 0x0000000113067810 */ /* 0x000fe40007f5e0ff */
[----:B------:R-:W-:Y:S02]  /*18e0*/  ISETP.GE.U32.AND.EX P0, PT, R15, R7, PT, P1 ;  /* 0x000000070f00720c */ /* 0x000fe40003f06110 */
[----:B------:R-:W-:Y:S01]  /*18f0*/  LOP3.LUT R11, R8, R9, RZ, 0x3c, !PT ;  /* 0x00000009080b7212 */ /* 0x000fe200078e3cff */
[----:B------:R-:W-:Y:S01]  /*1900*/  IMAD.X R7, RZ, RZ, R14, P2 ;  /* 0x000000ffff077224 */ /* 0x000fe200010e060e */
[----:B------:R-:W-:-:S02]  /*1910*/  SEL R6, R6, R19, P0 ;  /* 0x0000001306067207 */ /* 0x000fc40000000000 */
[----:B------:R-:W-:Y:S02]  /*1920*/  ISETP.GE.AND P1, PT, R11, RZ, PT ;  /* 0x000000ff0b00720c */ /* 0x000fe40003f26270 */
[----:B------:R-:W-:Y:S02]  /*1930*/  SEL R9, R7, R14, P0 ;  /* 0x0000000e07097207 */ /* 0x000fe40000000000 */
[----:B------:R-:W-:Y:S02]  /*1940*/  IADD3 R7, P2, RZ, -R6, RZ ;  /* 0x80000006ff077210 */ /* 0x000fe40007f5e0ff */
[----:B------:R-:W-:-:S03]  /*1950*/  ISETP.NE.U32.AND P0, PT, R10, RZ, PT ;  /* 0x000000ff0a00720c */ /* 0x000fc60003f05070 */
[----:B------:R-:W-:Y:S01]  /*1960*/  IMAD.X R10, RZ, RZ, ~R9, P2 ;  /* 0x000000ffff0a7224 */ /* 0x000fe200010e0e09 */
[----:B------:R-:W-:Y:S02]  /*1970*/  ISETP.NE.AND.EX P0, PT, R8, RZ, PT, P0 ;  /* 0x000000ff0800720c */ /* 0x000fe40003f05300 */
[----:B------:R-:W-:Y:S01]  /*1980*/  SEL R8, R7, R6, !P1 ;  /* 0x0000000607087207 */ /* 0x000fe20004800000 */
[----:B------:R-:W-:Y:S01]  /*1990*/  HFMA2.MMA R7, -RZ, RZ, 0, 0 ;  /* 0x00000000ff077435 */ /* 0x000fe200000001ff */
[----:B------:R-:W-:Y:S01]  /*19a0*/  IMAD.MOV.U32 R6, RZ, RZ, R0 ;  /* 0x000000ffff067224 */ /* 0x000fe200078e0000 */
[----:B------:R-:W-:Y:S02]  /*19b0*/  SEL R9, R10, R9, !P1 ;  /* 0x000000090a097207 */ /* 0x000fe40004800000 */
[----:B------:R-:W-:Y:S02]  /*19c0*/  SEL R8, R8, 0xffffffff, P0 ;  /* 0xffffffff08087807 */ /* 0x000fe40000000000 */
[----:B------:R-:W-:Y:S01]  /*19d0*/  SEL R9, R9, 0xffffffff, P0 ;  /* 0xffffffff09097807 */ /* 0x000fe20000000000 */
[----:B------:R-:W-:Y:S06]  /*19e0*/  RET.REL.NODEC R6 `(_ZN2at6native49_GLOBAL__N__cfa43aba_16_ReflectionPad_cu_f800513936reflection_pad3d_backward_out_kernelIN3c108BFloat16EEEvNS_27GenericPackedTensorAccessorIT_Lm5ENS_16DefaultPtrTraitsElEENS5_IKS6_Lm5ES7_lEElllll) ;  /* 0xffffffe406847950 */ /* 0x000fec0003c3ffff */
        .weak           $__internal_1_$__cuda_sm20_rem_s64
        .type           $__internal_1_$__cuda_sm20_rem_s64,@function
        .size           $__internal_1_$__cuda_sm20_rem_s64,(.L_x_1108 - $__internal_1_$__cuda_sm20_rem_s64)
$__internal_1_$__cuda_sm20_rem_s64:
[----:B------:R-:W-:Y:S02]  /*19f0*/  ULDC.64 UR6, c[0x0][0x288] ;  /* 0x0000a20000067ab9 */ /* 0x000fe40000000a00 */
[----:B------:R-:W-:Y:S02]  /*1a00*/  UIADD3 UR4, UP1, URZ, -UR6, URZ ;  /* 0x800000063f047290 */ /* 0x000fe4000ff3e03f */
[----:B------:R-:W-:Y:S02]  /*1a10*/  UISETP.GE.AND UP0, UPT, UR7, URZ, UPT ;  /* 0x0000003f0700728c */ /* 0x000fe4000bf06270 */
[----:B------:R-:W-:Y:S02]  /*1a20*/  UIADD3.X UR5, URZ, ~UR7, URZ, UP1, !UPT ;  /* 0x800000073f057290 */ /* 0x000fe40008ffe43f */
[----:B------:R-:W-:Y:S02]  /*1a30*/  USEL UR4, UR4, UR6, !UP0 ;  /* 0x0000000604047287 */ /* 0x000fe4000c000000 */
[----:B------:R-:W-:-:S09]  /*1a40*/  USEL UR5, UR5, UR7, !UP0 ;  /* 0x0000000705057287 */ /* 0x000fd2000c000000 */
[----:B------:R-:W0:Y:S08]  /*1a50*/  I2F.U64.RP R10, UR4 ;  /* 0x00000004000a7d12 */ /* 0x000e300008309000 */
[----:B0-----:R-:W0:Y:S02]  /*1a60*/  MUFU.RCP R10, R10 ;  /* 0x0000000a000a7308 */ /* 0x001e240000001000 */
[----:B0-----:R-:W-:-:S06]  /*1a70*/  VIADD R6, R10, 0x1ffffffe ;  /* 0x1ffffffe0a067836 */ /* 0x001fcc0000000000 */
[----:B------:R-:W0:Y:S02]  /*1a80*/  F2I.U64.TRUNC R6, R6 ;  /* 0x0000000600067311 */ /* 0x000e24000020d800 */
[----:B0-----:R-:W-:-:S04]  /*1a90*/  IMAD.WIDE.U32 R8, R6, UR4, RZ ;  /* 0x0000000406087c25 */ /* 0x001fc8000f8e00ff */
[----:B------:R-:W-:Y:S01]  /*1aa0*/  IMAD R9, R6, UR5, R9 ;  /* 0x0000000506097c24 */ /* 0x000fe2000f8e0209 */
[----:B------:R-:W-:-:S03]  /*1ab0*/  IADD3 R11, P0, RZ, -R8, RZ ;  /* 0x80000008ff0b7210 */ /* 0x000fc60007f1e0ff */
[----:B------:R-:W-:Y:S02]  /*1ac0*/  IMAD R9, R7, UR4, R9 ;  /* 0x0000000407097c24 */ /* 0x000fe4000f8e0209 */
[----:B------:R-:W-:-:S04]  /*1ad0*/  IMAD.HI.U32 R8, R6, R11, RZ ;  /* 0x0000000b06087227 */ /* 0x000fc800078e00ff */
[----:B------:R-:W-:Y:S02]  /*1ae0*/  IMAD.X R15, RZ, RZ, ~R9, P0 ;  /* 0x000000ffff0f7224 */ /* 0x000fe400000e0e09 */
[----:B------:R-:W-:Y:S02]  /*1af0*/  IMAD.MOV.U32 R9, RZ, RZ, R6 ;  /* 0x000000ffff097224 */ /* 0x000fe400078e0006 */
[-C--:B------:R-:W-:Y:S02]  /*1b00*/  IMAD R17, R7, R15.reuse, RZ ;  /* 0x0000000f07117224 */ /* 0x080fe400078e02ff */
[----:B------:R-:W-:-:S04]  /*1b10*/  IMAD.WIDE.U32 R8, P0, R6, R15, R8 ;  /* 0x0000000f06087225 */ /* 0x000fc80007800008 */
[----:B------:R-:W-:-:S04]  /*1b20*/  IMAD.HI.U32 R15, R7, R15, RZ ;  /* 0x0000000f070f7227 */ /* 0x000fc800078e00ff */
[----:B------:R-:W-:-:S05]  /*1b30*/  IMAD.HI.U32 R8, P1, R7, R11, R8 ;  /* 0x0000000b07087227 */ /* 0x000fca0007820008 */
[----:B------:R-:W-:Y:S01]  /*1b40*/  IADD3 R9, P2, R17, R8, RZ ;  /* 0x0000000811097210 */ /* 0x000fe20007f5e0ff */
[----:B------:R-:W-:-:S04]  /*1b50*/  IMAD.X R8, R15, 0x1, R7, P0 ;  /* 0x000000010f087824 */ /* 0x000fc800000e0607 */
[----:B------:R-:W-:Y:S01]  /*1b60*/  IMAD.WIDE.U32 R6, R9, UR4, RZ ;  /* 0x0000000409067c25 */ /* 0x000fe2000f8e00ff */
[----:B------:R-:W-:Y:S02]  /*1b70*/  IADD3.X R11, RZ, RZ, R8, P2, P1 ;  /* 0x000000ffff0b7210 */ /* 0x000fe400017e2408 */
[----:B------:R-:W-:Y:S01]  /*1b80*/  ISETP.GE.AND P1, PT, R3, RZ, PT ;  /* 0x000000ff0300720c */ /* 0x000fe20003f26270 */
[----:B------:R-:W-:Y:S01]  /*1b90*/  IMAD R8, R9, UR5, R7 ;  /* 0x0000000509087c24 */ /* 0x000fe2000f8e0207 */
[----:B------:R-:W-:Y:S02]  /*1ba0*/  IADD3 R15, P0, RZ, -R6, RZ ;  /* 0x80000006ff0f7210 */ /* 0x000fe40007f1e0ff */
[-C--:B------:R-:W-:Y:S01]  /*1bb0*/  IADD3 R7, P4, RZ, -R2.reuse, RZ ;  /* 0x80000002ff077210 */ /* 0x080fe20007f9e0ff */
[----:B------:R-:W-:Y:S02]  /*1bc0*/  IMAD R6, R11, UR4, R8 ;  /* 0x000000040b067c24 */ /* 0x000fe4000f8e0208 */
[----:B------:R-:W-:Y:S01]  /*1bd0*/  IMAD.HI.U32 R8, R9, R15, RZ ;  /* 0x0000000f09087227 */ /* 0x000fe200078e00ff */
[----:B------:R-:W-:-:S03]  /*1be0*/  SEL R2, R7, R2, !P1 ;  /* 0x0000000207027207 */ /* 0x000fc60004800000 */
[----:B------:R-:W-:Y:S02]  /*1bf0*/  IMAD.X R6, RZ, RZ, ~R6, P0 ;  /* 0x000000ffff067224 */ /* 0x000fe400000e0e06 */
[----:B------:R-:W-:Y:S02]  /*1c00*/  IMAD.X R10, RZ, RZ, ~R3, P4 ;  /* 0x000000ffff0a7224 */ /* 0x000fe400020e0e03 */
[----:B------:R-:W-:-:S03]  /*1c10*/  IMAD.WIDE.U32 R8, P0, R9, R6, R8 ;  /* 0x0000000609087225 */ /* 0x000fc60007800008 */
[----:B------:R-:W-:Y:S01]  /*1c20*/  SEL R10, R10, R3, !P1 ;  /* 0x000000030a0a7207 */ /* 0x000fe20004800000 */
[----:B------:R-:W-:Y:S02]  /*1c30*/  IMAD.MOV.U32 R7, RZ, RZ, RZ ;  /* 0x000000ffff077224 */ /* 0x000fe400078e00ff */
[----:B------:R-:W-:-:S04]  /*1c40*/  IMAD.HI.U32 R9, P2, R11, R15, R8 ;  /* 0x0000000f0b097227 */ /* 0x000fc80007840008 */
[CC--:B------:R-:W-:Y:S02]  /*1c50*/  IMAD R8, R11.reuse, R6.reuse, RZ ;  /* 0x000000060b087224 */ /* 0x0c0fe400078e02ff */
[----:B------:R-:W-:-:S03]  /*1c60*/  IMAD.HI.U32 R6, R11, R6, RZ ;  /* 0x000000060b067227 */ /* 0x000fc600078e00ff */
[----:B------:R-:W-:Y:S01]  /*1c70*/  IADD3 R9, P3, R8, R9, RZ ;  /* 0x0000000908097210 */ /* 0x000fe20007f7e0ff */
[----:B------:R-:W-:-:S04]  /*1c80*/  IMAD.X R11, R6, 0x1, R11, P0 ;  /* 0x00000001060b7824 */ /* 0x000fc800000e060b */
[----:B------:R-:W-:Y:S01]  /*1c90*/  IMAD.HI.U32 R6, R9, R2, RZ ;  /* 0x0000000209067227 */ /* 0x000fe200078e00ff */
[----:B------:R-:W-:-:S03]  /*1ca0*/  IADD3.X R11, RZ, RZ, R11, P3, P2 ;  /* 0x000000ffff0b7210 */ /* 0x000fc60001fe440b */
[----:B------:R-:W-:-:S04]  /*1cb0*/  IMAD.WIDE.U32 R6, R9, R10, R6 ;  /* 0x0000000a09067225 */ /* 0x000fc800078e0006 */
[C---:B------:R-:W-:Y:S02]  /*1cc0*/  IMAD R9, R11.reuse, R10, RZ ;  /* 0x0000000a0b097224 */ /* 0x040fe400078e02ff */
[----:B------:R-:W-:-:S04]  /*1cd0*/  IMAD.HI.U32 R6, P0, R11, R2, R6 ;  /* 0x000000020b067227 */ /* 0x000fc80007800006 */
[----:B------:R-:W-:Y:S01]  /*1ce0*/  IMAD.HI.U32 R3, R11, R10, RZ ;  /* 0x0000000a0b037227 */ /* 0x000fe200078e00ff */
[----:B------:R-:W-:-:S03]  /*1cf0*/  IADD3 R9, P2, R9, R6, RZ ;  /* 0x0000000609097210 */ /* 0x000fc60007f5e0ff */
[----:B------:R-:W-:Y:S02]  /*1d00*/  IMAD.X R3, RZ, RZ, R3, P0 ;  /* 0x000000ffff037224 */ /* 0x000fe400000e0603 */
[----:B------:R-:W-:-:S04]  /*1d10*/  IMAD.WIDE.U32 R6, R9, UR4, RZ ;  /* 0x0000000409067c25 */ /* 0x000fc8000f8e00ff */
[----:B------:R-:W-:Y:S01]  /*1d20*/  IMAD.X R3, RZ, RZ, R3, P2 ;  /* 0x000000ffff037224 */ /* 0x000fe200010e0603 */
[----:B------:R-:W-:Y:S01]  /*1d30*/  IADD3 R6, P2, -R6, R2, RZ ;  /* 0x0000000206067210 */ /* 0x000fe20007f5e1ff */
[----:B------:R-:W-:-:S03]  /*1d40*/  IMAD R8, R9, UR5, R7 ;  /* 0x0000000509087c24 */ /* 0x000fc6000f8e0207 */
[----:B------:R-:W-:Y:S01]  /*1d50*/  ISETP.GE.U32.AND P0, PT, R6, UR4, PT ;  /* 0x0000000406007c0c */ /* 0x000fe2000bf06070 */
[----:B------:R-:W-:-:S04]  /*1d60*/  IMAD R3, R3, UR4, R8 ;  /* 0x0000000403037c24 */ /* 0x000fc8000f8e0208 */
[----:B------:R-:W-:Y:S01]  /*1d70*/  IMAD.X R7, R10, 0x1, ~R3, P2 ;  /* 0x000000010a077824 */ /* 0x000fe200010e0e03 */
[----:B------:R-:W-:-:S04]  /*1d80*/  IADD3 R3, P2, R6, -UR4, RZ ;  /* 0x8000000406037c10 */ /* 0x000fc8000ff5e0ff */
[C---:B------:R-:W-:Y:S02]  /*1d90*/  ISETP.GE.U32.AND.EX P0, PT, R7.reuse, UR5, PT, P0 ;  /* 0x0000000507007c0c */ /* 0x040fe4000bf06100 */
[----:B------:R-:W-:Y:S02]  /*1da0*/  IADD3.X R2, R7, ~UR5, RZ, P2, !PT ;  /* 0x8000000507027c10 */ /* 0x000fe400097fe4ff */
[----:B------:R-:W-:Y:S02]  /*1db0*/  SEL R3, R3, R6, P0 ;  /* 0x0000000603037207 */ /* 0x000fe40000000000 */
[----:B------:R-:W-:Y:S02]  /*1dc0*/  SEL R2, R2, R7, P0 ;  /* 0x0000000702027207 */ /* 0x000fe40000000000 */
[C---:B------:R-:W-:Y:S02]  /*1dd0*/  ISETP.GE.U32.AND P0, PT, R3.reuse, UR4, PT ;  /* 0x0000000403007c0c */ /* 0x040fe4000bf06070 */
[----:B------:R-:W-:-:S02]  /*1de0*/  IADD3 R6, P2, R3, -UR4, RZ ;  /* 0x8000000403067c10 */ /* 0x000fc4000ff5e0ff */
[C---:B------:R-:W-:Y:S02]  /*1df0*/  ISETP.GE.U32.AND.EX P0, PT, R2.reuse, UR5, PT, P0 ;  /* 0x0000000502007c0c */ /* 0x040fe4000bf06100 */
[----:B------:R-:W-:Y:S02]  /*1e00*/  IADD3.X R7, R2, ~UR5, RZ, P2, !PT ;  /* 0x8000000502077c10 */ /* 0x000fe400097fe4ff */
[----:B------:R-:W-:Y:S02]  /*1e10*/  SEL R6, R6, R3, P0 ;  /* 0x0000000306067207 */ /* 0x000fe40000000000 */
[----:B------:R-:W-:Y:S02]  /*1e20*/  SEL R7, R7, R2, P0 ;  /* 0x0000000207077207 */ /* 0x000fe40000000000 */
[----:B------:R-:W-:Y:S02]  /*1e30*/  IADD3 R3, P2, RZ, -R6, RZ ;  /* 0x80000006ff037210 */ /* 0x000fe40007f5e0ff */
[----:B------:R-:W-:-:S02]  /*1e40*/  ISETP.NE.U32.AND P0, PT, RZ, UR6, PT ;  /* 0x00000006ff007c0c */ /* 0x000fc4000bf05070 */
[----:B------:R-:W-:Y:S01]  /*1e50*/  SEL R6, R3, R6, !P1 ;  /* 0x0000000603067207 */ /* 0x000fe20004800000 */
[----:B------:R-:W-:Y:S01]  /*1e60*/  IMAD.X R2, RZ, RZ, ~R7, P2 ;  /* 0x000000ffff027224 */ /* 0x000fe200010e0e07 */
[----:B------:R-:W-:Y:S01]  /*1e70*/  ISETP.NE.AND.EX P0, PT, RZ, UR7, PT, P0 ;  /* 0x00000007ff007c0c */ /* 0x000fe2000bf05300 */
[----:B------:R-:W-:-:S03]  /*1e80*/  IMAD.MOV.U32 R3, RZ, RZ, 0x0 ;  /* 0x00000000ff037424 */ /* 0x000fc600078e00ff */
[----:B------:R-:W-:Y:S01]  /*1e90*/  SEL R7, R2, R7, !P1 ;  /* 0x0000000702077207 */ /* 0x000fe20004800000 */
[----:B------:R-:W-:Y:S01]  /*1ea0*/  IMAD.MOV.U32 R2, RZ, RZ, R0 ;  /* 0x000000ffff027224 */ /* 0x000fe200078e0000 */
[----:B------:R-:W-:Y:S02]  /*1eb0*/  SEL R6, R6, 0xffffffff, P0 ;  /* 0xffffffff06067807 */ /* 0x000fe40000000000 */
[----:B------:R-:W-:Y:S01]  /*1ec0*/  SEL R7, R7, 0xffffffff, P0 ;  /* 0xffffffff07077807 */ /* 0x000fe20000000000 */
[----:B------:R-:W-:Y:S06]  /*1ed0*/  RET.REL.NODEC R2 `(_ZN2at6native49_GLOBAL__N__cfa43aba_16_ReflectionPad_cu_f800513936reflection_pad3d_backward_out_kernelIN3c108BFloat16EEEvNS_27GenericPackedTensorAccessorIT_Lm5ENS_16DefaultPtrTraitsElEENS5_IKS6_Lm5ES7_lEElllll) ;  /* 0xffffffe002487950 */ /* 0x000fec0003c3ffff */
.L_x_10:
[----:B------:R-:W-:-:S00]  /*1ee0*/  BRA `(.L_x_10) ;  /* 0xfffffffc00fc7947 */ /* 0x000fc0000383ffff */
[----:B------:R-:W-:-:S00]  /*1ef0*/  NOP ;  /* 0x0000000000007918 */ /* 0x000fc00000000000 */
        /* <DEDUP_REMOVED lines=8> */
.L_x_1108:


//--------------------- .text._ZN2at6native49_GLOBAL__N__cfa43aba_16_ReflectionPad_cu_f800513936reflection_pad3d_backward_out_kernelIN3c104HalfEEEvNS_27GenericPackedTensorAccessorIT_Lm5ENS_16DefaultPtrTraitsElEENS5_IKS6_Lm5ES7_lEElllll --------------------------
	.section	.text._ZN2at6native49_GLOBAL__N__cfa43aba_16_ReflectionPad_cu_f800513936reflection_pad3d_backward_out_kernelIN3c104HalfEEEvNS_27GenericPackedTensorAccessorIT_Lm5ENS_16DefaultPtrTraitsElEENS5_IKS6_Lm5ES7_lEElllll,"ax",@progbits
	.align	128
.text._ZN2at6native49_GLOBAL__N__cfa43aba_16_ReflectionPad_cu_f800513936reflection_pad3d_backward_out_kernelIN3c104HalfEEEvNS_27GenericPackedTensorAccessorIT_Lm5ENS_16DefaultPtrTraitsElEENS5_IKS6_Lm5ES7_lEElllll:
        .type           _ZN2at6native49_GLOBAL__N__cfa43aba_16_ReflectionPad_cu_f800513936reflection_pad3d_backward_out_kernelIN3c104HalfEEEvNS_27GenericPackedTensorAccessorIT_Lm5ENS_16DefaultPtrTraitsElEENS5_IKS6_Lm5ES7_lEElllll,@function
        .size           _ZN2at6native49_GLOBAL__N__cfa43aba_16_ReflectionPad_cu_f800513936reflection_pad3d_backward_out_kernelIN3c104HalfEEEvNS_27GenericPackedTensorAccessorIT_Lm5ENS_16DefaultPtrTraitsElEENS5_IKS6_Lm5ES7_lEElllll,(.L_x_1111 - _ZN2at6native49_GLOBAL__N__cfa43aba_16_ReflectionPad_cu_f800513936reflection_pad3d_backward_out_kernelIN3c104HalfEEEvNS_27GenericPackedTensorAccessorIT_Lm5ENS_16DefaultPtrTraitsElEENS5_IKS6_Lm5ES7_lEElllll)
        .other          _ZN2at6native49_GLOBAL__N__cfa43aba_16_ReflectionPad_cu_f800513936reflection_pad3d_backward_out_kernelIN3c104HalfEEEvNS_27GenericPackedTensorAccessorIT_Lm5ENS_16DefaultPtrTraitsElEENS5_IKS6_Lm5ES7_lEElllll,@"STO_CUDA_ENTRY STV_DEFAULT"
_ZN2at6native49_GLOBAL__N__cfa43aba_16_ReflectionPad_cu_f800513936reflection_pad3d_backward_out_kernelIN3c104HalfEEEvNS_27GenericPackedTensorAccessorIT_Lm5ENS_16DefaultPtrTraitsElEENS5_IKS6_Lm5ES7_lEElllll:
        /* <DEDUP_REMOVED lines=30> */
[----:B------:R-:W-:Y:S05]  /*01e0*/  CALL.REL.NOINC `($__internal_2_$__cuda_sm20_div_s64) ;  /* 0x0000001000b07944 */ /* 0x000fea0003c00000 */
        /* <DEDUP_REMOVED lines=11> */
.L_x_12:
        /* <DEDUP_REMOVED lines=22> */
.L_x_13:
[----:B------:R-:W-:Y:S05]  /*0400*/  BSYNC B0 ;  /* 0x0000000000007941 */ /* 0x000fea0003800000 */
.L_x_11:
[----:B------:R-:W-:Y:S01]  /*0410*/  ULDC UR4, c[0x0][0x28c] ;  /* 0x0000a30000047ab9 */ /* 0x000fe20000000800 */
[----:B------:R-:W-:Y:S01]  /*0420*/  BSSY B0, `(.L_x_14) ;  /* 0x000001c000007945 */ /* 0x000fe20003800000 */
[----:B------:R-:W-:-:S04]  /*0430*/  LOP3.LUT R0, R3, UR4, RZ, 0xfc, !PT ;  /* 0x0000000403007c12 */ /* 0x000fc8000f8efcff */
[----:B------:R-:W-:-:S13]  /*0440*/  ISETP.NE.U32.AND P0, PT, R0, RZ, PT ;  /* 0x000000ff0000720c */ /* 0x000fda0003f05070 */
[----:B------:R-:W-:Y:S05]  /*0450*/  @!P0 BRA `(.L_x_15) ;  /* 0x0000000000148947 */ /* 0x000fea0003800000 */
[----:B------:R-:W-:-:S07]  /*0460*/  MOV R0, 0x480 ;  /* 0x0000048000007802 */ /* 0x000fce0000000f00 */
[----:B------:R-:W-:Y:S05]  /*0470*/  CALL.REL.NOINC `($__internal_3_$__cuda_sm20_rem_s64) ;  /* 0x00000014005c7944 */ /* 0x000fea0003c00000 */
[----:B------:R-:W-:Y:S01]  /*0480*/  MOV R2, R6 ;  /* 0x0000000600027202 */ /* 0x000fe20000000f00 */
[----:B------:R-:W-:Y:S01]  /*0490*/  IMAD.MOV.U32 R3, RZ, RZ, R7 ;  /* 0x000000ffff037224 */ /* 0x000fe200078e0007 */
[----:B------:R-:W-:Y:S06]  /*04a0*/  BRA `(.L_x_16) ;  /* 0x00000000004c7947 */ /* 0x000fec0003800000 */
.L_x_15:
        /* <DEDUP_REMOVED lines=19> */
.L_x_16:
[----:B------:R-:W-:Y:S05]  /*05e0*/  BSYNC B0 ;  /* 0x0000000000007941 */ /* 0x000fea0003800000 */
.L_x_14:
        /* <DEDUP_REMOVED lines=17> */
[----:B------:R-:W-:Y:S05]  /*0700*/  CALL.REL.NOINC `($__internal_2_$__cuda_sm20_div_s64) ;  /* 0x0000000c00687944 */ /* 0x000fea0003c00000 */
[----:B------:R-:W-:Y:S02]  /*0710*/  IMAD.MOV.U32 R4, RZ, RZ, R8 ;  /* 0x000000ffff047224 */ /* 0x000fe400078e0008 */
[----:B------:R-:W-:Y:S01]  /*0720*/  IMAD.MOV.U32 R5, RZ, RZ, R9 ;  /* 0x000000ffff057224 */ /* 0x000fe200078e0009 */
[----:B------:R-:W-:Y:S06]  /*0730*/  BRA `(.L_x_19) ;  /* 0x0000000000507947 */ /* 0x000fec0003800000 */
.L_x_18:
        /* <DEDUP_REMOVED lines=20> */
.L_x_19:
[----:B------:R-:W-:Y:S05]  /*0880*/  BSYNC B0 ;  /* 0x0000000000007941 */ /* 0x000fea0003800000 */
.L_x_17:
        /* <DEDUP_REMOVED lines=187> */
.L_x_20:
[----:B-----5:R-:W-:-:S05]  /*1440*/  HADD2 R0, R5, R2.H0_H0 ;  /* 0x2000000205007230 */ /* 0x020fca0000000000 */
[----:B------:R-:W-:-:S06]  /*1450*/  PRMT R0, R5, R4, R0 ;  /* 0x0000000405007216 */ /* 0x000fcc0000000000 */
[----:B------:R-:W2:Y:S02]  /*1460*/  ATOM.E.CAS.STRONG.GPU PT, R0, [R14], R5, R0 ;  /* 0x000000050e00738b */ /* 0x000ea400001ee100 */
[----:B--2---:R-:W-:Y:S01]  /*1470*/  ISETP.NE.U32.AND P0, PT, R0, R5, PT ;  /* 0x000000050000720c */ /* 0x004fe20003f05070 */
[----:B------:R-:W-:-:S12]  /*1480*/  IMAD.MOV.U32 R5, RZ, RZ, R0 ;  /* 0x000000ffff057224 */ /* 0x000fd800078e0000 */
[----:B------:R-:W-:Y:S05]  /*1490*/  @P0 BRA `(.L_x_20) ;  /* 0xfffffffc00e80947 */ /* 0x000fea000383ffff */
[----:B------:R-:W-:Y:S05]  /*14a0*/  EXIT ;  /* 0x000000000000794d */ /* 0x000fea0003800000 */
        .weak           $__internal_2_$__cuda_sm20_div_s64
        .type           $__internal_2_$__cuda_sm20_div_s64,@function
        .size           $__internal_2_$__cuda_sm20_div_s64,($__internal_3_$__cuda_sm20_rem_s64 - $__internal_2_$__cuda_sm20_div_s64)
$__internal_2_$__cuda_sm20_div_s64:
        /* <DEDUP_REMOVED lines=83> */
[----:B------:R-:W-:Y:S06]  /*19e0*/  RET.REL.NODEC R6 `(_ZN2at6native49_GLOBAL__N__cfa43aba_16_ReflectionPad_cu_f800513936reflection_pad3d_backward_out_kernelIN3c104HalfEEEvNS_27GenericPackedTensorAccessorIT_Lm5ENS_16DefaultPtrTraitsElEENS5_IKS6_Lm5ES7_lEElllll) ;  /* 0xffffffe406847950 */ /* 0x000fec0003c3ffff */
        .weak           $__internal_3_$__cuda_sm20_rem_s64
        .type           $__internal_3_$__cuda_sm20_rem_s64,@function
        .size           $__internal_3_$__cuda_sm20_rem_s64,(.L_x_1111 - $__internal_3_$__cuda_sm20_rem_s64)
$__internal_3_$__cuda_sm20_rem_s64:
        /* <DEDUP_REMOVED lines=78> */
[----:B------:R-:W-:Y:S06]  /*1ed0*/  RET.REL.NODEC R2 `(_ZN2at6native49_GLOBAL__N__cfa43aba_16_ReflectionPad_cu_f800513936reflection_pad3d_backward_out_kernelIN3c104HalfEEEvNS_27GenericPackedTensorAccessorIT_Lm5ENS_16DefaultPtrTraitsElEENS5_IKS6_Lm5ES7_lEElllll) ;  /* 0xffffffe002487950 */ /* 0x000fec0003c3ffff */
.L_x_21:
        /* <DEDUP_REMOVED lines=10> */
.L_x_1111:


//--------------------- .text._ZN2at6native49_GLOBAL__N__cfa43aba_16_ReflectionPad_cu_f800513936reflection_pad3d_backward_out_kernelIN3c107complexIfEEEEvNS_27GenericPackedTensorAccessorIT_Lm5ENS_16DefaultPtrTraitsElEENS6_IKS7_Lm5ES8_lEElllll --------------------------
	.section	.text._ZN2at6native49_GLOBAL__N__cfa43aba_16_ReflectionPad_cu_f800513936reflection_pad3d_backward_out_kernelIN3c107complexIfEEEEvNS_27GenericPackedTensorAccessorIT_Lm5ENS_16DefaultPtrTraitsElEENS6_IKS7_Lm5ES8_lEElllll,"ax",@progbits
	.align	128
.text._ZN2at6native49_GLOBAL__N__cfa43aba_16_ReflectionPad_cu_f800513936reflection_pad3d_backward_out_kernelIN3c107complexIfEEEEvNS_27GenericPackedTensorAccessorIT_Lm5ENS_16DefaultPtrTraitsElEENS6_IKS7_Lm5ES8_lEElllll:
        .type           _ZN2at6native49_GLOBAL__N__cfa43aba_16_ReflectionPad_cu_f800513936reflection_pad3d_backward_out_kernelIN3c107complexIfEEEEvNS_27GenericPackedTensorAccessorIT_Lm5ENS_16DefaultPtrTraitsElEENS6_IKS7_Lm5ES8_lEElllll,@function
        .size           _ZN2at6native49_GLOBAL__N__cfa43aba_16_ReflectionPad_cu_f800513936reflection_pad3d_backward_out_kernelIN3c107complexIfEEEEvNS_27GenericPackedTensorAccessorIT_Lm5ENS_16DefaultPtrTraitsElEENS6_IKS7_Lm5ES8_lEElllll,(.L_x_1114 - _ZN2at6native49_GLOBAL__N__cfa43aba_16_ReflectionPad_cu_f800513936reflection_pad3d_backward_out_kernelIN3c107complexIfEEEEvNS_27GenericPackedTensorAccessorIT_Lm5ENS_16DefaultPtrTraitsElEENS6_IKS7_Lm5ES8_lEElllll)
        .other          _ZN2at6native49_GLOBAL__N__cfa43aba_16_ReflectionPad_cu_f800513936reflection_pad3d_backward_out_kernelIN3c107complexIfEEEEvNS_27GenericPackedTensorAccessorIT_Lm5ENS_16DefaultPtrTraitsElEENS6_IKS7_Lm5ES8_lEElllll,@"STO_CUDA_ENTRY STV_DEFAULT"
_ZN2at6native49_GLOBAL__N__cfa43aba_16_ReflectionPad_cu_f800513936reflection_pad3d_backward_out_kernelIN3c107complexIfEEEEvNS_27GenericPackedTensorAccessorIT_Lm5ENS_16DefaultPtrTraitsElEENS6_IKS7_Lm5ES8_lEElllll:
        /* <DEDUP_REMOVED lines=30> */
[----:B------:R-:W-:Y:S05]  /*01e0*/  CALL.REL.NOINC `($__internal_4_$__cuda_sm20_div_s64) ;  /* 0x0000001000887944 */ /* 0x000fea0003c00000 */
        /* <DEDUP_REMOVED lines=11> */
.L_x_23:
[----:B------:R-:W0:Y:S01]  /*02a0*/  I2F.U32.RP R0, UR10 ;  /* 0x0000000a00007d06 */ /* 0x000e220008209000 */
[----:B------:R-:W-:-:S07]  /*02b0*/  ISETP.NE.U32.AND P2, PT, RZ, UR10, PT ;  /* 0x0000000aff007c0c */ /* 0x000fce000bf45070 */
[----:B0-----:R-:W0:Y:S02]  /*02c0*/  MUFU.RCP R0, R0 ;  /* 0x0000000000007308 */ /* 0x001e240000001000 */
[----:B0-----:R-:W-:Y:S02]  /*02d0*/  VIADD R2, R0, 0xffffffe ;  /* 0x0ffffffe00027836 */ /* 0x001fe40000000000 */
[----:B------:R-:W-:-:S04]  /*02e0*/  IMAD.MOV.U32 R0, RZ, RZ, RZ ;  /* 0x000000ffff007224 */ /* 0x000fc800078e00ff */
        /* <DEDUP_REMOVED lines=13> */
[----:B------:R-:W-:Y:S02]  /*03c0*/  @P1 IADD3 R2, R2, 0x1, RZ ;  /* 0x0000000102021810 */ /* 0x000fe40007ffe0ff */
[----:B------:R-:W-:-:S05]  /*03d0*/  @!P2 LOP3.LUT R2, RZ, UR10, RZ, 0x33, !PT ;  /* 0x0000000aff02ac12 */ /* 0x000fca000f8e33ff */
[----:B------:R-:W-:-:S04]  /*03e0*/  IMAD.MOV R5, RZ, RZ, -R2 ;  /* 0x000000ffff057224 */ /* 0x000fc800078e0a02 */
[----:B------:R-:W-:-:S07]  /*03f0*/  IMAD R5, R5, UR10, R6 ;  /* 0x0000000a05057c24 */ /* 0x000fce000f8e0206 */
.L_x_24:
[----:B------:R-:W-:Y:S05]  /*0400*/  BSYNC B0 ;  /* 0x0000000000007941 */ /* 0x000fea0003800000 */
.L_x_22:
[----:B------:R-:W-:Y:S01]  /*0410*/  ULDC UR4, c[0x0][0x28c] ;  /* 0x0000a30000047ab9 */ /* 0x000fe20000000800 */
[----:B------:R-:W-:Y:S01]  /*0420*/  BSSY B0, `(.L_x_25) ;  /* 0x000001d000007945 */ /* 0x000fe20003800000 */
[----:B------:R-:W-:-:S04]  /*0430*/  LOP3.LUT R4, R3, UR4, RZ, 0xfc, !PT ;  /* 0x0000000403047c12 */ /* 0x000fc8000f8efcff */
[----:B------:R-:W-:-:S13]  /*0440*/  ISETP.NE.U32.AND P0, PT, R4, RZ, PT ;  /* 0x000000ff0400720c */ /* 0x000fda0003f05070 */
[----:B------:R-:W-:Y:S05]  /*0450*/  @!P0 BRA `(.L_x_26) ;  /* 0x0000000000188947 */ /* 0x000fea0003800000 */
[----:B------:R-:W-:Y:S01]  /*0460*/  IMAD.MOV.U32 R4, RZ, RZ, R2 ;  /* 0x000000ffff047224 */ /* 0x000fe200078e0002 */
[----:B------:R-:W-:-:S07]  /*0470*/  MOV R2, 0x490 ;  /* 0x0000049000027802 */ /* 0x000fce0000000f00 */
[----:B------:R-:W-:Y:S05]  /*0480*/  CALL.REL.NOINC `($__internal_5_$__cuda_sm20_rem_s64) ;  /* 0x0000001400307944 */ /* 0x000fea0003c00000 */
[----:B------:R-:W-:Y:S02]  /*0490*/  IMAD.MOV.U32 R2, RZ, RZ, R4 ;  /* 0x000000ffff027224 */ /* 0x000fe400078e0004 */
[----:B------:R-:W-:Y:S01]  /*04a0*/  IMAD.MOV.U32 R3, RZ, RZ, R9 ;  /* 0x000000ffff037224 */ /* 0x000fe200078e0009 */
[----:B------:R-:W-:Y:S06]  /*04b0*/  BRA `(.L_x_27) ;  /* 0x00000000004c7947 */ /* 0x000fec0003800000 */
.L_x_26:
[----:B------:R-:W-:Y:S02]  /*04c0*/  ULDC UR4, c[0x0][0x288] ;  /* 0x0000a20000047ab9 */ /* 0x000fe40000000800 */
        /* <DEDUP_REMOVED lines=18> */
.L_x_27:
[----:B------:R-:W-:Y:S05]  /*05f0*/  BSYNC B0 ;  /* 0x0000000000007941 */ /* 0x000fea0003800000 */
.L_x_25:
        /* <DEDUP_REMOVED lines=12> */
[----:B------:R-:W-:Y:S01]  /*06c0*/  MOV R12, UR4 ;  /* 0x00000004000c7c02 */ /* 0x000fe20008000f00 */
[----:B------:R-:W-:Y:S01]  /*06d0*/  IMAD.MOV.U32 R13, RZ, RZ, R6 ;  /* 0x000000ffff0d7224 */ /* 0x000fe200078e0006 */
[----:B------:R-:W-:Y:S01]  /*06e0*/  MOV R4, 0x720 ;  /* 0x0000072000047802 */ /* 0x000fe20000000f00 */
[----:B------:R-:W-:Y:S02]  /*06f0*/  IMAD.MOV.U32 R11, RZ, RZ, R7 ;  /* 0x000000ffff0b7224 */ /* 0x000fe400078e0007 */
[----:B------:R-:W-:-:S07]  /*0700*/  IMAD.U32 R10, RZ, RZ, UR6 ;  /* 0x00000006ff0a7e24 */ /* 0x000fce000f8e00ff */
[----:B------:R-:W-:Y:S05]  /*0710*/  CALL.REL.NOINC `($__internal_4_$__cuda_sm20_div_s64) ;  /* 0x0000000c003c7944 */ /* 0x000fea0003c00000 */
[----:B------:R-:W-:Y:S02]  /*0720*/  IMAD.MOV.U32 R8, RZ, RZ, R10 ;  /* 0x000000ffff087224 */ /* 0x000fe400078e000a */
[----:B------:R-:W-:Y:S01]  /*0730*/  IMAD.MOV.U32 R9, RZ, RZ, R11 ;  /* 0x000000ffff097224 */ /* 0x000fe200078e000b */
[----:B------:R-:W-:Y:S06]  /*0740*/  BRA `(.L_x_30) ;  /* 0x00000000004c7947 */ /* 0x000fec0003800000 */
.L_x_29:
        /* <DEDUP_REMOVED lines=8> */
[----:B------:R-:W-:-:S06]  /*07d0*/  IMAD.HI.U32 R9, R9, R7, R8 ;  /* 0x0000000709097227 */ /* 0x000fcc00078e0008 */
[----:B------:R-:W-:Y:S01]  /*07e0*/  IMAD.HI.U32 R8, R9, R6, RZ ;  /* 0x0000000609087227 */ /* 0x000fe200078e00ff */
[----:B------:R-:W-:-:S03]  /*07f0*/  HFMA2.MMA R9, -RZ, RZ, 0, 0 ;  /* 0x00000000ff097435 */ /* 0x000fc600000001ff */
[----:B------:R-:W-:-:S04]  /*0800*/  IMAD.MOV R7, RZ, RZ, -R8 ;  /* 0x000000ffff077224 */ /* 0x000fc800078e0a08 */
[----:B------:R-:W-:-:S05]  /*0810*/  IMAD R6, R7, UR4, R6 ;  /* 0x0000000407067c24 */ /* 0x000fca000f8e0206 */
[----:B------:R-:W-:-:S13]  /*0820*/  ISETP.GE.U32.AND P0, PT, R6, UR4, PT ;  /* 0x0000000406007c0c */ /* 0x000fda000bf06070 */
[----:B------:R-:W-:Y:S02]  /*0830*/  @P0 VIADD R6, R6, -UR4 ;  /* 0x8000000406060c36 */ /* 0x000fe40008000000 */
[----:B------:R-:W-:-:S03]  /*0840*/  @P0 VIADD R8, R8, 0x1 ;  /* 0x0000000108080836 */ /* 0x000fc60000000000 */
[----:B------:R-:W-:-:S13]  /*0850*/  ISETP.GE.U32.AND P1, PT, R6, UR4, PT ;  /* 0x0000000406007c0c */ /* 0x000fda000bf26070 */
[----:B------:R-:W-:Y:S01]  /*0860*/  @P1 VIADD R8, R8, 0x1 ;  /* 0x0000000108081836 */ /* 0x000fe20000000000 */
[----:B------:R-:W-:-:S07]  /*0870*/  @!P2 LOP3.LUT R8, RZ, UR4, RZ, 0x33, !PT ;  /* 0x00000004ff08ac12 */ /* 0x000fce000f8e33ff */
.L_x_30:
[----:B------:R-:W-:Y:S05]  /*0880*/  BSYNC B0 ;  /* 0x0000000000007941 */ /* 0x000fea0003800000 */
.L_x_28:
[----:B------:R-:W0:Y:S01]  /*0890*/  S2UR UR7, SR_CTAID.Y ;  /* 0x00000000000779c3 */ /* 0x000e220000002600 */
[----:B------:R-:W-:Y:S01]  /*08a0*/  ULDC.64 UR12, c[0x0][0x2d8] ;  /* 0x0000b600000c7ab9 */ /* 0x000fe20000000a00 */
[----:B------:R-:W-:Y:S01]  /*08b0*/  ULDC.64 UR16, c[0x0][0x2a0] ;  /* 0x0000a80000107ab9 */ /* 0x000fe20000000a00 */
[----:B------:R-:W-:Y:S01]  /*08c0*/  ULDC.64 UR14, c[0x0][0x2e0] ;  /* 0x0000b800000e7ab9 */ /* 0x000fe20000000a00 */
[----:B------:R-:W-:-:S04]  /*08d0*/  ULDC.64 UR22, c[0x0][0x248] ;  /* 0x0000920000167ab9 */ /* 0x000fc80000000a00 */
[----:B------:R-:W1:Y:S08]  /*08e0*/  S2UR UR8, SR_CTAID.Z ;  /* 0x00000000000879c3 */ /* 0x000e700000002700 */
[----:B------:R-:W2:Y:S01]  /*08f0*/  LDC.64 R10, c[0x0][0x2b8] ;  /* 0x0000ae00ff0a7b82 */ /* 0x000ea20000000a00 */
[----:B0-----:R-:W-:-:S07]  /*0900*/  UIADD3 UR11, UP0, UR7, UR12, URZ ;  /* 0x0000000c070b7290 */ /* 0x001fce000ff1e03f */
[----:B------:R-:W0:Y:S01]  /*0910*/  LDC.64 R14, c[0x0][0x238] ;  /* 0x00008e00ff0e7b82 */ /* 0x000e220000000a00 */
[----:B------:R-:W-:-:S04]  /*0920*/  UIADD3.X UR12, URZ, UR13, URZ, UP0, !UPT ;  /* 0x0000000d3f0c7290 */ /* 0x000fc800087fe43f */
[----:B------:R-:W-:Y:S02]  /*0930*/  UIMAD UR10, UR12, UR16, URZ ;  /* 0x000000100c0a72a4 */ /* 0x000fe4000f8e023f */
[----:B-1----:R-:W-:Y:S02]  /*0940*/  UIADD3 UR7, UP0, UR8, UR14, URZ ;  /* 0x0000000e08077290 */ /* 0x002fe4000ff1e03f */
[----:B------:R-:W-:Y:S02]  /*0950*/  UIMAD.WIDE.U32 UR8, UR11, UR16, URZ ;  /* 0x000000100b0872a5 */ /* 0x000fe4000f8e003f */
[----:B------:R-:W-:Y:S02]  /*0960*/  UIMAD UR13, UR11, UR17, UR10 ;  /* 0x000000110b0d72a4 */ /* 0x000fe4000f8e020a */
[----:B------:R-:W-:Y:S01]  /*0970*/  UIADD3.X UR10, URZ, UR15, URZ, UP0, !UPT ;  /* 0x0000000f3f0a7290 */ /* 0x000fe200087fe43f */
[----:B--2---:R-:W-:Y:S01]  /*0980*/  IMAD R4, R0, R10, RZ ;  /* 0x0000000a00047224 */ /* 0x004fe200078e02ff */
[----:B------:R-:W-:Y:S01]  /*0990*/  UIADD3 UR9, UR9, UR13, URZ ;  /* 0x0000000d09097290 */ /* 0x000fe2000fffe03f */
[----:B------:R-:W-:-:S02]  /*09a0*/  ULDC.64 UR14, c[0x0][0x298] ;  /* 0x0000a600000e7ab9 */ /* 0x000fc40000000a00 */
[----:B------:R-:W-:Y:S01]  /*09b0*/  IMAD R11, R5, R11, R4 ;  /* 0x0000000b050b7224 */ /* 0x000fe200078e0204 */
[----:B------:R-:W-:Y:S02]  /*09c0*/  UIMAD UR13, UR10, UR14, URZ ;  /* 0x0000000e0a0d72a4 */ /* 0x000fe4000f8e023f */
[----:B------:R-:W-:Y:S02]  /*09d0*/  UIMAD.WIDE.U32 UR8, UR7, UR14, UR8 ;  /* 0x0000000e070872a5 */ /* 0x000fe4000f8e0008 */
[----:B------:R-:W-:-:S03]  /*09e0*/  UIMAD UR13, UR7, UR15, UR13 ;  /* 0x0000000f070d72a4 */ /* 0x000fc6000f8e020d */
[----:B------:R-:W-:Y:S01]  /*09f0*/  ULDC.64 UR14, c[0x0][0x228] ;  /* 0x00008a00000e7ab9 */ /* 0x000fe20000000a00 */
[----:B------:R-:W-:-:S06]  /*0a00*/  UIADD3 UR9, UR9, UR13, URZ ;  /* 0x0000000d09097290 */ /* 0x000fcc000fffe03f */
[----:B------:R-:W-:Y:S01]  /*0a10*/  IMAD.WIDE.U32 R6, R5, R10, UR8 ;  /* 0x0000000805067e25 */ /* 0x000fe2000f8e000a */
[----:B------:R-:W-:-:S03]  /*0a20*/  ULDC.64 UR8, c[0x0][0x2b0] ;  /* 0x0000ac0000087ab9 */ /* 0x000fc60000000a00 */
[----:B------:R-:W-:Y:S02]  /*0a30*/  IMAD R13, R3, UR8, RZ ;  /* 0x00000008030d7c24 */ /* 0x000fe4000f8e02ff */
[----:B------:R-:W-:Y:S02]  /*0a40*/  IMAD.IADD R7, R7, 0x1, R11 ;  /* 0x0000000107077824 */ /* 0x000fe400078e020b */
[C---:B------:R-:W-:Y:S02]  /*0a50*/  IMAD R13, R2.reuse, UR9, R13 ;  /* 0x00000009020d7c24 */ /* 0x040fe4000f8e020d */
[----:B------:R-:W-:Y:S01]  /*0a60*/  IMAD.WIDE.U32 R6, R2, UR8, R6 ;  /* 0x0000000802067c25 */ /* 0x000fe2000f8e0006 */
[----:B------:R-:W-:-:S03]  /*0a70*/  ULDC.64 UR8, c[0x0][0x2a8] ;  /* 0x0000aa0000087ab9 */ /* 0x000fc60000000a00 */
[----:B------:R-:W-:Y:S02]  /*0a80*/  IMAD R11, R9, UR8, RZ ;  /* 0x00000008090b7c24 */ /* 0x000fe4000f8e02ff */
[----:B------:R-:W-:Y:S02]  /*0a90*/  IMAD.IADD R7, R7, 0x1, R13 ;  /* 0x0000000107077824 */ /* 0x000fe400078e020d */
[C---:B------:R-:W-:Y:S02]  /*0aa0*/  IMAD R11, R8.reuse, UR9, R11 ;  /* 0x00000009080b7c24 */ /* 0x040fe4000f8e020b */
[----:B------:R-:W-:Y:S01]  /*0ab0*/  IMAD.WIDE.U32 R6, R8, UR8, R6 ;  /* 0x0000000808067c25 */ /* 0x000fe2000f8e0006 */
[----:B------:R-:W-:-:S03]  /*0ac0*/  ULDC.64 UR8, c[0x0][0x268] ;  /* 0x00009a0000087ab9 */ /* 0x000fc60000000a00 */
[----:B------:R-:W-:Y:S01]  /*0ad0*/  IMAD.IADD R7, R7, 0x1, R11 ;  /* 0x0000000107077824 */ /* 0x000fe200078e020b */
[C---:B------:R-:W-:Y:S01]  /*0ae0*/  LEA R16, P0, R6.reuse, UR8, 0x3 ;  /* 0x0000000806107c11 */ /* 0x040fe2000f8018ff */
[----:B------:R-:W1:Y:S03]  /*0af0*/  LDC.64 R10, c[0x0][0x2c0] ;  /* 0x0000b000ff0a7b82 */ /* 0x000e660000000a00 */
[----:B------:R-:W-:Y:S01]  /*0b00*/  LEA.HI.X R17, R6, UR9, R7, 0x3, P0 ;  /* 0x0000000906117c11 */ /* 0x000fe200080f1c07 */
[----:B------:R-:W-:-:S04]  /*0b10*/  ULDC.64 UR8, c[0x0][0x2d0] ;  /* 0x0000b40000087ab9 */ /* 0x000fc80000000a00 */
[----:B------:R2:W3:Y:S01]  /*0b20*/  LDG.E.64 R6, desc[UR20][R16.64] ;  /* 0x0000001410067981 */ /* 0x0004e2000c1e1b00 */
[----:B------:R-:W-:Y:S01]  /*0b30*/  IADD3 R12, P0, R8, -UR8, RZ ;  /* 0x80000008080c7c10 */ /* 0x000fe2000ff1e0ff */
[----:B------:R-:W-:Y:S02]  /*0b40*/  UIADD3 UR13, UP0, -UR14, 0x1, URZ ;  /* 0x000000010e0d7890 */ /* 0x000fe4000ff1e13f */
[----:B------:R-:W-:Y:S01]  /*0b50*/  UIADD3 UR17, UP1, URZ, -UR8, URZ ;  /* 0x800000083f117290 */ /* 0x000fe2000ff3e03f */
[----:B------:R-:W-:Y:S01]  /*0b60*/  IADD3.X R13, R9, ~UR9, RZ, P0, !PT ;  /* 0x80000009090d7c10 */ /* 0x000fe200087fe4ff */
[----:B------:R-:W-:Y:S01]  /*0b70*/  UIADD3.X UR16, URZ, ~UR15, URZ, UP0, !UPT ;  /* 0x8000000f3f107290 */ /* 0x000fe200087fe43f */
[----:B------:R-:W-:Y:S01]  /*0b80*/  IADD3 R21, P1, RZ, -R12, RZ ;  /* 0x8000000cff157210 */ /* 0x000fe20007f3e0ff */
[----:B------:R-:W-:Y:S01]  /*0b90*/  UIMAD UR12, UR12, UR22, URZ ;  /* 0x000000160c0c72a4 */ /* 0x000fe2000f8e023f */
[----:B------:R-:W-:Y:S01]  /*0ba0*/  ISETP.LT.AND P3, PT, R13, RZ, PT ;  /* 0x000000ff0d00720c */ /* 0x000fe20003f61270 */
[----:B------:R-:W-:-:S02]  /*0bb0*/  UIADD3.X UR18, URZ, ~UR9, URZ, UP1, !UPT ;  /* 0x800000093f127290 */ /* 0x000fc40008ffe43f */
[----:B--2---:R-:W-:Y:S01]  /*0bc0*/  IMAD.X R16, RZ, RZ, ~R13, P1 ;  /* 0x000000ffff107224 */ /* 0x004fe200008e0e0d */
[----:B------:R-:W-:Y:S01]  /*0bd0*/  SEL R12, R21, R12, P3 ;  /* 0x0000000c150c7207 */ /* 0x000fe20001800000 */
[----:B------:R-:W-:Y:S01]  /*0be0*/  IMAD.U32 R25, RZ, RZ, UR16 ;  /* 0x00000010ff197e24 */ /* 0x000fe2000f8e00ff */
[----:B------:R-:W-:Y:S01]  /*0bf0*/  UIMAD UR12, UR11, UR23, UR12 ;  /* 0x000000170b0c72a4 */ /* 0x000fe2000f8e020c */
[C---:B-1----:R-:W-:Y:S02]  /*0c00*/  IADD3 R19, P0, -R10.reuse, 0x1, RZ ;  /* 0x000000010a137810 */ /* 0x042fe40007f1e1ff */
[-C--:B0-----:R-:W-:Y:S02]  /*0c10*/  LEA R20, P2, R10, R14.reuse, 0x1 ;  /* 0x0000000e0a147211 */ /* 0x081fe400078408ff */
[----:B------:R-:W-:Y:S01]  /*0c20*/  SEL R13, R16, R13, P3 ;  /* 0x0000000d100d7207 */ /* 0x000fe20001800000 */
[----:B------:R-:W-:Y:S01]  /*0c30*/  IMAD.X R4, RZ, RZ, ~R11, P0 ;  /* 0x000000ffff047224 */ /* 0x000fe200000e0e0b */
[----:B------:R-:W-:-:S02]  /*0c40*/  IADD3 R19, P0, P1, R5, -R14, R19 ;  /* 0x8000000e05137210 */ /* 0x000fc4000791e013 */
[-C--:B------:R-:W-:Y:S02]  /*0c50*/  IADD3 R18, P3, R5, -R10.reuse, RZ ;  /* 0x8000000a05127210 */ /* 0x080fe40007f7e0ff */
[-C--:B------:R-:W-:Y:S02]  /*0c60*/  IADD3.X R14, R0, ~R15.reuse, R4, P0, P1 ;  /* 0x8000000f000e7210 */ /* 0x080fe400007e2404 */
[--C-:B------:R-:W-:Y:S01]  /*0c70*/  LEA.HI.X R4, R10, R15, R11.reuse, 0x1, P2 ;  /* 0x0000000f0a047211 */ /* 0x100fe200010f0c0b */
[----:B------:R-:W-:Y:S01]  /*0c80*/  IMAD.U32 R15, RZ, RZ, UR13 ;  /* 0x0000000dff0f7e24 */ /* 0x000fe2000f8e00ff */
[----:B------:R-:W-:Y:S01]  /*0c90*/  IADD3 R17, P2, RZ, -R10, RZ ;  /* 0x8000000aff117210 */ /* 0x000fe20007f5e0ff */
[--C-:B------:R-:W-:Y:S01]  /*0ca0*/  IMAD.X R16, R0, 0x1, ~R11.reuse, P3 ;  /* 0x0000000100107824 */ /* 0x100fe200018e0e0b */
[----:B------:R-:W-:Y:S01]  /*0cb0*/  ISETP.GT.U32.AND P0, PT, R10, RZ, PT ;  /* 0x000000ff0a00720c */ /* 0x000fe20003f04070 */
[----:B------:R-:W-:Y:S01]  /*0cc0*/  ULEA UR13, UP0, UR8, UR14, 0x1 ;  /* 0x0000000e080d7291 */ /* 0x000fe2000f80083f */
[----:B------:R-:W-:Y:S01]  /*0cd0*/  ISETP.GT.U32.AND P1, PT, R17, RZ, PT ;  /* 0x000000ff1100720c */ /* 0x000fe20003f24070 */
[----:B------:R-:W-:Y:S01]  /*0ce0*/  IMAD.X R21, RZ, RZ, ~R11, P2 ;  /* 0x000000ffff157224 */ /* 0x000fe200010e0e0b */
[----:B------:R-:W-:Y:S01]  /*0cf0*/  ISETP.GT.AND.EX P0, PT, R11, RZ, PT, P0 ;  /* 0x000000ff0b00720c */ /* 0x000fe20003f04300 */
[----:B------:R-:W-:Y:S01]  /*0d00*/  ULEA.HI.X UR14, UR8, UR15, UR9, 0x1, UP0 ;  /* 0x0000000f080e7291 */ /* 0x000fe200080f0c09 */
[----:B------:R-:W-:Y:S01]  /*0d10*/  IADD3 R22, P2, RZ, -R19, RZ ;  /* 0x80000013ff167210 */ /* 0x000fe20007f5e0ff */
[----:B------:R-:W-:Y:S01]  /*0d20*/  UISETP.GT.U32.AND UP0, UPT, UR8, URZ, UPT ;  /* 0x0000003f0800728c */ /* 0x000fe2000bf04070 */
[----:B------:R-:W-:-:S02]  /*0d30*/  ISETP.GT.AND.EX P1, PT, R21, RZ, PT, P1 ;  /* 0x000000ff1500720c */ /* 0x000fc40003f24310 */
[----:B------:R-:W-:Y:S01]  /*0d40*/  SEL R23, R10, RZ, P0 ;  /* 0x000000ff0a177207 */ /* 0x000fe20000000000 */
[----:B------:R-:W-:Y:S01]  /*0d50*/  UISETP.GT.AND.EX UP0, UPT, UR9, URZ, UPT, UP0 ;  /* 0x0000003f0900728c */ /* 0x000fe2000bf04300 */
[----:B------:R-:W-:Y:S02]  /*0d60*/  ISETP.GE.AND P4, PT, R14, RZ, PT ;  /* 0x000000ff0e00720c */ /* 0x000fe40003f86270 */
[----:B------:R-:W-:Y:S01]  /*0d70*/  IADD3 R15, P3, P5, R8, -UR8, R15 ;  /* 0x80000008080f7c10 */ /* 0x000fe2000fd7e00f */
[----:B------:R-:W-:Y:S01]  /*0d80*/  USEL UR15, UR8, URZ, UP0 ;  /* 0x0000003f080f7287 */ /* 0x000fe20008000000 */
[----:B------:R-:W-:Y:S01]  /*0d90*/  SEL R10, R17, RZ, P1 ;  /* 0x000000ff110a7207 */ /* 0x000fe20000800000 */
[----:B------:R-:W-:Y:S01]  /*0da0*/  USEL UR16, UR9, URZ, UP0 ;  /* 0x0000003f09107287 */ /* 0x000fe20008000000 */
[----:B------:R-:W-:Y:S01]  /*0db0*/  LOP3.LUT R23, RZ, R23, RZ, 0x33, !PT ;  /* 0x00000017ff177212 */ /* 0x000fe200078e33ff */
[----:B------:R-:W-:Y:S01]  /*0dc0*/  UISETP.GT.U32.AND UP0, UPT, UR17, URZ, UPT ;  /* 0x0000003f1100728c */ /* 0x000fe2000bf04070 */
[----:B------:R-:W-:-:S02]  /*0dd0*/  SEL R22, R19, R22, !P4 ;  /* 0x0000001613167207 */ /* 0x000fc40006000000 */
[----:B------:R-:W-:Y:S01]  /*0de0*/  SEL R19, R11, RZ, P0 ;  /* 0x000000ff0b137207 */ /* 0x000fe20000000000 */
[----:B------:R-:W-:Y:S01]  /*0df0*/  UISETP.GT.AND.EX UP0, UPT, UR18, URZ, UPT, UP0 ;  /* 0x0000003f1200728c */ /* 0x000fe2000bf04300 */
[----:B------:R-:W-:Y:S01]  /*0e00*/  IADD3.X R17, R9, ~UR9, R25, P3, P5 ;  /* 0x8000000909117c10 */ /* 0x000fe20009fea419 */
[----:B------:R-:W-:Y:S01]  /*0e10*/  UIMAD.WIDE.U32 UR8, UR11, UR22, URZ ;  /* 0x000000160b0872a5 */ /* 0x000fe2000f8e003f */
[----:B------:R-:W-:Y:S01]  /*0e20*/  IADD3 R20, P5, P3, R10, R20, R23 ;  /* 0x000000140a147210 */ /* 0x000fe20007bbe017 */
[----:B------:R-:W-:Y:S01]  /*0e30*/  USEL UR11, UR17, URZ, UP0 ;  /* 0x0000003f110b7287 */ /* 0x000fe20008000000 */
[----:B------:R-:W-:Y:S01]  /*0e40*/  SEL R23, R21, RZ, P1 ;  /* 0x000000ff15177207 */ /* 0x000fe20000800000 */
[----:B------:R-:W0:Y:S01]  /*0e50*/  LDC.64 R10, c[0x0][0x2c8] ;  /* 0x0000b200ff0a7b82 */ /* 0x000e220000000a00 */
[----:B------:R-:W-:Y:S01]  /*0e60*/  LOP3.LUT R21, RZ, R19, RZ, 0x33, !PT ;  /* 0x00000013ff157212 */ /* 0x000fe200078e33ff */
[----:B------:R-:W-:Y:S01]  /*0e70*/  ULDC.64 UR22, c[0x0][0x240] ;  /* 0x0000900000167ab9 */ /* 0x000fe20000000a00 */
[----:B------:R-:W-:Y:S01]  /*0e80*/  IADD3 R19, P6, RZ, -R18, RZ ;  /* 0x80000012ff137210 */ /* 0x000fe20007fde0ff */
[----:B------:R-:W-:Y:S01]  /*0e90*/  UIMAD UR10, UR10, UR22, URZ ;  /* 0x000000160a0a72a4 */ /* 0x000fe2000f8e023f */
[----:B------:R-:W-:Y:S01]  /*0ea0*/  IADD3.X R21, R23, R4, R21, P5, P3 ;  /* 0x0000000417157210 */ /* 0x000fe20002fe6415 */
[----:B------:R-:W-:Y:S01]  /*0eb0*/  IMAD.X R23, RZ, RZ, ~R14, P2 ;  /* 0x000000ffff177224 */ /* 0x000fe200010e0e0e */
[----:B------:R-:W-:Y:S01]  /*0ec0*/  IADD3 R20, P3, P5, R22, R20, -R5 ;  /* 0x0000001416147210 */ /* 0x000fe20007d7e805 */
[----:B------:R-:W-:Y:S01]  /*0ed0*/  IMAD.X R25, RZ, RZ, ~R16, P6 ;  /* 0x000000ffff197224 */ /* 0x000fe200030e0e10 */
[----:B------:R-:W1:Y:S01]  /*0ee0*/  LDC.64 R4, c[0x0][0x230] ;  /* 0x00008c00ff047b82 */ /* 0x000e620000000a00 */
[----:B------:R-:W-:Y:S01]  /*0ef0*/  ISETP.LT.AND P2, PT, R16, RZ, PT ;  /* 0x000000ff1000720c */ /* 0x000fe20003f41270 */
[----:B------:R-:W-:Y:S01]  /*0f00*/  UIADD3 UR9, UR9, UR12, URZ ;  /* 0x0000000c09097290 */ /* 0x000fe2000fffe03f */
[----:B------:R-:W-:Y:S01]  /*0f10*/  IADD3 R24, P0, RZ, -R15, RZ ;  /* 0x8000000fff187210 */ /* 0x000fe20007f1e0ff */
[----:B------:R-:W-:Y:S01]  /*0f20*/  UIMAD UR19, UR7, UR23, UR10 ;  /* 0x00000017071372a4 */ /* 0x000fe2000f8e020a */
[----:B------:R-:W-:Y:S01]  /*0f30*/  SEL R14, R14, R23, !P4 ;  /* 0x000000170e0e7207 */ /* 0x000fe20006000000 */
[----:B------:R-:W-:Y:S01]  /*0f40*/  UIMAD.WIDE.U32 UR8, UR7, UR22, UR8 ;  /* 0x00000016070872a5 */ /* 0x000fe2000f8e0008 */
[----:B------:R-:W-:Y:S01]  /*0f50*/  SEL R23, R19, R18, P2 ;  /* 0x0000001213177207 */ /* 0x000fe20001000000 */
[----:B------:R-:W-:Y:S01]  /*0f60*/  ULOP3.LUT UR7, URZ, UR15, URZ, 0x33, !UPT ;  /* 0x0000000f3f077292 */ /* 0x000fe2000f8e333f */
[----:B------:R-:W-:Y:S01]  /*0f70*/  IADD3.X R19, R14, R21, ~R0, P3, P5 ;  /* 0x000000150e137210 */ /* 0x000fe20001feac00 */
[----:B------:R-:W-:Y:S01]  /*0f80*/  IMAD.X R14, RZ, RZ, ~R17, P0 ;  /* 0x000000ffff0e7224 */ /* 0x000fe200000e0e11 */
[----:B------:R-:W-:Y:S01]  /*0f90*/  SEL R16, R25, R16, P2 ;  /* 0x0000001019107207 */ /* 0x000fe20001000000 */
[----:B------:R-:W-:Y:S01]  /*0fa0*/  USEL UR12, UR18, URZ, UP0 ;  /* 0x0000003f120c7287 */ /* 0x000fe20008000000 */
[----:B------:R-:W-:Y:S01]  /*0fb0*/  IADD3 R0, P0, R20, R23, RZ ;  /* 0x0000001714007210 */ /* 0x000fe20007f1e0ff */
[----:B------:R-:W-:Y:S01]  /*0fc0*/  ULOP3.LUT UR10, URZ, UR16, URZ, 0x33, !UPT ;  /* 0x000000103f0a7292 */ /* 0x000fe2000f8e333f */
[----:B------:R-:W-:Y:S01]  /*0fd0*/  ISETP.GE.AND P1, PT, R17, RZ, PT ;  /* 0x000000ff1100720c */ /* 0x000fe20003f26270 */
[----:B------:R-:W-:Y:S01]  /*0fe0*/  UIADD3 UR7, UP0, UP1, UR11, UR13, UR7 ;  /* 0x0000000d0b077290 */ /* 0x000fe2000f91e007 */
[----:B0-----:R-:W-:Y:S01]  /*0ff0*/  IADD3 R22, P2, RZ, -R10, RZ ;  /* 0x8000000aff167210 */ /* 0x001fe20007f5e0ff */
[----:B------:R-:W-:Y:S01]  /*1000*/  IMAD.X R19, R19, 0x1, R16, P0 ;  /* 0x0000000113137824 */ /* 0x000fe200000e0610 */
[C---:B------:R-:W-:Y:S01]  /*1010*/  ISETP.GT.U32.AND P0, PT, R10.reuse, RZ, PT ;  /* 0x000000ff0a00720c */ /* 0x040fe20003f04070 */
[----:B------:R-:W-:Y:S01]  /*1020*/  UIADD3 UR9, UR9, UR19, URZ ;  /* 0x0000001309097290 */ /* 0x000fe2000fffe03f */
[----:B------:R-:W-:Y:S01]  /*1030*/  IADD3 R21, P3, -R10, 0x1, RZ ;  /* 0x000000010a157810 */ /* 0x000fe20007f7e1ff */
[----:B------:R-:W-:Y:S01]  /*1040*/  UIADD3.X UR10, UR12, UR14, UR10, UP0, UP1 ;  /* 0x0000000e0c0a7290 */ /* 0x000fe200087e240a */
[----:B------:R-:W-:-:S02]  /*1050*/  SEL R15, R15, R24, !P1 ;  /* 0x000000180f0f7207 */ /* 0x000fc40004800000 */
[----:B------:R-:W-:Y:S01]  /*1060*/  SEL R17, R17, R14, !P1 ;  /* 0x0000000e11117207 */ /* 0x000fe20004800000 */
[----:B------:R-:W-:Y:S01]  /*1070*/  IMAD.X R20, RZ, RZ, ~R11, P3 ;  /* 0x000000ffff147224 */ /* 0x000fe200018e0e0b */
[----:B------:R-:W-:Y:S02]  /*1080*/  ISETP.GT.U32.AND P1, PT, R22, RZ, PT ;  /* 0x000000ff1600720c */ /* 0x000fe40003f24070 */
[----:B------:R-:W-:Y:S02]  /*1090*/  ISETP.GT.AND.EX P0, PT, R11, RZ, PT, P0 ;  /* 0x000000ff0b00720c */ /* 0x000fe40003f04300 */
[----:B------:R-:W-:Y:S02]  /*10a0*/  IADD3.X R16, RZ, ~R11, RZ, P2, !PT ;  /* 0x8000000bff107210 */ /* 0x000fe400017fe4ff */
[-C--:B-1----:R-:W-:Y:S02]  /*10b0*/  IADD3 R14, P2, P3, R2, -R4.reuse, R21 ;  /* 0x80000004020e7210 */ /* 0x082fe40007b5e015 */
[----:B------:R-:W-:-:S02]  /*10c0*/  LEA R21, P4, R10, R4, 0x1 ;  /* 0x000000040a157211 */ /* 0x000fc400078808ff */
[----:B------:R-:W-:Y:S02]  /*10d0*/  ISETP.GT.AND.EX P1, PT, R16, RZ, PT, P1 ;  /* 0x000000ff1000720c */ /* 0x000fe40003f24310 */
[C---:B------:R-:W-:Y:S02]  /*10e0*/  SEL R4, R10.reuse, RZ, P0 ;  /* 0x000000ff0a047207 */ /* 0x040fe40000000000 */
[-C--:B------:R-:W-:Y:S02]  /*10f0*/  IADD3.X R20, R3, ~R5.reuse, R20, P2, P3 ;  /* 0x8000000503147210 */ /* 0x080fe400017e6414 */
[----:B------:R-:W-:Y:S02]  /*1100*/  LEA.HI.X R18, R10, R5, R11, 0x1, P4 ;  /* 0x000000050a127211 */ /* 0x000fe400020f0c0b */
[----:B------:R-:W-:Y:S02]  /*1110*/  SEL R5, R22, RZ, P1 ;  /* 0x000000ff16057207 */ /* 0x000fe40000800000 */
[----:B------:R-:W-:-:S02]  /*1120*/  LOP3.LUT R4, RZ, R4, RZ, 0x33, !PT ;  /* 0x00000004ff047212 */ /* 0x000fc400078e33ff */
[----:B------:R-:W-:Y:S02]  /*1130*/  IADD3 R22, P4, R2, -R10, RZ ;  /* 0x8000000a02167210 */ /* 0x000fe40007f9e0ff */
[----:B------:R-:W-:Y:S02]  /*1140*/  IADD3 R21, P2, P3, R5, R21, R4 ;  /* 0x0000001505157210 */ /* 0x000fe40007b5e004 */
[----:B------:R-:W0:Y:S01]  /*1150*/  LDC.64 R4, c[0x0][0x260] ;  /* 0x00009800ff047b82 */ /* 0x000e220000000a00 */
[----:B------:R-:W-:Y:S01]  /*1160*/  IMAD.X R10, R3, 0x1, ~R11, P4 ;  /* 0x00000001030a7824 */ /* 0x000fe200020e0e0b */
[----:B------:R-:W-:Y:S02]  /*1170*/  IADD3 R23, P4, RZ, -R14, RZ ;  /* 0x8000000eff177210 */ /* 0x000fe40007f9e0ff */
[----:B------:R-:W-:Y:S02]  /*1180*/  SEL R16, R16, RZ, P1 ;  /* 0x000000ff10107207 */ /* 0x000fe40000800000 */
[----:B------:R-:W-:Y:S01]  /*1190*/  ISETP.GE.AND P1, PT, R20, RZ, PT ;  /* 0x000000ff1400720c */ /* 0x000fe20003f26270 */
[----:B------:R-:W-:Y:S01]  /*11a0*/  IMAD.X R25, RZ, RZ, ~R20, P4 ;  /* 0x000000ffff197224 */ /* 0x000fe200020e0e14 */
[----:B------:R-:W-:-:S02]  /*11b0*/  SEL R24, R11, RZ, P0 ;  /* 0x000000ff0b187207 */ /* 0x000fc40000000000 */
[----:B------:R-:W-:Y:S02]  /*11c0*/  IADD3 R11, P5, RZ, -R22, RZ ;  /* 0x80000016ff0b7210 */ /* 0x000fe40007fbe0ff */
[----:B------:R-:W-:Y:S02]  /*11d0*/  SEL R14, R14, R23, !P1 ;  /* 0x000000170e0e7207 */ /* 0x000fe40004800000 */
[----:B------:R-:W-:Y:S02]  /*11e0*/  LOP3.LUT R23, RZ, R24, RZ, 0x33, !PT ;  /* 0x00000018ff177212 */ /* 0x000fe400078e33ff */
[----:B------:R-:W-:Y:S02]  /*11f0*/  ISETP.LT.AND P0, PT, R10, RZ, PT ;  /* 0x000000ff0a00720c */ /* 0x000fe40003f01270 */
[----:B------:R-:W-:Y:S01]  /*1200*/  SEL R20, R20, R25, !P1 ;  /* 0x0000001914147207 */ /* 0x000fe20004800000 */
[----:B------:R-:W-:Y:S01]  /*1210*/  IMAD.X R25, RZ, RZ, ~R10, P5 ;  /* 0x000000ffff197224 */ /* 0x000fe200028e0e0a */
[----:B------:R-:W-:-:S02]  /*1220*/  IADD3.X R23, R16, R18, R23, P2, P3 ;  /* 0x0000001210177210 */ /* 0x000fc400017e6417 */
[----:B------:R-:W-:Y:S02]  /*1230*/  SEL R11, R11, R22, P0 ;  /* 0x000000160b0b7207 */ /* 0x000fe40000000000 */
[----:B------:R-:W-:Y:S01]  /*1240*/  IADD3 R2, P1, P2, R14, R21, -R2 ;  /* 0x000000150e027210 */ /* 0x000fe20007a3e802 */
[----:B0-----:R-:W-:Y:S01]  /*1250*/  IMAD R19, R19, R4, RZ ;  /* 0x0000000413137224 */ /* 0x001fe200078e02ff */
[----:B------:R-:W-:Y:S02]  /*1260*/  SEL R10, R25, R10, P0 ;  /* 0x0000000a190a7207 */ /* 0x000fe40000000000 */
[----:B------:R-:W-:Y:S01]  /*1270*/  IADD3.X R3, R20, R23, ~R3, P1, P2 ;  /* 0x0000001714037210 */ /* 0x000fe20000fe4c03 */
[----:B------:R-:W-:Y:S01]  /*1280*/  IMAD R19, R0, R5, R19 ;  /* 0x0000000500137224 */ /* 0x000fe200078e0213 */
[----:B------:R-:W-:Y:S01]  /*1290*/  IADD3 R11, P0, R2, R11, RZ ;  /* 0x0000000b020b7210 */ /* 0x000fe20007f1e0ff */
[----:B------:R-:W-:Y:S01]  /*12a0*/  IMAD.WIDE.U32 R4, R0, R4, UR8 ;  /* 0x0000000800047e25 */ /* 0x000fe2000f8e0004 */
[----:B------:R-:W-:Y:S01]  /*12b0*/  IADD3 R15, P1, P2, R15, UR7, -R8 ;  /* 0x000000070f0f7c10 */ /* 0x000fe2000fa3e808 */
[----:B------:R-:W-:-:S02]  /*12c0*/  ULDC.64 UR8, c[0x0][0x258] ;  /* 0x0000960000087ab9 */ /* 0x000fc40000000a00 */
[----:B------:R-:W-:Y:S01]  /*12d0*/  IMAD.X R0, R3, 0x1, R10, P0 ;  /* 0x0000000103007824 */ /* 0x000fe200000e060a */
[----:B------:R-:W-:Y:S01]  /*12e0*/  IADD3.X R8, R17, UR10, ~R9, P1, P2 ;  /* 0x0000000a11087c10 */ /* 0x000fe20008fe4c09 */
[----:B------:R-:W-:Y:S01]  /*12f0*/  IMAD.IADD R5, R5, 0x1, R19 ;  /* 0x0000000105057824 */ /* 0x000fe200078e0213 */
[----:B------:R-:W-:Y:S01]  /*1300*/  IADD3 R9, P0, R15, R12, RZ ;  /* 0x0000000c0f097210 */ /* 0x000fe20007f1e0ff */
[----:B------:R-:W-:Y:S02]  /*1310*/  IMAD R0, R0, UR8, RZ ;  /* 0x0000000800007c24 */ /* 0x000fe4000f8e02ff */
[----:B------:R-:W-:-:S04]  /*1320*/  IMAD.WIDE.U32 R2, R11, UR8, R4 ;  /* 0x000000080b027c25 */ /* 0x000fc8000f8e0004 */
[----:B------:R-:W-:Y:S02]  /*1330*/  IMAD.X R13, R8, 0x1, R13, P0 ;  /* 0x00000001080d7824 */ /* 0x000fe400000e060d */
[----:B------:R-:W-:Y:S01]  /*1340*/  IMAD R15, R11, UR9, R0 ;  /* 0x000000090b0f7c24 */ /* 0x000fe2000f8e0200 */
[----:B------:R-:W-:Y:S02]  /*1350*/  ULDC.64 UR8, c[0x0][0x250] ;  /* 0x0000940000087ab9 */ /* 0x000fe40000000a00 */
[----:B------:R-:W-:Y:S02]  /*1360*/  IMAD R0, R13, UR8, RZ ;  /* 0x000000080d007c24 */ /* 0x000fe4000f8e02ff */
[----:B------:R-:W-:Y:S02]  /*1370*/  IMAD.IADD R3, R3, 0x1, R15 ;  /* 0x0000000103037824 */ /* 0x000fe400078e020f */
[C---:B------:R-:W-:Y:S02]  /*1380*/  IMAD R11, R9.reuse, UR9, R0 ;  /* 0x00000009090b7c24 */ /* 0x040fe4000f8e0200 */
[----:B------:R-:W-:Y:S01]  /*1390*/  IMAD.WIDE.U32 R4, R9, UR8, R2 ;  /* 0x0000000809047c25 */ /* 0x000fe2000f8e0002 */
[----:B------:R-:W-:-:S03]  /*13a0*/  ULDC.64 UR8, c[0x0][0x210] ;  /* 0x0000840000087ab9 */ /* 0x000fc60000000a00 */
[----:B------:R-:W-:Y:S01]  /*13b0*/  IMAD.IADD R3, R5, 0x1, R11 ;  /* 0x0000000105037824 */ /* 0x000fe200078e020b */
[----:B------:R-:W-:-:S04]  /*13c0*/  LEA R2, P0, R4, UR8, 0x3 ;  /* 0x0000000804027c11 */ /* 0x000fc8000f8018ff */
[----:B------:R-:W-:-:S05]  /*13d0*/  LEA.HI.X R3, R4, UR9, R3, 0x3, P0 ;  /* 0x0000000904037c11 */ /* 0x000fca00080f1c03 */
[----:B---3--:R-:W-:Y:S04]  /*13e0*/  REDG.E.ADD.F32.FTZ.RN.STRONG.GPU desc[UR20][R2.64], R6 ;  /* 0x00000006020079a6 */ /* 0x008fe8000c10f394 */
[----:B------:R-:W-:Y:S01]  /*13f0*/  REDG.E.ADD.F32.FTZ.RN.STRONG.GPU desc[UR20][R2.64+0x4], R7 ;  /* 0x00000407020079a6 */ /* 0x000fe2000c10f394 */
[----:B------:R-:W-:Y:S05]  /*1400*/  EXIT ;  /* 0x000000000000794d */ /* 0x000fea0003800000 */
        .weak           $__internal_4_$__cuda_sm20_div_s64
        .type           $__internal_4_$__cuda_sm20_div_s64,@function
        .size           $__internal_4_$__cuda_sm20_div_s64,($__internal_5_$__cuda_sm20_rem_s64 - $__internal_4_$__cuda_sm20_div_s64)
$__internal_4_$__cuda_sm20_div_s64:
        /* <DEDUP_REMOVED lines=8> */
[----:B0-----:R-:W-:-:S06]  /*1490*/  VIADD R14, R18, 0x1ffffffe ;  /* 0x1ffffffe120e7836 */ /* 0x001fcc0000000000 */
        /* <DEDUP_REMOVED lines=12> */
[----:B------:R-:W-:-:S04]  /*1560*/  IADD3 R17, P2, R23, R16, RZ ;  /* 0x0000001017117210 */ /* 0x000fc80007f5e0ff */
[----:B------:R-:W-:Y:S01]  /*1570*/  IADD3.X R19, R19, R15, RZ, P0, !PT ;  /* 0x0000000f13137210 */ /* 0x000fe200007fe4ff */
        /* <DEDUP_REMOVED lines=55> */
[----:B------:R-:W-:Y:S01]  /*18f0*/  IMAD.MOV.U32 R8, RZ, RZ, R4 ;  /* 0x000000ffff087224 */ /* 0x000fe200078e0004 */
[----:B------:R-:W-:Y:S01]  /*1900*/  SEL R11, R12, R11, !P1 ;  /* 0x0000000b0c0b7207 */ /* 0x000fe20004800000 */
[----:B------:R-:W-:Y:S01]  /*1910*/  IMAD.MOV.U32 R9, RZ, RZ, 0x0 ;  /* 0x00000000ff097424 */ /* 0x000fe200078e00ff */
[----:B------:R-:W-:Y:S02]  /*1920*/  SEL R10, R10, 0xffffffff, P0 ;  /* 0xffffffff0a0a7807 */ /* 0x000fe40000000000 */
[----:B------:R-:W-:Y:S01]  /*1930*/  SEL R11, R11, 0xffffffff, P0 ;  /* 0xffffffff0b0b7807 */ /* 0x000fe20000000000 */
[----:B------:R-:W-:Y:S06]  /*1940*/  RET.REL.NODEC R8 `(_ZN2at6native49_GLOBAL__N__cfa43aba_16_ReflectionPad_cu_f800513936reflection_pad3d_backward_out_kernelIN3c107complexIfEEEEvNS_27GenericPackedTensorAccessorIT_Lm5ENS_16DefaultPtrTraitsElEENS6_IKS7_Lm5ES8_lEElllll) ;  /* 0xffffffe408ac7950 */ /* 0x000fec0003c3ffff */
        .weak           $__internal_5_$__cuda_sm20_rem_s64
        .type           $__internal_5_$__cuda_sm20_rem_s64,@function
        .size           $__internal_5_$__cuda_sm20_rem_s64,(.L_x_1114 - $__internal_5_$__cuda_sm20_rem_s64)
$__internal_5_$__cuda_sm20_rem_s64:
        /* <DEDUP_REMOVED lines=8> */
[----:B0-----:R-:W-:-:S06]  /*19d0*/  IADD3 R8, R12, 0x1ffffffe, RZ ;  /* 0x1ffffffe0c087810 */ /* 0x001fcc0007ffe0ff */
        /* <DEDUP_REMOVED lines=65> */
[----:B------:R-:W-:Y:S02]  /*1df0*/  SEL R9, R8, R9, !P1 ;  /* 0x0000000908097207 */ /* 0x000fe40004800000 */
[----:B------:R-:W-:Y:S02]  /*1e00*/  SEL R4, R4, 0xffffffff, P0 ;  /* 0xffffffff04047807 */ /* 0x000fe40000000000 */
[----:B------:R-:W-:Y:S01]  /*1e10*/  SEL R9, R9, 0xffffffff, P0 ;  /* 0xffffffff09097807 */ /* 0x000fe20000000000 */
[----:B------:R-:W-:Y:S06]  /*1e20*/  RET.REL.NODEC R2 `(_ZN2at6native49_GLOBAL__N__cfa43aba_16_ReflectionPad_cu_f800513936reflection_pad3d_backward_out_kernelIN3c107complexIfEEEEvNS_27GenericPackedTensorAccessorIT_Lm5ENS_16DefaultPtrTraitsElEENS6_IKS7_Lm5ES8_lEElllll) ;  /* 0xffffffe002747950 */ /* 0x000fec0003c3ffff */
.L_x_31:
        /* <DEDUP_REMOVED lines=13> */
.L_x_1114:


//--------------------- .text._ZN2at6native49_GLOBAL__N__cfa43aba_16_ReflectionPad_cu_f800513936reflection_pad3d_backward_out_kernelIN3c107complexIdEEEEvNS_27GenericPackedTensorAccessorIT_Lm5ENS_16DefaultPtrTraitsElEENS6_IKS7_Lm5ES8_lEElllll --------------------------
	.section	.text._ZN2at6native49_GLOBAL__N__cfa43aba_16_ReflectionPad_cu_f800513936reflection_pad3d_backward_out_kernelIN3c107complexIdEEEEvNS_27GenericPackedTensorAccessorIT_Lm5ENS_16DefaultPtrTraitsElEENS6_IKS7_Lm5ES8_lEElllll,"ax",@progbits
	.align	128
.text._ZN2at6native49_GLOBAL__N__cfa43aba_16_ReflectionPad_cu_f800513936reflection_pad3d_backward_out_kernelIN3c107complexIdEEEEvNS_27GenericPackedTensorAccessorIT_Lm5ENS_16DefaultPtrTraitsElEENS6_IKS7_Lm5ES8_lEElllll:
        .type           _ZN2at6native49_GLOBAL__N__cfa43aba_16_ReflectionPad_cu_f800513936reflection_pad3d_backward_out_kernelIN3c107complexIdEEEEvNS_27GenericPackedTensorAccessorIT_Lm5ENS_16DefaultPtrTraitsElEENS6_IKS7_Lm5ES8_lEElllll,@function
        .size           _ZN2at6native49_GLOBAL__N__cfa43aba_16_ReflectionPad_cu_f800513936reflection_pad3d_backward_out_kernelIN3c107complexIdEEEEvNS_27GenericPackedTensorAccessorIT_Lm5ENS_16DefaultPtrTraitsElEENS6_IKS7_Lm5ES8_lEElllll,(.L_x_1117 - _ZN2at6native49_GLOBAL__N__cfa43aba_16_ReflectionPad_cu_f800513936reflection_pad3d_backward_out_kernelIN3c107complexIdEEEEvNS_27GenericPackedTensorAccessorIT_Lm5ENS_16DefaultPtrTraitsElEENS6_IKS7_Lm5ES8_lEElllll)
        .other          _ZN2at6native49_GLOBAL__N__cfa43aba_16_ReflectionPad_cu_f800513936reflection_pad3d_backward_out_kernelIN3c107complexIdEEEEvNS_27GenericPackedTensorAccessorIT_Lm5ENS_16DefaultPtrTraitsElEENS6_IKS7_Lm5ES8_lEElllll,@"STO_CUDA_ENTRY STV_DEFAULT"
_ZN2at6native49_GLOBAL__N__cfa43aba_16_ReflectionPad_cu_f800513936reflection_pad3d_backward_out_kernelIN3c107complexIdEEEEvNS_27GenericPackedTensorAccessorIT_Lm5ENS_16DefaultPtrTraitsElEENS6_IKS7_Lm5ES8_lEElllll:
        /* <DEDUP_REMOVED lines=30> */
[----:B------:R-:W-:Y:S05]  /*01e0*/  CALL.REL.NOINC `($__internal_6_$__cuda_sm20_div_s64) ;  /* 0x0000001000887944 */ /* 0x000fea0003c00000 */
        /* <DEDUP_REMOVED lines=11> */
.L_x_33:
        /* <DEDUP_REMOVED lines=22> */
.L_x_34:
[----:B------:R-:W-:Y:S05]  /*0400*/  BSYNC B0 ;  /* 0x0000000000007941 */ /* 0x000fea0003800000 */
.L_x_32:
[----:B------:R-:W-:Y:S01]  /*0410*/  ULDC UR4, c[0x0][0x28c] ;  /* 0x0000a30000047ab9 */ /* 0x000fe20000000800 */
[----:B------:R-:W-:Y:S01]  /*0420*/  BSSY B0, `(.L_x_35) ;  /* 0x000001d000007945 */ /* 0x000fe20003800000 */
[----:B------:R-:W-:-:S04]  /*0430*/  LOP3.LUT R6, R3, UR4, RZ, 0xfc, !PT ;  /* 0x0000000403067c12 */ /* 0x000fc8000f8efcff */
[----:B------:R-:W-:-:S13]  /*0440*/  ISETP.NE.U32.AND P0, PT, R6, RZ, PT ;  /* 0x000000ff0600720c */ /* 0x000fda0003f05070 */
[----:B------:R-:W-:Y:S05]  /*0450*/  @!P0 BRA `(.L_x_36) ;  /* 0x0000000000188947 */ /* 0x000fea0003800000 */
[----:B------:R-:W-:Y:S01]  /*0460*/  IMAD.MOV.U32 R6, RZ, RZ, R2 ;  /* 0x000000ffff067224 */ /* 0x000fe200078e0002 */
[----:B------:R-:W-:-:S07]  /*0470*/  MOV R2, 0x490 ;  /* 0x0000049000027802 */ /* 0x000fce0000000f00 */
[----:B------:R-:W-:Y:S05]  /*0480*/  CALL.REL.NOINC `($__internal_7_$__cuda_sm20_rem_s64) ;  /* 0x00000014002c7944 */ /* 0x000fea0003c00000 */
[----:B------:R-:W-:Y:S02]  /*0490*/  IMAD.MOV.U32 R2, RZ, RZ, R6 ;  /* 0x000000ffff027224 */ /* 0x000fe400078e0006 */
[----:B------:R-:W-:Y:S01]  /*04a0*/  IMAD.MOV.U32 R3, RZ, RZ, R7 ;  /* 0x000000ffff037224 */ /* 0x000fe200078e0007 */
[----:B------:R-:W-:Y:S06]  /*04b0*/  BRA `(.L_x_37) ;  /* 0x00000000004c7947 */ /* 0x000fec0003800000 */
.L_x_36:
        /* <DEDUP_REMOVED lines=19> */
.L_x_37:
[----:B------:R-:W-:Y:S05]  /*05f0*/  BSYNC B0 ;  /* 0x0000000000007941 */ /* 0x000fea0003800000 */
.L_x_35:
        /* <DEDUP_REMOVED lines=17> */
[----:B------:R-:W-:Y:S05]  /*0710*/  CALL.REL.NOINC `($__internal_6_$__cuda_sm20_div_s64) ;  /* 0x0000000c003c7944 */ /* 0x000fea0003c00000 */
[----:B------:R-:W-:Y:S02]  /*0720*/  IMAD.MOV.U32 R8, RZ, RZ, R6 ;  /* 0x000000ffff087224 */ /* 0x000fe400078e0006 */
[----:B------:R-:W-:Y:S01]  /*0730*/  IMAD.MOV.U32 R9, RZ, RZ, R7 ;  /* 0x000000ffff097224 */ /* 0x000fe200078e0007 */
[----:B------:R-:W-:Y:S06]  /*0740*/  BRA `(.L_x_40) ;  /* 0x00000000004c7947 */ /* 0x000fec0003800000 */
.L_x_39:
        /* <DEDUP_REMOVED lines=8> */
[----:B------:R-:W-:Y:S01]  /*07d0*/  IMAD.HI.U32 R7, R7, R9, R6 ;  /* 0x0000000907077227 */ /* 0x000fe200078e0006 */
[----:B------:R-:W-:-:S05]  /*07e0*/  HFMA2.MMA R9, -RZ, RZ, 0, 0 ;  /* 0x00000000ff097435 */ /* 0x000fca00000001ff */
[----:B------:R-:W-:-:S04]  /*07f0*/  IMAD.HI.U32 R8, R7, R4, RZ ;  /* 0x0000000407087227 */ /* 0x000fc800078e00ff */
        /* <DEDUP_REMOVED lines=8> */
.L_x_40:
[----:B------:R-:W-:Y:S05]  /*0880*/  BSYNC B0 ;  /* 0x0000000000007941 */ /* 0x000fea0003800000 */
.L_x_38:
        /* <DEDUP_REMOVED lines=33> */
[C---:B------:R-:W-:Y:S01]  /*0aa0*/  IMAD R7, R8.reuse, UR9, R7 ;  /* 0x0000000908077c24 */ /* 0x040fe2000f8e0207 */
[----:B------:R-:W-:Y:S01]  /*0ab0*/  UIADD3 UR13, UP0, -UR14, 0x1, URZ ;  /* 0x000000010e0d7890 */ /* 0x000fe2000ff1e13f */
[----:B------:R-:W-:Y:S01]  /*0ac0*/  IMAD.WIDE.U32 R4, R8, UR8, R4 ;  /* 0x0000000808047c25 */ /* 0x000fe2000f8e0004 */
[----:B------:R-:W-:Y:S01]  /*0ad0*/  ULDC.64 UR8, c[0x0][0x268] ;  /* 0x00009a0000087ab9 */ /* 0x000fe20000000a00 */
[----:B------:R-:W1:Y:S02]  /*0ae0*/  LDC.64 R10, c[0x0][0x238] ;  /* 0x00008e00ff0a7b82 */ /* 0x000e640000000a00 */
[----:B------:R-:W-:Y:S01]  /*0af0*/  IMAD.IADD R5, R5, 0x1, R7 ;  /* 0x0000000105057824 */ /* 0x000fe200078e0207 */
[----:B------:R-:W-:-:S04]  /*0b00*/  LEA R6, P0, R4, UR8, 0x4 ;  /* 0x0000000804067c11 */ /* 0x000fc8000f8020ff */
[----:B------:R-:W-:Y:S01]  /*0b10*/  LEA.HI.X R7, R4, UR9, R5, 0x4, P0 ;  /* 0x0000000904077c11 */ /* 0x000fe200080f2405 */
[----:B------:R-:W-:Y:S01]  /*0b20*/  UIADD3.X UR16, URZ, ~UR15, URZ, UP0, !UPT ;  /* 0x8000000f3f107290 */ /* 0x000fe200087fe43f */
[----:B------:R-:W-:Y:S01]  /*0b30*/  IMAD.U32 R17, RZ, RZ, UR13 ;  /* 0x0000000dff117e24 */ /* 0x000fe2000f8e00ff */
[----:B------:R-:W-:-:S03]  /*0b40*/  ULDC.64 UR8, c[0x0][0x2d0] ;  /* 0x0000b40000087ab9 */ /* 0x000fc60000000a00 */
[----:B------:R-:W2:Y:S01]  /*0b50*/  LDG.E.128 R4, desc[UR20][R6.64] ;  /* 0x0000001406047981 */ /* 0x000ea2000c1e1d00 */
[----:B------:R-:W-:Y:S01]  /*0b60*/  IMAD.U32 R19, RZ, RZ, UR16 ;  /* 0x00000010ff137e24 */ /* 0x000fe2000f8e00ff */
[C---:B------:R-:W-:Y:S01]  /*0b70*/  IADD3 R15, P0, R8.reuse, -UR8, RZ ;  /* 0x80000008080f7c10 */ /* 0x040fe2000ff1e0ff */
[----:B------:R-:W-:Y:S02]  /*0b80*/  ULEA UR13, UP0, UR8, UR14, 0x1 ;  /* 0x0000000e080d7291 */ /* 0x000fe4000f80083f */
[----:B------:R-:W-:Y:S01]  /*0b90*/  IADD3 R17, P1, P2, R8, -UR8, R17 ;  /* 0x8000000808117c10 */ /* 0x000fe2000fa3e011 */
[----:B------:R-:W-:Y:S01]  /*0ba0*/  UIADD3 UR17, UP1, URZ, -UR8, URZ ;  /* 0x800000083f117290 */ /* 0x000fe2000ff3e03f */
[C---:B------:R-:W-:Y:S01]  /*0bb0*/  IADD3.X R14, R9.reuse, ~UR9, RZ, P0, !PT ;  /* 0x80000009090e7c10 */ /* 0x040fe200087fe4ff */
[----:B------:R-:W-:Y:S02]  /*0bc0*/  ULEA.HI.X UR14, UR8, UR15, UR9, 0x1, UP0 ;  /* 0x0000000f080e7291 */ /* 0x000fe400080f0c09 */
[----:B------:R-:W-:Y:S01]  /*0bd0*/  IADD3.X R19, R9, ~UR9, R19, P1, P2 ;  /* 0x8000000909137c10 */ /* 0x000fe20008fe4413 */
[----:B------:R-:W-:Y:S01]  /*0be0*/  UISETP.GT.U32.AND UP0, UPT, UR8, URZ, UPT ;  /* 0x0000003f0800728c */ /* 0x000fe2000bf04070 */
[----:B------:R-:W-:Y:S01]  /*0bf0*/  IADD3 R16, P0, RZ, -R15, RZ ;  /* 0x8000000fff107210 */ /* 0x000fe20007f1e0ff */
[----:B------:R-:W-:Y:S01]  /*0c00*/  UIMAD UR12, UR12, UR22, URZ ;  /* 0x000000160c0c72a4 */ /* 0x000fe2000f8e023f */
[----:B------:R-:W-:Y:S01]  /*0c10*/  IADD3 R12, P1, RZ, -R17, RZ ;  /* 0x80000011ff0c7210 */ /* 0x000fe20007f3e0ff */
[----:B------:R-:W-:Y:S01]  /*0c20*/  UISETP.GT.AND.EX UP0, UPT, UR9, URZ, UPT, UP0 ;  /* 0x0000003f0900728c */ /* 0x000fe2000bf04300 */
[----:B------:R-:W-:Y:S01]  /*0c30*/  ISETP.LT.AND P2, PT, R14, RZ, PT ;  /* 0x000000ff0e00720c */ /* 0x000fe20003f41270 */
[----:B------:R-:W-:Y:S01]  /*0c40*/  IMAD.X R23, RZ, RZ, ~R14, P0 ;  /* 0x000000ffff177224 */ /* 0x000fe200000e0e0e */
[----:B------:R-:W-:Y:S01]  /*0c50*/  ISETP.GE.AND P0, PT, R19, RZ, PT ;  /* 0x000000ff1300720c */ /* 0x000fe20003f06270 */
[----:B------:R-:W-:Y:S01]  /*0c60*/  IMAD.X R18, RZ, RZ, ~R19, P1 ;  /* 0x000000ffff127224 */ /* 0x000fe200008e0e13 */
[----:B------:R-:W-:Y:S01]  /*0c70*/  SEL R15, R16, R15, P2 ;  /* 0x0000000f100f7207 */ /* 0x000fe20001000000 */
[----:B------:R-:W-:Y:S01]  /*0c80*/  UIADD3.X UR18, URZ, ~UR9, URZ, UP1, !UPT ;  /* 0x800000093f127290 */ /* 0x000fe20008ffe43f */
[----:B0-----:R-:W-:Y:S01]  /*0c90*/  IADD3 R16, P3, RZ, -R20, RZ ;  /* 0x80000014ff107210 */ /* 0x001fe20007f7e0ff */
[----:B------:R-:W-:Y:S01]  /*0ca0*/  USEL UR15, UR8, URZ, UP0 ;  /* 0x0000003f080f7287 */ /* 0x000fe20008000000 */
[----:B------:R-:W-:Y:S01]  /*0cb0*/  SEL R17, R17, R12, !P0 ;  /* 0x0000000c11117207 */ /* 0x000fe20004000000 */
[----:B------:R-:W-:Y:S01]  /*0cc0*/  USEL UR16, UR9, URZ, UP0 ;  /* 0x0000003f09107287 */ /* 0x000fe20008000000 */
[----:B------:R-:W-:Y:S01]  /*0cd0*/  SEL R19, R19, R18, !P0 ;  /* 0x0000001213137207 */ /* 0x000fe20004000000 */
[--C-:B------:R-:W-:Y:S01]  /*0ce0*/  IMAD.X R12, RZ, RZ, ~R21.reuse, P3 ;  /* 0x000000ffff0c7224 */ /* 0x100fe200018e0e15 */
[----:B------:R-:W-:Y:S01]  /*0cf0*/  ISETP.GT.U32.AND P0, PT, R20, RZ, PT ;  /* 0x000000ff1400720c */ /* 0x000fe20003f04070 */
[----:B------:R-:W-:Y:S01]  /*0d00*/  UIMAD.WIDE.U32 UR8, UR11, UR22, URZ ;  /* 0x000000160b0872a5 */ /* 0x000fe2000f8e003f */
[----:B------:R-:W-:Y:S01]  /*0d10*/  ISETP.GT.U32.AND P1, PT, R16, RZ, PT ;  /* 0x000000ff1000720c */ /* 0x000fe20003f24070 */
[----:B------:R-:W-:Y:S01]  /*0d20*/  UIMAD UR12, UR11, UR23, UR12 ;  /* 0x000000170b0c72a4 */ /* 0x000fe2000f8e020c */
[----:B------:R-:W-:Y:S01]  /*0d30*/  SEL R14, R23, R14, P2 ;  /* 0x0000000e170e7207 */ /* 0x000fe20001000000 */
[----:B------:R-:W-:Y:S01]  /*0d40*/  UISETP.GT.U32.AND UP0, UPT, UR17, URZ, UPT ;  /* 0x0000003f1100728c */ /* 0x000fe2000bf04070 */
[----:B------:R-:W-:Y:S01]  /*0d50*/  ISETP.GT.AND.EX P0, PT, R21, RZ, PT, P0 ;  /* 0x000000ff1500720c */ /* 0x000fe20003f04300 */
[----:B------:R-:W-:Y:S01]  /*0d60*/  ULDC.64 UR22, c[0x0][0x240] ;  /* 0x0000900000167ab9 */ /* 0x000fe20000000a00 */
[----:B------:R-:W-:Y:S01]  /*0d70*/  IADD3 R22, P2, -R20, 0x1, RZ ;  /* 0x0000000114167810 */ /* 0x000fe20007f5e1ff */
[----:B------:R-:W-:Y:S01]  /*0d80*/  UIMAD UR10, UR10, UR22, URZ ;  /* 0x000000160a0a72a4 */ /* 0x000fe2000f8e023f */
[----:B------:R-:W-:Y:S01]  /*0d90*/  ISETP.GT.AND.EX P1, PT, R12, RZ, PT, P1 ;  /* 0x000000ff0c00720c */ /* 0x000fe20003f24310 */
[----:B------:R-:W-:Y:S01]  /*0da0*/  UIADD3 UR9, UR9, UR12, URZ ;  /* 0x0000000c09097290 */ /* 0x000fe2000fffe03f */
[C---:B------:R-:W-:Y:S01]  /*0db0*/  IADD3 R18, P5, R13.reuse, -R20, RZ ;  /* 0x800000140d127210 */ /* 0x040fe20007fbe0ff */
[--C-:B------:R-:W-:Y:S01]  /*0dc0*/  IMAD.X R23, RZ, RZ, ~R21.reuse, P2 ;  /* 0x000000ffff177224 */ /* 0x100fe200010e0e15 */
[C---:B------:R-:W-:Y:S01]  /*0dd0*/  SEL R25, R20.reuse, RZ, P0 ;  /* 0x000000ff14197207 */ /* 0x040fe20000000000 */
[----:B------:R-:W-:Y:S01]  /*0de0*/  UISETP.GT.AND.EX UP0, UPT, UR18, URZ, UPT, UP0 ;  /* 0x0000003f1200728c */ /* 0x000fe2000bf04300 */
[-C--:B-1----:R-:W-:Y:S01]  /*0df0*/  IADD3 R22, P3, P4, R13, -R10.reuse, R22 ;  /* 0x8000000a0d167210 */ /* 0x082fe20007c7e016 */
[----:B------:R-:W-:Y:S01]  /*0e00*/  UIMAD UR19, UR7, UR23, UR10 ;  /* 0x00000017071372a4 */ /* 0x000fe2000f8e020a */
[----:B------:R-:W-:Y:S01]  /*0e10*/  LEA R24, P6, R20, R10, 0x1 ;  /* 0x0000000a14187211 */ /* 0x000fe200078c08ff */
[----:B------:R-:W-:Y:S01]  /*0e20*/  UIMAD.WIDE.U32 UR8, UR7, UR22, UR8 ;  /* 0x00000016070872a5 */ /* 0x000fe2000f8e0008 */
[----:B------:R-:W-:Y:S01]  /*0e30*/  SEL R10, R16, RZ, P1 ;  /* 0x000000ff100a7207 */ /* 0x000fe20000800000 */
[C---:B------:R-:W-:Y:S01]  /*0e40*/  IMAD.X R16, R0.reuse, 0x1, ~R21, P5 ;  /* 0x0000000100107824 */ /* 0x040fe200028e0e15 */
[----:B------:R-:W-:Y:S01]  /*0e50*/  LOP3.LUT R25, RZ, R25, RZ, 0x33, !PT ;  /* 0x00000019ff197212 */ /* 0x000fe200078e33ff */
[----:B------:R-:W-:Y:S01]  /*0e60*/  USEL UR11, UR17, URZ, UP0 ;  /* 0x0000003f110b7287 */ /* 0x000fe20008000000 */
[-C--:B------:R-:W-:Y:S01]  /*0e70*/  IADD3.X R23, R0, ~R11.reuse, R23, P3, P4 ;  /* 0x8000000b00177210 */ /* 0x080fe20001fe8417 */
[----:B------:R-:W-:Y:S01]  /*0e80*/  ULOP3.LUT UR7, URZ, UR15, URZ, 0x33, !UPT ;  /* 0x0000000f3f077292 */ /* 0x000fe2000f8e333f */
[----:B------:R-:W-:Y:S01]  /*0e90*/  LEA.HI.X R20, R20, R11, R21, 0x1, P6 ;  /* 0x0000000b14147211 */ /* 0x000fe200030f0c15 */
[----:B------:R-:W-:Y:S01]  /*0ea0*/  USEL UR12, UR18, URZ, UP0 ;  /* 0x0000003f120c7287 */ /* 0x000fe20008000000 */
[----:B------:R-:W-:Y:S01]  /*0eb0*/  IADD3 R24, P4, P5, R10, R24, R25 ;  /* 0x000000180a187210 */ /* 0x000fe20007d9e019 */
[----:B------:R-:W-:Y:S01]  /*0ec0*/  ULOP3.LUT UR10, URZ, UR16, URZ, 0x33, !UPT ;  /* 0x000000103f0a7292 */ /* 0x000fe2000f8e333f */
[----:B------:R-:W0:Y:S01]  /*0ed0*/  LDC.64 R10, c[0x0][0x2c8] ;  /* 0x0000b200ff0a7b82 */ /* 0x000e220000000a00 */
[----:B------:R-:W-:Y:S01]  /*0ee0*/  ISETP.LT.AND P2, PT, R16, RZ, PT ;  /* 0x000000ff1000720c */ /* 0x000fe20003f41270 */
[----:B------:R-:W-:Y:S01]  /*0ef0*/  UIADD3 UR7, UP0, UP1, UR11, UR13, UR7 ;  /* 0x0000000d0b077290 */ /* 0x000fe2000f91e007 */
[-C--:B------:R-:W-:Y:S01]  /*0f00*/  IADD3 R25, P3, RZ, -R18.reuse, RZ ;  /* 0x80000012ff197210 */ /* 0x080fe20007f7e0ff */
[----:B------:R-:W-:Y:S01]  /*0f10*/  UIADD3 UR9, UR9, UR19, URZ ;  /* 0x0000001309097290 */ /* 0x000fe2000fffe03f */
[----:B------:R-:W-:Y:S01]  /*0f20*/  SEL R21, R21, RZ, P0 ;  /* 0x000000ff15157207 */ /* 0x000fe20000000000 */
[----:B------:R-:W-:Y:S01]  /*0f30*/  UIADD3.X UR10, UR12, UR14, UR10, UP0, UP1 ;  /* 0x0000000e0c0a7290 */ /* 0x000fe200087e240a */
[----:B------:R-:W-:-:S02]  /*0f40*/  SEL R18, R25, R18, P2 ;  /* 0x0000001219127207 */ /* 0x000fc40001000000 */
[----:B------:R-:W-:Y:S02]  /*0f50*/  SEL R25, R12, RZ, P1 ;  /* 0x000000ff0c197207 */ /* 0x000fe40000800000 */
[----:B------:R-:W-:Y:S02]  /*0f60*/  ISETP.GE.AND P0, PT, R23, RZ, PT ;  /* 0x000000ff1700720c */ /* 0x000fe40003f06270 */
[----:B------:R-:W-:Y:S02]  /*0f70*/  IADD3 R27, P1, RZ, -R22, RZ ;  /* 0x80000016ff1b7210 */ /* 0x000fe40007f3e0ff */
[----:B------:R-:W-:Y:S02]  /*0f80*/  LOP3.LUT R21, RZ, R21, RZ, 0x33, !PT ;  /* 0x00000015ff157212 */ /* 0x000fe400078e33ff */
[----:B------:R-:W-:Y:S01]  /*0f90*/  SEL R12, R22, R27, !P0 ;  /* 0x0000001b160c7207 */ /* 0x000fe20004000000 */
[----:B------:R-:W-:-:S05]  /*0fa0*/  IMAD.X R22, RZ, RZ, ~R23, P1 ;  /* 0x000000ffff167224 */ /* 0x000fca00008e0e17 */
[----:B------:R-:W-:Y:S02]  /*0fb0*/  SEL R23, R23, R22, !P0 ;  /* 0x0000001617177207 */ /* 0x000fe40004000000 */
[----:B------:R-:W-:Y:S01]  /*0fc0*/  IADD3.X R22, R25, R20, R21, P4, P5 ;  /* 0x0000001419167210 */ /* 0x000fe200027ea415 */
[----:B------:R-:W-:Y:S01]  /*0fd0*/  IMAD.X R25, RZ, RZ, ~R16, P3 ;  /* 0x000000ffff197224 */ /* 0x000fe200018e0e10 */
[----:B------:R-:W-:Y:S02]  /*0fe0*/  IADD3 R21, P0, P1, R12, R24, -R13 ;  /* 0x000000180c157210 */ /* 0x000fe4000791e80d */
[----:B------:R-:W1:Y:S01]  /*0ff0*/  LDC.64 R12, c[0x0][0x230] ;  /* 0x00008c00ff0c7b82 */ /* 0x000e620000000a00 */
[----:B0-----:R-:W-:Y:S02]  /*1000*/  IADD3 R20, P3, R2, -R10, RZ ;  /* 0x8000000a02147210 */ /* 0x001fe40007f7e0ff */
[----:B------:R-:W-:Y:S02]  /*1010*/  IADD3.X R23, R23, R22, ~R0, P0, P1 ;  /* 0x0000001617177210 */ /* 0x000fe400007e2c00 */
[----:B------:R-:W-:Y:S01]  /*1020*/  SEL R24, R25, R16, P2 ;  /* 0x0000001019187207 */ /* 0x000fe20001000000 */
[----:B------:R-:W-:Y:S01]  /*1030*/  IMAD.X R0, R3, 0x1, ~R11, P3 ;  /* 0x0000000103007824 */ /* 0x000fe200018e0e0b */
[----:B------:R-:W-:-:S02]  /*1040*/  IADD3 R16, P0, R21, R18, RZ ;  /* 0x0000001215107210 */ /* 0x000fc40007f1e0ff */
[----:B------:R-:W-:Y:S02]  /*1050*/  IADD3 R25, P3, RZ, -R20, RZ ;  /* 0x80000014ff197210 */ /* 0x000fe40007f7e0ff */
[----:B------:R-:W-:Y:S02]  /*1060*/  ISETP.LT.AND P2, PT, R0, RZ, PT ;  /* 0x000000ff0000720c */ /* 0x000fe40003f41270 */
[----:B------:R-:W-:Y:S02]  /*1070*/  IADD3 R26, P4, RZ, -R10, RZ ;  /* 0x8000000aff1a7210 */ /* 0x000fe40007f9e0ff */
[----:B------:R-:W-:Y:S02]  /*1080*/  IADD3.X R21, R23, R24, RZ, P0, !PT ;  /* 0x0000001817157210 */ /* 0x000fe400007fe4ff */
[----:B------:R-:W-:Y:S01]  /*1090*/  SEL R18, R25, R20, P2 ;  /* 0x0000001419127207 */ /* 0x000fe20001000000 */
[----:B------:R-:W-:Y:S01]  /*10a0*/  IMAD.X R20, RZ, RZ, ~R11, P4 ;  /* 0x000000ffff147224 */ /* 0x000fe200020e0e0b */
[----:B------:R-:W-:-:S02]  /*10b0*/  ISETP.GT.U32.AND P0, PT, R10, RZ, PT ;  /* 0x000000ff0a00720c */ /* 0x000fc40003f04070 */
[----:B------:R-:W-:Y:S02]  /*10c0*/  IADD3 R25, P5, -R10, 0x1, RZ ;  /* 0x000000010a197810 */ /* 0x000fe40007fbe1ff */
[----:B------:R-:W-:Y:S02]  /*10d0*/  ISETP.GT.U32.AND P1, PT, R26, RZ, PT ;  /* 0x000000ff1a00720c */ /* 0x000fe40003f24070 */
[----:B------:R-:W-:Y:S01]  /*10e0*/  ISETP.GT.AND.EX P0, PT, R11, RZ, PT, P0 ;  /* 0x000000ff0b00720c */ /* 0x000fe20003f04300 */
[----:B------:R-:W-:Y:S01]  /*10f0*/  IMAD.X R23, RZ, RZ, ~R11, P5 ;  /* 0x000000ffff177224 */ /* 0x000fe200028e0e0b */
[-C--:B-1----:R-:W-:Y:S02]  /*1100*/  LEA R24, P6, R10, R12.reuse, 0x1 ;  /* 0x0000000c0a187211 */ /* 0x082fe400078c08ff */
[----:B------:R-:W-:Y:S02]  /*1110*/  IADD3 R22, P4, P5, R2, -R12, R25 ;  /* 0x8000000c02167210 */ /* 0x000fe40007d9e019 */
[----:B------:R-:W-:-:S02]  /*1120*/  ISETP.GT.AND.EX P1, PT, R20, RZ, PT, P1 ;  /* 0x000000ff1400720c */ /* 0x000fc40003f24310 */
[C---:B------:R-:W-:Y:S02]  /*1130*/  SEL R25, R10.reuse, RZ, P0 ;  /* 0x000000ff0a197207 */ /* 0x040fe40000000000 */
[----:B------:R-:W-:Y:S02]  /*1140*/  LEA.HI.X R12, R10, R13, R11, 0x1, P6 ;  /* 0x0000000d0a0c7211 */ /* 0x000fe400030f0c0b */
[----:B------:R-:W-:Y:S02]  /*1150*/  SEL R10, R26, RZ, P1 ;  /* 0x000000ff1a0a7207 */ /* 0x000fe40000800000 */
[----:B------:R-:W-:Y:S02]  /*1160*/  LOP3.LUT R25, RZ, R25, RZ, 0x33, !PT ;  /* 0x00000019ff197212 */ /* 0x000fe400078e33ff */
[----:B------:R-:W-:Y:S02]  /*1170*/  IADD3.X R13, R3, ~R13, R23, P4, P5 ;  /* 0x8000000d030d7210 */ /* 0x000fe400027ea417 */
[----:B------:R-:W-:-:S02]  /*1180*/  IADD3 R23, P4, P5, R10, R24, R25 ;  /* 0x000000180a177210 */ /* 0x000fc40007d9e019 */
[----:B------:R-:W-:Y:S02]  /*1190*/  SEL R26, R11, RZ, P0 ;  /* 0x000000ff0b1a7207 */ /* 0x000fe40000000000 */
[----:B------:R-:W0:Y:S01]  /*11a0*/  LDC.64 R10, c[0x0][0x260] ;  /* 0x00009800ff0a7b82 */ /* 0x000e220000000a00 */
[----:B------:R-:W-:Y:S02]  /*11b0*/  SEL R24, R20, RZ, P1 ;  /* 0x000000ff14187207 */ /* 0x000fe40000800000 */
[----:B------:R-:W-:Y:S02]  /*11c0*/  IADD3 R25, P1, RZ, -R22, RZ ;  /* 0x80000016ff197210 */ /* 0x000fe40007f3e0ff */
[----:B------:R-:W-:-:S03]  /*11d0*/  ISETP.GE.AND P0, PT, R13, RZ, PT ;  /* 0x000000ff0d00720c */ /* 0x000fc60003f06270 */
[----:B------:R-:W-:Y:S01]  /*11e0*/  IMAD.X R20, RZ, RZ, ~R13, P1 ;  /* 0x000000ffff147224 */ /* 0x000fe200008e0e0d */
[----:B------:R-:W-:Y:S02]  /*11f0*/  SEL R22, R22, R25, !P0 ;  /* 0x0000001916167207 */ /* 0x000fe40004000000 */
[----:B------:R-:W-:Y:S02]  /*1200*/  LOP3.LUT R25, RZ, R26, RZ, 0x33, !PT ;  /* 0x0000001aff197212 */ /* 0x000fe400078e33ff */
[----:B------:R-:W-:Y:S02]  /*1210*/  SEL R20, R13, R20, !P0 ;  /* 0x000000140d147207 */ /* 0x000fe40004000000 */
[----:B------:R-:W-:Y:S01]  /*1220*/  IADD3.X R13, R24, R12, R25, P4, P5 ;  /* 0x0000000c180d7210 */ /* 0x000fe200027ea419 */
[----:B------:R-:W-:Y:S01]  /*1230*/  IMAD.X R25, RZ, RZ, ~R0, P3 ;  /* 0x000000ffff197224 */ /* 0x000fe200018e0e00 */
[----:B------:R-:W-:-:S04]  /*1240*/  IADD3 R23, P0, P1, R22, R23, -R2 ;  /* 0x0000001716177210 */ /* 0x000fc8000791e802 */
[----:B------:R-:W-:Y:S02]  /*1250*/  IADD3.X R2, R20, R13, ~R3, P0, P1 ;  /* 0x0000000d14027210 */ /* 0x000fe400007e2c03 */
[----:B------:R-:W-:Y:S01]  /*1260*/  SEL R25, R25, R0, P2 ;  /* 0x0000000019197207 */ /* 0x000fe20001000000 */
[----:B0-----:R-:W-:Y:S01]  /*1270*/  IMAD R21, R21, R10, RZ ;  /* 0x0000000a15157224 */ /* 0x001fe200078e02ff */
[----:B------:R-:W-:Y:S02]  /*1280*/  IADD3 R3, P0, R23, R18, RZ ;  /* 0x0000001217037210 */ /* 0x000fe40007f1e0ff */
[----:B------:R-:W-:Y:S01]  /*1290*/  IADD3 R0, P1, P2, R17, UR7, -R8 ;  /* 0x0000000711007c10 */ /* 0x000fe2000fa3e808 */
[----:B------:R-:W-:Y:S02]  /*12a0*/  IMAD R21, R16, R11, R21 ;  /* 0x0000000b10157224 */ /* 0x000fe400078e0215 */
[----:B------:R-:W-:Y:S01]  /*12b0*/  IMAD.X R2, R2, 0x1, R25, P0 ;  /* 0x0000000102027824 */ /* 0x000fe200000e0619 */
[----:B------:R-:W-:Y:S01]  /*12c0*/  IADD3.X R19, R19, UR10, ~R9, P1, P2 ;  /* 0x0000000a13137c10 */ /* 0x000fe20008fe4c09 */
[----:B------:R-:W-:Y:S01]  /*12d0*/  IMAD.WIDE.U32 R10, R16, R10, UR8 ;  /* 0x00000008100a7e25 */ /* 0x000fe2000f8e000a */
[----:B------:R-:W-:Y:S01]  /*12e0*/  ULDC.64 UR8, c[0x0][0x258] ;  /* 0x0000960000087ab9 */ /* 0x000fe20000000a00 */
[----:B------:R-:W-:-:S02]  /*12f0*/  IADD3 R15, P0, R0, R15, RZ ;  /* 0x0000000f000f7210 */ /* 0x000fc40007f1e0ff */
[----:B------:R-:W-:Y:S02]  /*1300*/  IMAD R2, R2, UR8, RZ ;  /* 0x0000000802027c24 */ /* 0x000fe4000f8e02ff */
[----:B------:R-:W-:Y:S02]  /*1310*/  IMAD.IADD R11, R11, 0x1, R21 ;  /* 0x000000010b0b7824 */ /* 0x000fe400078e0215 */
[----:B------:R-:W-:Y:S02]  /*1320*/  IMAD R9, R3, UR9, R2 ;  /* 0x0000000903097c24 */ /* 0x000fe4000f8e0202 */
[----:B------:R-:W-:Y:S02]  /*1330*/  IMAD.X R14, R19, 0x1, R14, P0 ;  /* 0x00000001130e7824 */ /* 0x000fe400000e060e */
        /* <DEDUP_REMOVED lines=10> */
[----:B--2---:R-:W-:Y:S04]  /*13e0*/  REDG.E.ADD.F64.RN.STRONG.GPU desc[UR20][R2.64], R4 ;  /* 0x00000004020079a6 */ /* 0x004fe8000c10ff94 */
[----:B------:R-:W-:Y:S01]  /*13f0*/  REDG.E.ADD.F64.RN.STRONG.GPU desc[UR20][R2.64+0x8], R6 ;  /* 0x00000806020079a6 */ /* 0x000fe2000c10ff94 */
[----:B------:R-:W-:Y:S05]  /*1400*/  EXIT ;  /* 0x000000000000794d */ /* 0x000fea0003800000 */
        .weak           $__internal_6_$__cuda_sm20_div_s64
        .type           $__internal_6_$__cuda_sm20_div_s64,@function
        .size           $__internal_6_$__cuda_sm20_div_s64,($__internal_7_$__cuda_sm20_rem_s64 - $__internal_6_$__cuda_sm20_div_s64)
$__internal_6_$__cuda_sm20_div_s64:
        /* <DEDUP_REMOVED lines=35> */
[----:B------:R-:W-:Y:S01]  /*1640*/  IMAD.X R17, RZ, RZ, ~R12, P4 ;  /* 0x000000ffff117224 */ /* 0x000fe200020e0e0c */
[----:B------:R-:W-:Y:S01]  /*1650*/  IADD3 R16, P2, R15, R16, RZ ;  /* 0x000000100f107210 */ /* 0x000fe20007f5e0ff */
[----:B------:R-:W-:-:S03]  /*1660*/  IMAD.HI.U32 R18, R19, R18, RZ ;  /* 0x0000001213127227 */ /* 0x000fc600078e00ff */
[-C--:B------:R-:W-:Y:S01]  /*1670*/  SEL R17, R17, R12.reuse, !P3 ;  /* 0x0000000c11117207 */ /* 0x080fe20005800000 */
[----:B------:R-:W-:Y:S01]  /*1680*/  IMAD.HI.U32 R14, R16, R11, RZ ;  /* 0x0000000b100e7227 */ /* 0x000fe200078e00ff */
[----:B------:R-:W-:-:S03]  /*1690*/  LOP3.LUT R12, R9, R12, RZ, 0x3c, !PT ;  /* 0x0000000c090c7212 */ /* 0x000fc600078e3cff */
[----:B------:R-:W-:Y:S02]  /*16a0*/  IMAD.X R19, R18, 0x1, R19, P0 ;  /* 0x0000000112137824 */ /* 0x000fe400000e0613 */
[----:B------:R-:W-:-:S03]  /*16b0*/  IMAD.MOV.U32 R15, RZ, RZ, RZ ;  /* 0x000000ffff0f7224 */ /* 0x000fc600078e00ff */
[----:B------:R-:W-:Y:S01]  /*16c0*/  IADD3.X R18, RZ, RZ, R19, P2, P1 ;  /* 0x000000ffff127210 */ /* 0x000fe200017e2413 */
        /* <DEDUP_REMOVED lines=25> */
[----:B------:R-:W-:Y:S01]  /*1860*/  ISETP.GE.AND P1, PT, R12, RZ, PT ;  /* 0x000000ff0c00720c */ /* 0x000fe20003f26270 */
[----:B------:R-:W-:Y:S01]  /*1870*/  IMAD.X R7, RZ, RZ, R14, P2 ;  /* 0x000000ffff077224 */ /* 0x000fe200010e060e */
[----:B------:R-:W-:-:S04]  /*1880*/  SEL R6, R6, R19, P0 ;  /* 0x0000001306067207 */ /* 0x000fc80000000000 */
[----:B------:R-:W-:Y:S02]  /*1890*/  SEL R7, R7, R14, P0 ;  /* 0x0000000e07077207 */ /* 0x000fe40000000000 */
[-C--:B------:R-:W-:Y:S02]  /*18a0*/  IADD3 R11, P2, RZ, -R6.reuse, RZ ;  /* 0x80000006ff0b7210 */ /* 0x080fe40007f5e0ff */
[----:B------:R-:W-:Y:S02]  /*18b0*/  ISETP.NE.U32.AND P0, PT, R10, RZ, PT ;  /* 0x000000ff0a00720c */ /* 0x000fe40003f05070 */
[----:B------:R-:W-:Y:S01]  /*18c0*/  SEL R6, R11, R6, !P1 ;  /* 0x000000060b067207 */ /* 0x000fe20004800000 */
[----:B------:R-:W-:Y:S01]  /*18d0*/  IMAD.X R10, RZ, RZ, ~R7, P2 ;  /* 0x000000ffff0a7224 */ /* 0x000fe200010e0e07 */
[----:B------:R-:W-:Y:S01]  /*18e0*/  ISETP.NE.AND.EX P0, PT, R9, RZ, PT, P0 ;  /* 0x000000ff0900720c */ /* 0x000fe20003f05300 */
[----:B------:R-:W-:-:S03]  /*18f0*/  IMAD.MOV.U32 R9, RZ, RZ, 0x0 ;  /* 0x00000000ff097424 */ /* 0x000fc600078e00ff */
[----:B------:R-:W-:Y:S02]  /*1900*/  SEL R7, R10, R7, !P1 ;  /* 0x000000070a077207 */ /* 0x000fe40004800000 */
[----:B------:R-:W-:Y:S02]  /*1910*/  SEL R6, R6, 0xffffffff, P0 ;  /* 0xffffffff06067807 */ /* 0x000fe40000000000 */
[----:B------:R-:W-:Y:S01]  /*1920*/  SEL R7, R7, 0xffffffff, P0 ;  /* 0xffffffff07077807 */ /* 0x000fe20000000000 */
[----:B------:R-:W-:Y:S06]  /*1930*/  RET.REL.NODEC R8 `(_ZN2at6native49_GLOBAL__N__cfa43aba_16_ReflectionPad_cu_f800513936reflection_pad3d_backward_out_kernelIN3c107complexIdEEEEvNS_27GenericPackedTensorAccessorIT_Lm5ENS_16DefaultPtrTraitsElEENS6_IKS7_Lm5ES8_lEElllll) ;  /* 0xffffffe408b07950 */ /* 0x000fec0003c3ffff */
        .weak           $__internal_7_$__cuda_sm20_rem_s64
        .type           $__internal_7_$__cuda_sm20_rem_s64,@function
        .size           $__internal_7_$__cuda_sm20_rem_s64,(.L_x_1117 - $__internal_7_$__cuda_sm20_rem_s64)
$__internal_7_$__cuda_sm20_rem_s64:
        /* <DEDUP_REMOVED lines=14> */
[----:B------:R-:W-:-:S03]  /*1a20*/  IMAD.HI.U32 R10, R8, R15, RZ ;  /* 0x0000000f080a7227 */ /* 0x000fc600078e00ff */
[----:B------:R-:W-:Y:S01]  /*1a30*/  IADD3.X R17, RZ, ~R11, RZ, P0, !PT ;  /* 0x8000000bff117210 */ /* 0x000fe200007fe4ff */
[----:B------:R-:W-:-:S04]  /*1a40*/  IMAD.MOV.U32 R11, RZ, RZ, R8 ;  /* 0x000000ffff0b7224 */ /* 0x000fc800078e0008 */
[----:B------:R-:W-:-:S04]  /*1a50*/  IMAD.WIDE.U32 R10, P0, R8, R17, R10 ;  /* 0x00000011080a7225 */ /* 0x000fc8000780000a */
[C---:B------:R-:W-:Y:S02]  /*1a60*/  IMAD R19, R9.reuse, R17, RZ ;  /* 0x0000001109137224 */ /* 0x040fe400078e02ff */
[----:B------:R-:W-:-:S04]  /*1a70*/  IMAD.HI.U32 R10, P1, R9, R15, R10 ;  /* 0x0000000f090a7227 */ /* 0x000fc8000782000a */
[----:B------:R-:W-:Y:S01]  /*1a80*/  IMAD.HI.U32 R7, R9, R17, RZ ;  /* 0x0000001109077227 */ /* 0x000fe200078e00ff */
[----:B------:R-:W-:-:S03]  /*1a90*/  IADD3 R11, P2, R19, R10, RZ ;  /* 0x0000000a130b7210 */ /* 0x000fc60007f5e0ff */
[----:B------:R-:W-:Y:S02]  /*1aa0*/  IMAD.X R7, R7, 0x1, R9, P0 ;  /* 0x0000000107077824 */ /* 0x000fe400000e0609 */
[----:B------:R-:W-:-:S03]  /*1ab0*/  IMAD.WIDE.U32 R8, R11, UR4, RZ ;  /* 0x000000040b087c25 */ /* 0x000fc6000f8e00ff */
[----:B------:R-:W-:Y:S01]  /*1ac0*/  IADD3.X R7, RZ, RZ, R7, P2, P1 ;  /* 0x000000ffff077210 */ /* 0x000fe200017e2407 */
[----:B------:R-:W-:Y:S01]  /*1ad0*/  IMAD R10, R11, UR5, R9 ;  /* 0x000000050b0a7c24 */ /* 0x000fe2000f8e0209 */
[----:B------:R-:W-:Y:S02]  /*1ae0*/  IADD3 R15, P0, RZ, -R8, RZ ;  /* 0x80000008ff0f7210 */ /* 0x000fe40007f1e0ff */
[----:B------:R-:W-:Y:S01]  /*1af0*/  ISETP.GE.AND P1, PT, R3, RZ, PT ;  /* 0x000000ff0300720c */ /* 0x000fe20003f26270 */
[----:B------:R-:W-:Y:S01]  /*1b00*/  IMAD R8, R7, UR4, R10 ;  /* 0x0000000407087c24 */ /* 0x000fe2000f8e020a */
[----:B------:R-:W-:Y:S01]  /*1b10*/  IADD3 R9, P4, RZ, -R6, RZ ;  /* 0x80000006ff097210 */ /* 0x000fe20007f9e0ff */
[----:B------:R-:W-:-:S03]  /*1b20*/  IMAD.HI.U32 R10, R11, R15, RZ ;  /* 0x0000000f0b0a7227 */ /* 0x000fc600078e00ff */
[----:B------:R-:W-:Y:S01]  /*1b30*/  SEL R6, R9, R6, !P1 ;  /* 0x0000000609067207 */ /* 0x000fe20004800000 */
        /* <DEDUP_REMOVED lines=45> */
[----:B------:R-:W-:Y:S06]  /*1e10*/  RET.REL.NODEC R2 `(_ZN2at6native49_GLOBAL__N__cfa43aba_16_ReflectionPad_cu_f800513936reflection_pad3d_backward_out_kernelIN3c107complexIdEEEEvNS_27GenericPackedTensorAccessorIT_Lm5ENS_16DefaultPtrTraitsElEENS6_IKS7_Lm5ES8_lEElllll) ;  /* 0xffffffe002787950 */ /* 0x000fec0003c3ffff */
.L_x_41:
        /* <DEDUP_REMOVED lines=14> */
.L_x_1117:


//--------------------- .text._ZN2at6native49_GLOBAL__N__cfa43aba_16_ReflectionPad_cu_f800513936reflection_pad3d_backward_out_kernelIfEEvNS_27GenericPackedTensorAccessorIT_Lm5ENS_16DefaultPtrTraitsElEENS3_IKS4_Lm5ES5_lEElllll --------------------------
	.section	.text._ZN2at6native49_GLOBAL__N__cfa43aba_16_ReflectionPad_cu_f800513936reflection_pad3d_backward_out_kernelIfEEvNS_27GenericPackedTensorAccessorIT_Lm5ENS_16DefaultPtrTraitsElEENS3_IKS4_Lm5ES5_lEElllll,"ax",@progbits
	.align	128
.text._ZN2at6native49_GLOBAL__N__cfa43aba_16_ReflectionPad_cu_f800513936reflection_pad3d_backward_out_kernelIfEEvNS_27GenericPackedTensorAccessorIT_Lm5ENS_16DefaultPtrTraitsElEENS3_IKS4_Lm5ES5_lEElllll:
        .type           _ZN2at6native49_GLOBAL__N__cfa43aba_16_ReflectionPad_cu_f800513936reflection_pad3d_backward_out_kernelIfEEvNS_27GenericPackedTensorAccessorIT_Lm5ENS_16DefaultPtrTraitsElEENS3_IKS4_Lm5ES5_lEElllll,@function
        .size           _ZN2at6native49_GLOBAL__N__cfa43aba_16_ReflectionPad_cu_f800513936reflection_pad3d_backward_out_kernelIfEEvNS_27GenericPackedTensorAccessorIT_Lm5ENS_16DefaultPtrTraitsElEENS3_IKS4_Lm5ES5_lEElllll,(.L_x_1120 - _ZN2at6native49_GLOBAL__N__cfa43aba_16_ReflectionPad_cu_f800513936reflection_pad3d_backward_out_kernelIfEEvNS_27GenericPackedTensorAccessorIT_Lm5ENS_16DefaultPtrTraitsElEENS3_IKS4_Lm5ES5_lEElllll)
        .other          _ZN2at6native49_GLOBAL__N__cfa43aba_16_ReflectionPad_cu_f800513936reflection_pad3d_backward_out_kernelIfEEvNS_27GenericPackedTensorAccessorIT_Lm5ENS_16DefaultPtrTraitsElEENS3_IKS4_Lm5ES5_lEElllll,@"STO_CUDA_ENTRY STV_DEFAULT"
_ZN2at6native49_GLOBAL__N__cfa43aba_16_ReflectionPad_cu_f800513936reflection_pad3d_backward_out_kernelIfEEvNS_27GenericPackedTensorAccessorIT_Lm5ENS_16DefaultPtrTraitsElEENS3_IKS4_Lm5ES5_lEElllll:
        /* <DEDUP_REMOVED lines=30> */
[----:B------:R-:W-:Y:S05]  /*01e0*/  CALL.REL.NOINC `($__internal_8_$__cuda_sm20_div_s64) ;  /* 0x0000001000887944 */ /* 0x000fea0003c00000 */
        /* <DEDUP_REMOVED lines=11> */
.L_x_43:
        /* <DEDUP_REMOVED lines=14> */
[----:B------:R-:W-:Y:S01]  /*0380*/  @P0 IADD3 R3, R3, -UR10, RZ ;  /* 0x8000000a03030c10 */ /* 0x000fe2000fffe0ff */
[----:B------:R-:W-:-:S03]  /*0390*/  @P0 VIADD R2, R2, 0x1 ;  /* 0x0000000102020836 */ /* 0x000fc60000000000 */
[----:B------:R-:W-:Y:S01]  /*03a0*/  ISETP.GE.U32.AND P1, PT, R3, UR10, PT ;  /* 0x0000000a03007c0c */ /* 0x000fe2000bf26070 */
[----:B------:R-:W-:-:S12]  /*03b0*/  IMAD.MOV.U32 R3, RZ, RZ, RZ ;  /* 0x000000ffff037224 */ /* 0x000fd800078e00ff */
[----:B------:R-:W-:Y:S01]  /*03c0*/  @P1 VIADD R2, R2, 0x1 ;  /* 0x0000000102021836 */ /* 0x000fe20000000000 */
[----:B------:R-:W-:-:S05]  /*03d0*/  @!P2 LOP3.LUT R2, RZ, UR10, RZ, 0x33, !PT ;  /* 0x0000000aff02ac12 */ /* 0x000fca000f8e33ff */
[----:B------:R-:W-:-:S04]  /*03e0*/  IMAD.MOV R5, RZ, RZ, -R2 ;  /* 0x000000ffff057224 */ /* 0x000fc800078e0a02 */
[----:B------:R-:W-:-:S07]  /*03f0*/  IMAD R5, R5, UR10, R6 ;  /* 0x0000000a05057c24 */ /* 0x000fce000f8e0206 */
.L_x_44:
[----:B------:R-:W-:Y:S05]  /*0400*/  BSYNC B0 ;  /* 0x0000000000007941 */ /* 0x000fea0003800000 */
.L_x_42:
[----:B------:R-:W-:Y:S01]  /*0410*/  ULDC UR4, c[0x0][0x28c] ;  /* 0x0000a30000047ab9 */ /* 0x000fe20000000800 */
[----:B------:R-:W-:Y:S01]  /*0420*/  BSSY B0, `(.L_x_45) ;  /* 0x000001d000007945 */ /* 0x000fe20003800000 */
[----:B------:R-:W-:-:S04]  /*0430*/  LOP3.LUT R4, R3, UR4, RZ, 0xfc, !PT ;  /* 0x0000000403047c12 */ /* 0x000fc8000f8efcff */
[----:B------:R-:W-:-:S13]  /*0440*/  ISETP.NE.U32.AND P0, PT, R4, RZ, PT ;  /* 0x000000ff0400720c */ /* 0x000fda0003f05070 */
[----:B------:R-:W-:Y:S05]  /*0450*/  @!P0 BRA `(.L_x_46) ;  /* 0x0000000000188947 */ /* 0x000fea0003800000 */
[----:B------:R-:W-:Y:S01]  /*0460*/  IMAD.MOV.U32 R4, RZ, RZ, R2 ;  /* 0x000000ffff047224 */ /* 0x000fe200078e0002 */
[----:B------:R-:W-:-:S07]  /*0470*/  MOV R2, 0x490 ;  /* 0x0000049000027802 */ /* 0x000fce0000000f00 */
[----:B------:R-:W-:Y:S05]  /*0480*/  CALL.REL.NOINC `($__internal_9_$__cuda_sm20_rem_s64) ;  /* 0x0000001400307944 */ /* 0x000fea0003c00000 */
[----:B------:R-:W-:Y:S02]  /*0490*/  IMAD.MOV.U32 R2, RZ, RZ, R4 ;  /* 0x000000ffff027224 */ /* 0x000fe400078e0004 */
[----:B------:R-:W-:Y:S01]  /*04a0*/  IMAD.MOV.U32 R3, RZ, RZ, R9 ;  /* 0x000000ffff037224 */ /* 0x000fe200078e0009 */
[----:B------:R-:W-:Y:S06]  /*04b0*/  BRA `(.L_x_47) ;  /* 0x00000000004c7947 */ /* 0x000fec0003800000 */
.L_x_46:
        /* <DEDUP_REMOVED lines=15> */
[----:B------:R-:W-:-:S04]  /*05b0*/  @P0 IADD3 R2, R2, -UR4, RZ ;  /* 0x8000000402020c10 */ /* 0x000fc8000fffe0ff */
[----:B------:R-:W-:-:S13]  /*05c0*/  ISETP.GE.U32.AND P0, PT, R2, UR4, PT ;  /* 0x0000000402007c0c */ /* 0x000fda000bf06070 */
[----:B------:R-:W-:Y:S01]  /*05d0*/  @P0 VIADD R2, R2, -UR4 ;  /* 0x8000000402020c36 */ /* 0x000fe20008000000 */
[----:B------:R-:W-:-:S07]  /*05e0*/  @!P1 LOP3.LUT R2, RZ, UR4, RZ, 0x33, !PT ;  /* 0x00000004ff029c12 */ /* 0x000fce000f8e33ff */
.L_x_47:
[----:B------:R-:W-:Y:S05]  /*05f0*/  BSYNC B0 ;  /* 0x0000000000007941 */ /* 0x000fea0003800000 */
.L_x_45:
        /* <DEDUP_REMOVED lines=17> */
[----:B------:R-:W-:Y:S05]  /*0710*/  CALL.REL.NOINC `($__internal_8_$__cuda_sm20_div_s64) ;  /* 0x0000000c003c7944 */ /* 0x000fea0003c00000 */
[----:B------:R-:W-:Y:S02]  /*0720*/  IMAD.MOV.U32 R6, RZ, RZ, R10 ;  /* 0x000000ffff067224 */ /* 0x000fe400078e000a */
[----:B------:R-:W-:Y:S01]  /*0730*/  IMAD.MOV.U32 R7, RZ, RZ, R11 ;  /* 0x000000ffff077224 */ /* 0x000fe200078e000b */
[----:B------:R-:W-:Y:S06]  /*0740*/  BRA `(.L_x_50) ;  /* 0x0000000000507947 */ /* 0x000fec0003800000 */
.L_x_49:
        /* <DEDUP_REMOVED lines=9> */
[----:B------:R-:W-:-:S05]  /*07e0*/  IMAD.HI.U32 R9, R9, R6, RZ ;  /* 0x0000000609097227 */ /* 0x000fca00078e00ff */
[----:B------:R-:W-:-:S05]  /*07f0*/  IADD3 R7, -R9, RZ, RZ ;  /* 0x000000ff09077210 */ /* 0x000fca0007ffe1ff */
        /* <DEDUP_REMOVED lines=9> */
.L_x_50:
[----:B------:R-:W-:Y:S05]  /*0890*/  BSYNC B0 ;  /* 0x0000000000007941 */ /* 0x000fea0003800000 */
.L_x_48:
[----:B------:R-:W0:Y:S01]  /*08a0*/  S2UR UR7, SR_CTAID.Y ;  /* 0x00000000000779c3 */ /* 0x000e220000002600 */
[----:B------:R-:W-:Y:S01]  /*08b0*/  ULDC.64 UR12, c[0x0][0x2d8] ;  /* 0x0000b600000c7ab9 */ /* 0x000fe20000000a00 */
[----:B------:R-:W-:Y:S01]  /*08c0*/  ULDC.64 UR16, c[0x0][0x2a0] ;  /* 0x0000a80000107ab9 */ /* 0x000fe20000000a00 */
[----:B------:R-:W-:Y:S01]  /*08d0*/  ULDC.64 UR14, c[0x0][0x2e0] ;  /* 0x0000b800000e7ab9 */ /* 0x000fe20000000a00 */
[----:B------:R-:W-:-:S04]  /*08e0*/  ULDC.64 UR22, c[0x0][0x248] ;  /* 0x0000920000167ab9 */ /* 0x000fc80000000a00 */
[----:B------:R-:W1:Y:S08]  /*08f0*/  S2UR UR8, SR_CTAID.Z ;  /* 0x00000000000879c3 */ /* 0x000e700000002700 */
[----:B------:R-:W2:Y:S01]  /*0900*/  LDC.64 R10, c[0x0][0x2b8] ;  /* 0x0000ae00ff0a7b82 */ /* 0x000ea20000000a00 */
[----:B0-----:R-:W-:-:S04]  /*0910*/  UIADD3 UR11, UP0, UR7, UR12, URZ ;  /* 0x0000000c070b7290 */ /* 0x001fc8000ff1e03f */
        /* <DEDUP_REMOVED lines=29> */
[----:B------:R-:W-:Y:S01]  /*0af0*/  LEA.HI.X R11, R8, UR9, R9, 0x2, P0 ;  /* 0x00000009080b7c11 */ /* 0x000fe200080f1409 */
[----:B------:R-:W-:Y:S01]  /*0b00*/  UIADD3 UR13, UP0, -UR14, 0x1, URZ ;  /* 0x000000010e0d7890 */ /* 0x000fe2000ff1e13f */
[----:B------:R-:W0:Y:S01]  /*0b10*/  LDC.64 R8, c[0x0][0x2c0] ;  /* 0x0000b000ff087b82 */ /* 0x000e220000000a00 */
[----:B------:R-:W-:Y:S02]  /*0b20*/  ULDC.64 UR8, c[0x0][0x2d0] ;  /* 0x0000b40000087ab9 */ /* 0x000fe40000000a00 */
[----:B------:R1:W2:Y:S01]  /*0b30*/  LDG.E R4, desc[UR20][R10.64] ;  /* 0x000000140a047981 */ /* 0x0002a2000c1e1900 */
[----:B------:R-:W-:Y:S01]  /*0b40*/  UIADD3.X UR16, URZ, ~UR15, URZ, UP0, !UPT ;  /* 0x8000000f3f107290 */ /* 0x000fe200087fe43f */
[C---:B------:R-:W-:Y:S01]  /*0b50*/  IADD3 R13, P0, R6.reuse, -UR8, RZ ;  /* 0x80000008060d7c10 */ /* 0x040fe2000ff1e0ff */
[----:B------:R-:W-:Y:S01]  /*0b60*/  IMAD.U32 R15, RZ, RZ, UR13 ;  /* 0x0000000dff0f7e24 */ /* 0x000fe2000f8e00ff */
[----:B------:R-:W-:Y:S02]  /*0b70*/  ULEA UR13, UP0, UR8, UR14, 0x1 ;  /* 0x0000000e080d7291 */ /* 0x000fe4000f80083f */
[C---:B------:R-:W-:Y:S01]  /*0b80*/  IADD3.X R12, R7.reuse, ~UR9, RZ, P0, !PT ;  /* 0x80000009070c7c10 */ /* 0x040fe200087fe4ff */
[----:B------:R-:W-:Y:S01]  /*0b90*/  IMAD.U32 R17, RZ, RZ, UR16 ;  /* 0x00000010ff117e24 */ /* 0x000fe2000f8e00ff */
[----:B------:R-:W-:Y:S01]  /*0ba0*/  IADD3 R15, P0, P1, R6, -UR8, R15 ;  /* 0x80000008060f7c10 */ /* 0x000fe2000f91e00f */
[----:B------:R-:W-:Y:S01]  /*0bb0*/  ULEA.HI.X UR14, UR8, UR15, UR9, 0x1, UP0 ;  /* 0x0000000f080e7291 */ /* 0x000fe200080f0c09 */
[----:B-1----:R-:W1:Y:S01]  /*0bc0*/  LDC.64 R10, c[0x0][0x238] ;  /* 0x00008e00ff0a7b82 */ /* 0x002e620000000a00 */
[----:B------:R-:W-:Y:S01]  /*0bd0*/  IADD3 R14, P3, RZ, -R13, RZ ;  /* 0x8000000dff0e7210 */ /* 0x000fe20007f7e0ff */
[----:B------:R-:W-:Y:S01]  /*0be0*/  UISETP.GT.U32.AND UP0, UPT, UR8, URZ, UPT ;  /* 0x0000003f0800728c */ /* 0x000fe2000bf04070 */
[----:B------:R-:W-:Y:S01]  /*0bf0*/  IADD3.X R17, R7, ~UR9, R17, P0, P1 ;  /* 0x8000000907117c10 */ /* 0x000fe200087e2411 */
[----:B------:R-:W-:Y:S01]  /*0c00*/  UIADD3 UR17, UP1, URZ, -UR8, URZ ;  /* 0x800000083f117290 */ /* 0x000fe2000ff3e03f */
[----:B------:R-:W-:Y:S01]  /*0c10*/  IADD3 R16, P1, RZ, -R15, RZ ;  /* 0x8000000fff107210 */ /* 0x000fe20007f3e0ff */
[----:B------:R-:W-:Y:S01]  /*0c20*/  IMAD.X R19, RZ, RZ, ~R12, P3 ;  /* 0x000000ffff137224 */ /* 0x000fe200018e0e0c */
[----:B------:R-:W-:Y:S01]  /*0c30*/  ISETP.LT.AND P2, PT, R12, RZ, PT ;  /* 0x000000ff0c00720c */ /* 0x000fe20003f41270 */
[----:B------:R-:W-:Y:S01]  /*0c40*/  UISETP.GT.AND.EX UP0, UPT, UR9, URZ, UPT, UP0 ;  /* 0x0000003f0900728c */ /* 0x000fe2000bf04300 */
[----:B------:R-:W-:Y:S01]  /*0c50*/  ISETP.GE.AND P0, PT, R17, RZ, PT ;  /* 0x000000ff1100720c */ /* 0x000fe20003f06270 */
[----:B------:R-:W-:Y:S01]  /*0c60*/  IMAD.X R18, RZ, RZ, ~R17, P1 ;  /* 0x000000ffff127224 */ /* 0x000fe200008e0e11 */
[----:B------:R-:W-:Y:S01]  /*0c70*/  SEL R13, R14, R13, P2 ;  /* 0x0000000d0e0d7207 */ /* 0x000fe20001000000 */
[----:B------:R-:W-:Y:S01]  /*0c80*/  UIMAD UR12, UR12, UR22, URZ ;  /* 0x000000160c0c72a4 */ /* 0x000fe2000f8e023f */
[----:B0-----:R-:W-:Y:S01]  /*0c90*/  IADD3 R14, P1, R5, -R8, RZ ;  /* 0x80000008050e7210 */ /* 0x001fe20007f3e0ff */
[----:B------:R-:W-:Y:S01]  /*0ca0*/  UIADD3.X UR18, URZ, ~UR9, URZ, UP1, !UPT ;  /* 0x800000093f127290 */ /* 0x000fe20008ffe43f */
[----:B------:R-:W-:Y:S01]  /*0cb0*/  SEL R15, R15, R16, !P0 ;  /* 0x000000100f0f7207 */ /* 0x000fe20004000000 */
[----:B------:R-:W-:Y:S01]  /*0cc0*/  USEL UR15, UR8, URZ, UP0 ;  /* 0x0000003f080f7287 */ /* 0x000fe20008000000 */
[----:B------:R-:W-:Y:S01]  /*0cd0*/  IADD3 R23, P4, RZ, -R8, RZ ;  /* 0x80000008ff177210 */ /* 0x000fe20007f9e0ff */
[----:B------:R-:W-:Y:S01]  /*0ce0*/  USEL UR16, UR9, URZ, UP0 ;  /* 0x0000003f09107287 */ /* 0x000fe20008000000 */
[----:B------:R-:W-:Y:S01]  /*0cf0*/  SEL R17, R17, R18, !P0 ;  /* 0x0000001211117207 */ /* 0x000fe20004000000 */
[----:B------:R-:W-:Y:S01]  /*0d00*/  UIMAD.WIDE.U32 UR8, UR11, UR22, URZ ;  /* 0x000000160b0872a5 */ /* 0x000fe2000f8e003f */
[----:B------:R-:W-:Y:S01]  /*0d10*/  IADD3.X R16, R0, ~R9, RZ, P1, !PT ;  /* 0x8000000900107210 */ /* 0x000fe20000ffe4ff */
[--C-:B------:R-:W-:Y:S01]  /*0d20*/  IMAD.X R18, RZ, RZ, ~R9.reuse, P4 ;  /* 0x000000ffff127224 */ /* 0x100fe200020e0e09 */
[----:B------:R-:W-:Y:S01]  /*0d30*/  ISETP.GT.U32.AND P0, PT, R8, RZ, PT ;  /* 0x000000ff0800720c */ /* 0x000fe20003f04070 */
[----:B------:R-:W-:Y:S01]  /*0d40*/  UIMAD UR12, UR11, UR23, UR12 ;  /* 0x000000170b0c72a4 */ /* 0x000fe2000f8e020c */
[----:B------:R-:W-:Y:S01]  /*0d50*/  SEL R12, R19, R12, P2 ;  /* 0x0000000c130c7207 */ /* 0x000fe20001000000 */
[----:B------:R-:W-:Y:S01]  /*0d60*/  UISETP.GT.U32.AND UP0, UPT, UR17, URZ, UPT ;  /* 0x0000003f1100728c */ /* 0x000fe2000bf04070 */
[-C--:B------:R-:W-:Y:S01]  /*0d70*/  IADD3 R21, P3, RZ, -R14.reuse, RZ ;  /* 0x8000000eff157210 */ /* 0x080fe20007f7e0ff */
[----:B------:R-:W-:Y:S01]  /*0d80*/  ULDC.64 UR22, c[0x0][0x240] ;  /* 0x0000900000167ab9 */ /* 0x000fe20000000a00 */
[----:B------:R-:W-:Y:S01]  /*0d90*/  ISETP.LT.AND P2, PT, R16, RZ, PT ;  /* 0x000000ff1000720c */ /* 0x000fe20003f41270 */
[----:B------:R-:W-:Y:S01]  /*0da0*/  UIMAD UR10, UR10, UR22, URZ ;  /* 0x000000160a0a72a4 */ /* 0x000fe2000f8e023f */
[----:B------:R-:W-:Y:S01]  /*0db0*/  ISETP.GT.U32.AND P1, PT, R23, RZ, PT ;  /* 0x000000ff1700720c */ /* 0x000fe20003f24070 */
[----:B------:R-:W-:Y:S01]  /*0dc0*/  UIADD3 UR9, UR9, UR12, URZ ;  /* 0x0000000c09097290 */ /* 0x000fe2000fffe03f */
[----:B------:R-:W-:Y:S01]  /*0dd0*/  ISETP.GT.AND.EX P0, PT, R9, RZ, PT, P0 ;  /* 0x000000ff0900720c */ /* 0x000fe20003f04300 */
[----:B------:R-:W-:Y:S01]  /*0de0*/  UISETP.GT.AND.EX UP0, UPT, UR18, URZ, UPT, UP0 ;  /* 0x0000003f1200728c */ /* 0x000fe2000bf04300 */
[----:B------:R-:W-:Y:S01]  /*0df0*/  IADD3 R19, P5, -R8, 0x1, RZ ;  /* 0x0000000108137810 */ /* 0x000fe20007fbe1ff */
[----:B------:R-:W-:Y:S01]  /*0e00*/  UIMAD UR19, UR7, UR23, UR10 ;  /* 0x00000017071372a4 */ /* 0x000fe2000f8e020a */
[----:B------:R-:W-:Y:S01]  /*0e10*/  SEL R14, R21, R14, P2 ;  /* 0x0000000e150e7207 */ /* 0x000fe20001000000 */
[----:B------:R-:W-:Y:S01]  /*0e20*/  UIMAD.WIDE.U32 UR8, UR7, UR22, UR8 ;  /* 0x00000016070872a5 */ /* 0x000fe2000f8e0008 */
[----:B------:R-:W-:Y:S01]  /*0e30*/  ISETP.GT.AND.EX P1, PT, R18, RZ, PT, P1 ;  /* 0x000000ff1200720c */ /* 0x000fe20003f24310 */
[----:B------:R-:W-:Y:S01]  /*0e40*/  IMAD.X R22, RZ, RZ, ~R9, P5 ;  /* 0x000000ffff167224 */ /* 0x000fe200028e0e09 */
[C---:B------:R-:W-:Y:S01]  /*0e50*/  SEL R21, R8.reuse, RZ, P0 ;  /* 0x000000ff08157207 */ /* 0x040fe20000000000 */
[----:B------:R-:W-:Y:S01]  /*0e60*/  USEL UR11, UR17, URZ, UP0 ;  /* 0x0000003f110b7287 */ /* 0x000fe20008000000 */
[CC--:B-1----:R-:W-:Y:S01]  /*0e70*/  LEA R20, P6, R8.reuse, R10.reuse, 0x1 ;  /* 0x0000000a08147211 */ /* 0x0c2fe200078c08ff */
[----:B------:R-:W-:Y:S01]  /*0e80*/  ULOP3.LUT UR7, URZ, UR15, URZ, 0x33, !UPT ;  /* 0x0000000f3f077292 */ /* 0x000fe2000f8e333f */
[----:B------:R-:W-:Y:S01]  /*0e90*/  IADD3 R19, P4, P5, R5, -R10, R19 ;  /* 0x8000000a05137210 */ /* 0x000fe20007d9e013 */
[----:B------:R-:W-:Y:S01]  /*0ea0*/  USEL UR12, UR18, URZ, UP0 ;  /* 0x0000003f120c7287 */ /* 0x000fe20008000000 */
[----:B------:R-:W-:Y:S01]  /*0eb0*/  SEL R23, R23, RZ, P1 ;  /* 0x000000ff17177207 */ /* 0x000fe20000800000 */
[----:B------:R-:W-:Y:S01]  /*0ec0*/  UIADD3 UR9, UR9, UR19, URZ ;  /* 0x0000001309097290 */ /* 0x000fe2000fffe03f */
[----:B------:R-:W-:Y:S01]  /*0ed0*/  LOP3.LUT R21, RZ, R21, RZ, 0x33, !PT ;  /* 0x00000015ff157212 */ /* 0x000fe200078e33ff */
[----:B------:R-:W-:Y:S01]  /*0ee0*/  ULOP3.LUT UR10, URZ, UR16, URZ, 0x33, !UPT ;  /* 0x000000103f0a7292 */ /* 0x000fe2000f8e333f */
[-C--:B------:R-:W-:Y:S01]  /*0ef0*/  LEA.HI.X R10, R8, R11.reuse, R9, 0x1, P6 ;  /* 0x0000000b080a7211 */ /* 0x080fe200030f0c09 */
[----:B------:R-:W-:Y:S01]  /*0f00*/  UIADD3 UR7, UP0, UP1, UR11, UR13, UR7 ;  /* 0x0000000d0b077290 */ /* 0x000fe2000f91e007 */
[----:B------:R-:W-:-:S02]  /*0f10*/  IADD3.X R11, R0, ~R11, R22, P4, P5 ;  /* 0x8000000b000b7210 */ /* 0x000fc400027ea416 */
[----:B------:R-:W-:Y:S01]  /*0f20*/  IADD3 R20, P4, P5, R23, R20, R21 ;  /* 0x0000001417147210 */ /* 0x000fe20007d9e015 */
[----:B------:R-:W-:Y:S01]  /*0f30*/  IMAD.X R23, RZ, RZ, ~R16, P3 ;  /* 0x000000ffff177224 */ /* 0x000fe200018e0e10 */
[----:B------:R-:W-:Y:S01]  /*0f40*/  SEL R21, R9, RZ, P0 ;  /* 0x000000ff09157207 */ /* 0x000fe20000000000 */
[----:B------:R-:W-:Y:S01]  /*0f50*/  UIADD3.X UR10, UR12, UR14, UR10, UP0, UP1 ;  /* 0x0000000e0c0a7290 */ /* 0x000fe200087e240a */
[----:B------:R-:W0:Y:S01]  /*0f60*/  LDC.64 R8, c[0x0][0x2c8] ;  /* 0x0000b200ff087b82 */ /* 0x000e220000000a00 */
[----:B------:R-:W-:Y:S02]  /*0f70*/  IADD3 R24, P6, RZ, -R19, RZ ;  /* 0x80000013ff187210 */ /* 0x000fe40007fde0ff */
[----:B------:R-:W-:Y:S02]  /*0f80*/  ISETP.GE.AND P0, PT, R11, RZ, PT ;  /* 0x000000ff0b00720c */ /* 0x000fe40003f06270 */
[----:B------:R-:W-:Y:S02]  /*0f90*/  SEL R22, R18, RZ, P1 ;  /* 0x000000ff12167207 */ /* 0x000fe40000800000 */
[----:B------:R-:W-:Y:S01]  /*0fa0*/  SEL R18, R19, R24, !P0 ;  /* 0x0000001813127207 */ /* 0x000fe20004000000 */
[----:B------:R-:W-:Y:S01]  /*0fb0*/  IMAD.X R24, RZ, RZ, ~R11, P6 ;  /* 0x000000ffff187224 */ /* 0x000fe200030e0e0b */
[----:B------:R-:W-:-:S02]  /*0fc0*/  LOP3.LUT R19, RZ, R21, RZ, 0x33, !PT ;  /* 0x00000015ff137212 */ /* 0x000fc400078e33ff */
[----:B------:R-:W-:Y:S02]  /*0fd0*/  SEL R16, R23, R16, P2 ;  /* 0x0000001017107207 */ /* 0x000fe40001000000 */
[----:B------:R-:W-:Y:S02]  /*0fe0*/  SEL R21, R11, R24, !P0 ;  /* 0x000000180b157207 */ /* 0x000fe40004000000 */
[----:B------:R-:W-:Y:S02]  /*0ff0*/  IADD3.X R19, R22, R10, R19, P4, P5 ;  /* 0x0000000a16137210 */ /* 0x000fe400027ea413 */
[----:B------:R-:W1:Y:S01]  /*1000*/  LDC.64 R10, c[0x0][0x230] ;  /* 0x00008c00ff0a7b82 */ /* 0x000e620000000a00 */
[----:B------:R-:W-:-:S04]  /*1010*/  IADD3 R5, P0, P1, R18, R20, -R5 ;  /* 0x0000001412057210 */ /* 0x000fc8000791e805 */
[----:B------:R-:W-:Y:S02]  /*1020*/  IADD3.X R19, R21, R19, ~R0, P0, P1 ;  /* 0x0000001315137210 */ /* 0x000fe400007e2c00 */
[----:B------:R-:W-:Y:S02]  /*1030*/  IADD3 R0, P0, R5, R14, RZ ;  /* 0x0000000e05007210 */ /* 0x000fe40007f1e0ff */
[-C--:B0-----:R-:W-:Y:S02]  /*1040*/  IADD3 R5, P1, R2, -R8.reuse, RZ ;  /* 0x8000000802057210 */ /* 0x081fe40007f3e0ff */
[----:B------:R-:W-:Y:S01]  /*1050*/  IADD3 R22, P4, RZ, -R8, RZ ;  /* 0x80000008ff167210 */ /* 0x000fe20007f9e0ff */
[----:B------:R-:W-:Y:S01]  /*1060*/  IMAD.X R19, R19, 0x1, R16, P0 ;  /* 0x0000000113137824 */ /* 0x000fe200000e0610 */
[----:B------:R-:W-:Y:S01]  /*1070*/  IADD3 R21, P0, -R8, 0x1, RZ ;  /* 0x0000000108157810 */ /* 0x000fe20007f1e1ff */
[--C-:B------:R-:W-:Y:S01]  /*1080*/  IMAD.X R14, R3, 0x1, ~R9.reuse, P1 ;  /* 0x00000001030e7824 */ /* 0x100fe200008e0e09 */
[----:B------:R-:W-:Y:S01]  /*1090*/  IADD3 R16, P3, RZ, -R5, RZ ;  /* 0x80000005ff107210 */ /* 0x000fe20007f7e0ff */
[----:B------:R-:W-:-:S02]  /*10a0*/  IMAD.X R23, RZ, RZ, ~R9, P4 ;  /* 0x000000ffff177224 */ /* 0x000fc400020e0e09 */
[----:B------:R-:W-:Y:S01]  /*10b0*/  IMAD.X R20, RZ, RZ, ~R9, P0 ;  /* 0x000000ffff147224 */ /* 0x000fe200000e0e09 */
[----:B------:R-:W-:Y:S02]  /*10c0*/  ISETP.LT.AND P2, PT, R14, RZ, PT ;  /* 0x000000ff0e00720c */ /* 0x000fe40003f41270 */
[----:B------:R-:W-:Y:S02]  /*10d0*/  ISETP.GT.U32.AND P0, PT, R8, RZ, PT ;  /* 0x000000ff0800720c */ /* 0x000fe40003f04070 */
[----:B------:R-:W-:Y:S02]  /*10e0*/  SEL R5, R16, R5, P2 ;  /* 0x0000000510057207 */ /* 0x000fe40001000000 */
[-C--:B-1----:R-:W-:Y:S02]  /*10f0*/  IADD3 R16, P1, P5, R2, -R10.reuse, R21 ;  /* 0x8000000a02107210 */ /* 0x082fe40007d3e015 */
[----:B------:R-:W-:Y:S02]  /*1100*/  LEA R18, P6, R8, R10, 0x1 ;  /* 0x0000000a08127211 */ /* 0x000fe400078c08ff */
[----:B------:R-:W-:-:S02]  /*1110*/  IADD3.X R10, R3, ~R11, R20, P1, P5 ;  /* 0x8000000b030a7210 */ /* 0x000fc40000fea414 */
[C---:B------:R-:W-:Y:S02]  /*1120*/  ISETP.GT.AND.EX P1, PT, R9.reuse, RZ, PT, P0 ;  /* 0x000000ff0900720c */ /* 0x040fe40003f24300 */
[C---:B------:R-:W-:Y:S02]  /*1130*/  LEA.HI.X R11, R8.reuse, R11, R9, 0x1, P6 ;  /* 0x0000000b080b7211 */ /* 0x040fe400030f0c09 */
[----:B------:R-:W-:Y:S02]  /*1140*/  SEL R21, R8, RZ, P1 ;  /* 0x000000ff08157207 */ /* 0x000fe40000800000 */
[----:B------:R-:W-:Y:S02]  /*1150*/  SEL R20, R9, RZ, P1 ;  /* 0x000000ff09147207 */ /* 0x000fe40000800000 */
[----:B------:R-:W0:Y:S01]  /*1160*/  LDC.64 R8, c[0x0][0x260] ;  /* 0x00009800ff087b82 */ /* 0x000e220000000a00 */
[----:B------:R-:W-:Y:S02]  /*1170*/  ISETP.GT.U32.AND P0, PT, R22, RZ, PT ;  /* 0x000000ff1600720c */ /* 0x000fe40003f04070 */
[----:B------:R-:W-:-:S02]  /*1180*/  IADD3 R25, P1, RZ, -R16, RZ ;  /* 0x80000010ff197210 */ /* 0x000fc40007f3e0ff */
[C---:B------:R-:W-:Y:S02]  /*1190*/  ISETP.GT.AND.EX P0, PT, R23.reuse, RZ, PT, P0 ;  /* 0x000000ff1700720c */ /* 0x040fe40003f04300 */
[----:B------:R-:W-:Y:S02]  /*11a0*/  LOP3.LUT R21, RZ, R21, RZ, 0x33, !PT ;  /* 0x00000015ff157212 */ /* 0x000fe400078e33ff */
[----:B------:R-:W-:Y:S02]  /*11b0*/  SEL R22, R22, RZ, P0 ;  /* 0x000000ff16167207 */ /* 0x000fe40000000000 */
[----:B------:R-:W-:Y:S02]  /*11c0*/  SEL R23, R23, RZ, P0 ;  /* 0x000000ff17177207 */ /* 0x000fe40000000000 */
[----:B------:R-:W-:Y:S02]  /*11d0*/  ISETP.GE.AND P0, PT, R10, RZ, PT ;  /* 0x000000ff0a00720c */ /* 0x000fe40003f06270 */
[----:B------:R-:W-:-:S02]  /*11e0*/  IADD3 R21, P4, P5, R22, R18, R21 ;  /* 0x0000001216157210 */ /* 0x000fc40007d9e015 */
[----:B------:R-:W-:Y:S01]  /*11f0*/  SEL R16, R16, R25, !P0 ;  /* 0x0000001910107207 */ /* 0x000fe20004000000 */
[----:B------:R-:W-:Y:S01]  /*1200*/  IMAD.X R25, RZ, RZ, ~R10, P1 ;  /* 0x000000ffff197224 */ /* 0x000fe200008e0e0a */
[----:B------:R-:W-:-:S04]  /*1210*/  LOP3.LUT R20, RZ, R20, RZ, 0x33, !PT ;  /* 0x00000014ff147212 */ /* 0x000fc800078e33ff */
[----:B------:R-:W-:Y:S01]  /*1220*/  SEL R10, R10, R25, !P0 ;  /* 0x000000190a0a7207 */ /* 0x000fe20004000000 */
[-C--:B0-----:R-:W-:Y:S01]  /*1230*/  IMAD R19, R19, R8.reuse, RZ ;  /* 0x0000000813137224 */ /* 0x081fe200078e02ff */
[----:B------:R-:W-:Y:S01]  /*1240*/  IADD3.X R11, R23, R11, R20, P4, P5 ;  /* 0x0000000b170b7210 */ /* 0x000fe200027ea414 */
[----:B------:R-:W-:Y:S01]  /*1250*/  IMAD.X R23, RZ, RZ, ~R14, P3 ;  /* 0x000000ffff177224 */ /* 0x000fe200018e0e0e */
[----:B------:R-:W-:Y:S01]  /*1260*/  IADD3 R2, P0, P1, R16, R21, -R2 ;  /* 0x0000001510027210 */ /* 0x000fe2000791e802 */
[C---:B------:R-:W-:Y:S02]  /*1270*/  IMAD R19, R0.reuse, R9, R19 ;  /* 0x0000000900137224 */ /* 0x040fe400078e0213 */
[----:B------:R-:W-:Y:S01]  /*1280*/  IMAD.WIDE.U32 R8, R0, R8, UR8 ;  /* 0x0000000800087e25 */ /* 0x000fe2000f8e0008 */
[----:B------:R-:W-:Y:S01]  /*1290*/  IADD3.X R3, R10, R11, ~R3, P0, P1 ;  /* 0x0000000b0a037210 */ /* 0x000fe200007e2c03 */
[----:B------:R-:W-:Y:S01]  /*12a0*/  ULDC.64 UR8, c[0x0][0x258] ;  /* 0x0000960000087ab9 */ /* 0x000fe20000000a00 */
[----:B------:R-:W-:-:S02]  /*12b0*/  SEL R14, R23, R14, P2 ;  /* 0x0000000e170e7207 */ /* 0x000fc40001000000 */
[----:B------:R-:W-:Y:S02]  /*12c0*/  IADD3 R5, P0, R2, R5, RZ ;  /* 0x0000000502057210 */ /* 0x000fe40007f1e0ff */
[----:B------:R-:W-:Y:S02]  /*12d0*/  IADD3 R2, P1, P2, R15, UR7, -R6 ;  /* 0x000000070f027c10 */ /* 0x000fe4000fa3e806 */
[----:B------:R-:W-:Y:S01]  /*12e0*/  IADD3 R9, R9, R19, RZ ;  /* 0x0000001309097210 */ /* 0x000fe20007ffe0ff */
[----:B------:R-:W-:Y:S01]  /*12f0*/  IMAD.X R0, R3, 0x1, R14, P0 ;  /* 0x0000000103007824 */ /* 0x000fe200000e060e */
[----:B------:R-:W-:Y:S02]  /*1300*/  IADD3.X R17, R17, UR10, ~R7, P1, P2 ;  /* 0x0000000a11117c10 */ /* 0x000fe40008fe4c07 */
        /* <DEDUP_REMOVED lines=14> */
[----:B--2---:R-:W-:Y:S01]  /*13f0*/  REDG.E.ADD.F32.FTZ.RN.STRONG.GPU desc[UR20][R6.64], R4 ;  /* 0x00000004060079a6 */ /* 0x004fe2000c10f394 */
[----:B------:R-:W-:Y:S05]  /*1400*/  EXIT ;  /* 0x000000000000794d */ /* 0x000fea0003800000 */
        .weak           $__internal_8_$__cuda_sm20_div_s64
        .type           $__internal_8_$__cuda_sm20_div_s64,@function
        .size           $__internal_8_$__cuda_sm20_div_s64,($__internal_9_$__cuda_sm20_rem_s64 - $__internal_8_$__cuda_sm20_div_s64)
$__internal_8_$__cuda_sm20_div_s64:
        /* <DEDUP_REMOVED lines=36> */
[----:B------:R-:W-:Y:S01]  /*1650*/  IADD3 R16, P2, R15, R16, RZ ;  /* 0x000000100f107210 */ /* 0x000fe20007f5e0ff */
[----:B------:R-:W-:Y:S02]  /*1660*/  HFMA2.MMA R15, -RZ, RZ, 0, 0 ;  /* 0x00000000ff0f7435 */ /* 0x000fe400000001ff */
[----:B------:R-:W-:Y:S02]  /*1670*/  IMAD.X R18, RZ, RZ, ~R11, P4 ;  /* 0x000000ffff127224 */ /* 0x000fe400020e0e0b */
[----:B------:R-:W-:Y:S02]  /*1680*/  IMAD.X R19, R14, 0x1, R19, P0 ;  /* 0x000000010e137824 */ /* 0x000fe400000e0613 */
[----:B------:R-:W-:Y:S01]  /*1690*/  IMAD.HI.U32 R14, R16, R13, RZ ;  /* 0x0000000d100e7227 */ /* 0x000fe200078e00ff */
[----:B------:R-:W-:Y:S02]  /*16a0*/  SEL R17, R18, R11, !P3 ;  /* 0x0000000b12117207 */ /* 0x000fe40005800000 */
[----:B------:R-:W-:-:S03]  /*16b0*/  IADD3.X R18, RZ, RZ, R19, P2, P1 ;  /* 0x000000ffff127210 */ /* 0x000fc600017e2413 */
        /* <DEDUP_REMOVED lines=40> */
[----:B------:R-:W-:Y:S06]  /*1940*/  RET.REL.NODEC R8 `(_ZN2at6native49_GLOBAL__N__cfa43aba_16_ReflectionPad_cu_f800513936reflection_pad3d_backward_out_kernelIfEEvNS_27GenericPackedTensorAccessorIT_Lm5ENS_16DefaultPtrTraitsElEENS3_IKS4_Lm5ES5_lEElllll) ;  /* 0xffffffe408ac7950 */ /* 0x000fec0003c3ffff */
        .weak           $__internal_9_$__cuda_sm20_rem_s64
        .type           $__internal_9_$__cuda_sm20_rem_s64,@function
        .size           $__internal_9_$__cuda_sm20_rem_s64,(.L_x_1120 - $__internal_9_$__cuda_sm20_rem_s64)
$__internal_9_$__cuda_sm20_rem_s64:
        /* <DEDUP_REMOVED lines=15> */
[----:B------:R-:W-:Y:S01]  /*1a40*/  IMAD.X R15, RZ, RZ, ~R11, P0 ;  /* 0x000000ffff0f7224 */ /* 0x000fe200000e0e0b */
[----:B------:R-:W-:-:S03]  /*1a50*/  MOV R11, R8 ;  /* 0x00000008000b7202 */ /* 0x000fc60000000f00 */
        /* <DEDUP_REMOVED lines=60> */
[----:B------:R-:W-:Y:S06]  /*1e20*/  RET.REL.NODEC R2 `(_ZN2at6native49_GLOBAL__N__cfa43aba_16_ReflectionPad_cu_f800513936reflection_pad3d_backward_out_kernelIfEEvNS_27GenericPackedTensorAccessorIT_Lm5ENS_16DefaultPtrTraitsElEENS3_IKS4_Lm5ES5_lEElllll) ;  /* 0xffffffe002747950 */ /* 0x000fec0003c3ffff */
.L_x_51:
        /* <DEDUP_REMOVED lines=13> */
.L_x_1120:


//--------------------- .text._ZN2at6native49_GLOBAL__N__cfa43aba_16_ReflectionPad_cu_f800513936reflection_pad3d_backward_out_kernelIdEEvNS_27GenericPackedTensorAccessorIT_Lm5ENS_16DefaultPtrTraitsElEENS3_IKS4_Lm5ES5_lEElllll --------------------------
	.section	.text._ZN2at6native49_GLOBAL__N__cfa43aba_16_ReflectionPad_cu_f800513936reflection_pad3d_backward_out_kernelIdEEvNS_27GenericPackedTensorAccessorIT_Lm5ENS_16DefaultPtrTraitsElEENS3_IKS4_Lm5ES5_lEElllll,"ax",@progbits
	.align	128
.text._ZN2at6native49_GLOBAL__N__cfa43aba_16_ReflectionPad_cu_f800513936reflection_pad3d_backward_out_kernelIdEEvNS_27GenericPackedTensorAccessorIT_Lm5ENS_16DefaultPtrTraitsElEENS3_IKS4_Lm5ES5_lEElllll:
        .type           _ZN2at6native49_GLOBAL__N__cfa43aba_16_ReflectionPad_cu_f800513936reflection_pad3d_backward_out_kernelIdEEvNS_27GenericPackedTensorAccessorIT_Lm5ENS_16DefaultPtrTraitsElEENS3_IKS4_Lm5ES5_lEElllll,@function
        .size           _ZN2at6native49_GLOBAL__N__cfa43aba_16_ReflectionPad_cu_f800513936reflection_pad3d_backward_out_kernelIdEEvNS_27GenericPackedTensorAccessorIT_Lm5ENS_16DefaultPtrTraitsElEENS3_IKS4_Lm5ES5_lEElllll,(.L_x_1123 - _ZN2at6native49_GLOBAL__N__cfa43aba_16_ReflectionPad_cu_f800513936reflection_pad3d_backward_out_kernelIdEEvNS_27GenericPackedTensorAccessorIT_Lm5ENS_16DefaultPtrTraitsElEENS3_IKS4_Lm5ES5_lEElllll)
        .other          _ZN2at6native49_GLOBAL__N__cfa43aba_16_ReflectionPad_cu_f800513936reflection_pad3d_backward_out_kernelIdEEvNS_27GenericPackedTensorAccessorIT_Lm5ENS_16DefaultPtrTraitsElEENS3_IKS4_Lm5ES5_lEElllll,@"STO_CUDA_ENTRY STV_DEFAULT"
_ZN2at6native49_GLOBAL__N__cfa43aba_16_ReflectionPad_cu_f800513936reflection_pad3d_backward_out_kernelIdEEvNS_27GenericPackedTensorAccessorIT_Lm5ENS_16DefaultPtrTraitsElEENS3_IKS4_Lm5ES5_lEElllll:
        /* <DEDUP_REMOVED lines=30> */
[----:B------:R-:W-:Y:S05]  /*01e0*/  CALL.REL.NOINC `($__internal_10_$__cuda_sm20_div_s64) ;  /* 0x0000001000847944 */ /* 0x000fea0003c00000 */
        /* <DEDUP_REMOVED lines=11> */
.L_x_53:
        /* <DEDUP_REMOVED lines=22> */
.L_x_54:
[----:B------:R-:W-:Y:S05]  /*0400*/  BSYNC B0 ;  /* 0x0000000000007941 */ /* 0x000fea0003800000 */
.L_x_52:
[----:B------:R-:W-:Y:S01]  /*0410*/  ULDC UR4, c[0x0][0x28c] ;  /* 0x0000a30000047ab9 */ /* 0x000fe20000000800 */
[----:B------:R-:W-:Y:S01]  /*0420*/  BSSY B0, `(.L_x_55) ;  /* 0x000001d000007945 */ /* 0x000fe20003800000 */
[----:B------:R-:W-:-:S04]  /*0430*/  LOP3.LUT R4, R3, UR4, RZ, 0xfc, !PT ;  /* 0x0000000403047c12 */ /* 0x000fc8000f8efcff */
[----:B------:R-:W-:-:S13]  /*0440*/  ISETP.NE.U32.AND P0, PT, R4, RZ, PT ;  /* 0x000000ff0400720c */ /* 0x000fda0003f05070 */
[----:B------:R-:W-:Y:S05]  /*0450*/  @!P0 BRA `(.L_x_56) ;  /* 0x0000000000188947 */ /* 0x000fea0003800000 */
[----:B------:R-:W-:Y:S01]  /*0460*/  IMAD.MOV.U32 R4, RZ, RZ, R2 ;  /* 0x000000ffff047224 */ /* 0x000fe200078e0002 */
[----:B------:R-:W-:-:S07]  /*0470*/  MOV R2, 0x490 ;  /* 0x0000049000027802 */ /* 0x000fce0000000f00 */
[----:B------:R-:W-:Y:S05]  /*0480*/  CALL.REL.NOINC `($__internal_11_$__cuda_sm20_rem_s64) ;  /* 0x00000014002c7944 */ /* 0x000fea0003c00000 */
[----:B------:R-:W-:Y:S02]  /*0490*/  IMAD.MOV.U32 R2, RZ, RZ, R4 ;  /* 0x000000ffff027224 */ /* 0x000fe400078e0004 */
[----:B------:R-:W-:Y:S01]  /*04a0*/  IMAD.MOV.U32 R3, RZ, RZ, R9 ;  /* 0x000000ffff037224 */ /* 0x000fe200078e0009 */
[----:B------:R-:W-:Y:S06]  /*04b0*/  BRA `(.L_x_57) ;  /* 0x00000000004c7947 */ /* 0x000fec0003800000 */
.L_x_56:
        /* <DEDUP_REMOVED lines=19> */
.L_x_57:
[----:B------:R-:W-:Y:S05]  /*05f0*/  BSYNC B0 ;  /* 0x0000000000007941 */ /* 0x000fea0003800000 */
.L_x_55:
        /* <DEDUP_REMOVED lines=17> */
[----:B------:R-:W-:Y:S05]  /*0710*/  CALL.REL.NOINC `($__internal_10_$__cuda_sm20_div_s64) ;  /* 0x0000000c00387944 */ /* 0x000fea0003c00000 */
[----:B------:R-:W-:Y:S02]  /*0720*/  IMAD.MOV.U32 R8, RZ, RZ, R10 ;  /* 0x000000ffff087224 */ /* 0x000fe400078e000a */
[----:B------:R-:W-:Y:S01]  /*0730*/  IMAD.MOV.U32 R9, RZ, RZ, R11 ;  /* 0x000000ffff097224 */ /* 0x000fe200078e000b */
[----:B------:R-:W-:Y:S06]  /*0740*/  BRA `(.L_x_60) ;  /* 0x00000000004c7947 */ /* 0x000fec0003800000 */
.L_x_59:
        /* <DEDUP_REMOVED lines=19> */
.L_x_60:
[----:B------:R-:W-:Y:S05]  /*0880*/  BSYNC B0 ;  /* 0x0000000000007941 */ /* 0x000fea0003800000 */
.L_x_58:
        /* <DEDUP_REMOVED lines=181> */
[----:B---3--:R-:W-:Y:S01]  /*13e0*/  REDG.E.ADD.F64.RN.STRONG.GPU desc[UR20][R4.64], R6 ;  /* 0x00000006040079a6 */ /* 0x008fe2000c10ff94 */
[----:B------:R-:W-:Y:S05]  /*13f0*/  EXIT ;  /* 0x000000000000794d */ /* 0x000fea0003800000 */
        .weak           $__internal_10_$__cuda_sm20_div_s64
        .type           $__internal_10_$__cuda_sm20_div_s64,@function
        .size           $__internal_10_$__cuda_sm20_div_s64,($__internal_11_$__cuda_sm20_rem_s64 - $__internal_10_$__cuda_sm20_div_s64)
$__internal_10_$__cuda_sm20_div_s64:
        /* <DEDUP_REMOVED lines=83> */
[----:B------:R-:W-:Y:S06]  /*1930*/  RET.REL.NODEC R8 `(_ZN2at6native49_GLOBAL__N__cfa43aba_16_ReflectionPad_cu_f800513936reflection_pad3d_backward_out_kernelIdEEvNS_27GenericPackedTensorAccessorIT_Lm5ENS_16DefaultPtrTraitsElEENS3_IKS4_Lm5ES5_lEElllll) ;  /* 0xffffffe408b07950 */ /* 0x000fec0003c3ffff */
        .weak           $__internal_11_$__cuda_sm20_rem_s64
        .type           $__internal_11_$__cuda_sm20_rem_s64,@function
        .size           $__internal_11_$__cuda_sm20_rem_s64,(.L_x_1123 - $__internal_11_$__cuda_sm20_rem_s64)
$__internal_11_$__cuda_sm20_rem_s64:
        /* <DEDUP_REMOVED lines=77> */
[----:B------:R-:W-:Y:S06]  /*1e10*/  RET.REL.NODEC R2 `(_ZN2at6native49_GLOBAL__N__cfa43aba_16_ReflectionPad_cu_f800513936reflection_pad3d_backward_out_kernelIdEEvNS_27GenericPackedTensorAccessorIT_Lm5ENS_16DefaultPtrTraitsElEENS3_IKS4_Lm5ES5_lEElllll) ;  /* 0xffffffe002787950 */ /* 0x000fec0003c3ffff */
.L_x_61:
        /* <DEDUP_REMOVED lines=14> */
.L_x_1123:


//--------------------- .text._ZN2at6native49_GLOBAL__N__cfa43aba_16_ReflectionPad_cu_f800513927reflection_pad3d_out_kernelIN3c108BFloat16EEEvNS_27GenericPackedTensorAccessorIKT_Lm5ENS_16DefaultPtrTraitsElEENS5_IS6_Lm5ES8_lEElllll --------------------------
	.section	.text._ZN2at6native49_GLOBAL__N__cfa43aba_16_ReflectionPad_cu_f800513927reflection_pad3d_out_kernelIN3c108BFloat16EEEvNS_27GenericPackedTensorAccessorIKT_Lm5ENS_16DefaultPtrTraitsElEENS5_IS6_Lm5ES8_lEElllll,"ax",@progbits
	.align	128
.text._ZN2at6native49_GLOBAL__N__cfa43aba_16_ReflectionPad_cu_f800513927reflection_pad3d_out_kernelIN3c108BFloat16EEEvNS_27GenericPackedTensorAccessorIKT_Lm5ENS_16DefaultPtrTraitsElEENS5_IS6_Lm5ES8_lEElllll:
        .type           _ZN2at6native49_GLOBAL__N__cfa43aba_16_ReflectionPad_cu_f800513927reflection_pad3d_out_kernelIN3c108BFloat16EEEvNS_27GenericPackedTensorAccessorIKT_Lm5ENS_16DefaultPtrTraitsElEENS5_IS6_Lm5ES8_lEElllll,@function
        .size           _ZN2at6native49_GLOBAL__N__cfa43aba_16_ReflectionPad_cu_f800513927reflection_pad3d_out_kernelIN3c108BFloat16EEEvNS_27GenericPackedTensorAccessorIKT_Lm5ENS_16DefaultPtrTraitsElEENS5_IS6_Lm5ES8_lEElllll,(.L_x_1126 - _ZN2at6native49_GLOBAL__N__cfa43aba_16_ReflectionPad_cu_f800513927reflection_pad3d_out_kernelIN3c108BFloat16EEEvNS_27GenericPackedTensorAccessorIKT_Lm5ENS_16DefaultPtrTraitsElEENS5_IS6_Lm5ES8_lEElllll)
        .other          _ZN2at6native49_GLOBAL__N__cfa43aba_16_ReflectionPad_cu_f800513927reflection_pad3d_out_kernelIN3c108BFloat16EEEvNS_27GenericPackedTensorAccessorIKT_Lm5ENS_16DefaultPtrTraitsElEENS5_IS6_Lm5ES8_lEElllll,@"STO_CUDA_ENTRY STV_DEFAULT"
_ZN2at6native49_GLOBAL__N__cfa43aba_16_ReflectionPad_cu_f800513927reflection_pad3d_out_kernelIN3c108BFloat16EEEvNS_27GenericPackedTensorAccessorIKT_Lm5ENS_16DefaultPtrTraitsElEENS5_IS6_Lm5ES8_lEElllll:
        /* <DEDUP_REMOVED lines=30> */
[----:B------:R-:W-:Y:S05]  /*01e0*/  CALL.REL.NOINC `($__internal_12_$__cuda_sm20_div_s64) ;  /* 0x0000001000887944 */ /* 0x000fea0003c00000 */
        /* <DEDUP_REMOVED lines=11> */
.L_x_63:
        /* <DEDUP_REMOVED lines=22> */
.L_x_64:
[----:B------:R-:W-:Y:S05]  /*0400*/  BSYNC B0 ;  /* 0x0000000000007941 */ /* 0x000fea0003800000 */
.L_x_62:
[----:B------:R-:W-:Y:S01]  /*0410*/  ULDC UR4, c[0x0][0x28c] ;  /* 0x0000a30000047ab9 */ /* 0x000fe20000000800 */
[----:B------:R-:W-:Y:S01]  /*0420*/  BSSY B0, `(.L_x_65) ;  /* 0x000001d000007945 */ /* 0x000fe20003800000 */
[----:B------:R-:W-:-:S04]  /*0430*/  LOP3.LUT R4, R3, UR4, RZ, 0xfc, !PT ;  /* 0x0000000403047c12 */ /* 0x000fc8000f8efcff */
[----:B------:R-:W-:-:S13]  /*0440*/  ISETP.NE.U32.AND P0, PT, R4, RZ, PT ;  /* 0x000000ff0400720c */ /* 0x000fda0003f05070 */
[----:B------:R-:W-:Y:S05]  /*0450*/  @!P0 BRA `(.L_x_66) ;  /* 0x0000000000188947 */ /* 0x000fea0003800000 */
[----:B------:R-:W-:Y:S01]  /*0460*/  IMAD.MOV.U32 R4, RZ, RZ, R2 ;  /* 0x000000ffff047224 */ /* 0x000fe200078e0002 */
[----:B------:R-:W-:-:S07]  /*0470*/  MOV R2, 0x490 ;  /* 0x0000049000027802 */ /* 0x000fce0000000f00 */
[----:B------:R-:W-:Y:S05]  /*0480*/  CALL.REL.NOINC `($__internal_13_$__cuda_sm20_rem_s64) ;  /* 0x0000001400307944 */ /* 0x000fea0003c00000 */
[----:B------:R-:W-:Y:S02]  /*0490*/  IMAD.MOV.U32 R2, RZ, RZ, R4 ;  /* 0x000000ffff027224 */ /* 0x000fe400078e0004 */
[----:B------:R-:W-:Y:S01]  /*04a0*/  IMAD.MOV.U32 R3, RZ, RZ, R9 ;  /* 0x000000ffff037224 */ /* 0x000fe200078e0009 */
[----:B------:R-:W-:Y:S06]  /*04b0*/  BRA `(.L_x_67) ;  /* 0x00000000004c7947 */ /* 0x000fec0003800000 */
.L_x_66:
        /* <DEDUP_REMOVED lines=19> */
.L_x_67:
[----:B------:R-:W-:Y:S05]  /*05f0*/  BSYNC B0 ;  /* 0x0000000000007941 */ /* 0x000fea0003800000 */
.L_x_65:
        /* <DEDUP_REMOVED lines=17> */
[----:B------:R-:W-:Y:S05]  /*0710*/  CALL.REL.NOINC `($__internal_12_$__cuda_sm20_div_s64) ;  /* 0x0000000c003c7944 */ /* 0x000fea0003c00000 */
[----:B------:R-:W-:Y:S02]  /*0720*/  IMAD.MOV.U32 R6, RZ, RZ, R10 ;  /* 0x000000ffff067224 */ /* 0x000fe400078e000a */
[----:B------:R-:W-:Y:S01]  /*0730*/  IMAD.MOV.U32 R7, RZ, RZ, R11 ;  /* 0x000000ffff077224 */ /* 0x000fe200078e000b */
[----:B------:R-:W-:Y:S06]  /*0740*/  BRA `(.L_x_70) ;  /* 0x0000000000507947 */ /* 0x000fec0003800000 */
.L_x_69:
        /* <DEDUP_REMOVED lines=20> */
.L_x_70:
[----:B------:R-:W-:Y:S05]  /*0890*/  BSYNC B0 ;  /* 0x0000000000007941 */ /* 0x000fea0003800000 */
.L_x_68:
[----:B------:R-:W0:Y:S01]  /*08a0*/  LDC.64 R10, c[0x0][0x2c0] ;  /* 0x0000b000ff0a7b82 */ /* 0x000e220000000a00 */
[----:B------:R-:W-:Y:S01]  /*08b0*/  ULDC.64 UR10, c[0x0][0x228] ;  /* 0x00008a00000a7ab9 */ /* 0x000fe20000000a00 */
[----:B------:R-:W-:Y:S01]  /*08c0*/  ULDC.64 UR22, c[0x0][0x2d0] ;  /* 0x0000b40000167ab9 */ /* 0x000fe20000000a00 */
[----:B------:R-:W-:Y:S01]  /*08d0*/  UIADD3 UR7, UP0, -UR10, 0x1, URZ ;  /* 0x000000010a077890 */ /* 0x000fe2000ff1e13f */
[C---:B------:R-:W-:Y:S01]  /*08e0*/  IADD3 R12, P0, R6.reuse, -UR22, RZ ;  /* 0x80000016060c7c10 */ /* 0x040fe2000ff1e0ff */
[----:B------:R-:W-:Y:S01]  /*08f0*/  ULDC.64 UR16, c[0x0][0x2d8] ;  /* 0x0000b60000107ab9 */ /* 0x000fe20000000a00 */
[----:B------:R-:W-:Y:S01]  /*0900*/  ULDC.64 UR18, c[0x0][0x2e0] ;  /* 0x0000b80000127ab9 */ /* 0x000fe20000000a00 */
[----:B------:R-:W-:Y:S01]  /*0910*/  UIADD3.X UR8, URZ, ~UR11, URZ, UP0, !UPT ;  /* 0x8000000b3f087290 */ /* 0x000fe200087fe43f */
[----:B------:R-:W1:Y:S01]  /*0920*/  LDC.64 R8, c[0x0][0x238] ;  /* 0x00008e00ff087b82 */ /* 0x000e620000000a00 */
[----:B------:R-:W-:Y:S01]  /*0930*/  IMAD.U32 R13, RZ, RZ, UR7 ;  /* 0x00000007ff0d7e24 */ /* 0x000fe2000f8e00ff */
[C---:B------:R-:W-:Y:S01]  /*0940*/  IADD3.X R4, R7.reuse, ~UR23, RZ, P0, !PT ;  /* 0x8000001707047c10 */ /* 0x040fe200087fe4ff */
[----:B------:R-:W-:Y:S01]  /*0950*/  ULEA UR13, UP0, UR22, UR10, 0x1 ;  /* 0x0000000a160d7291 */ /* 0x000fe2000f80083f */
[-C--:B------:R-:W-:Y:S01]  /*0960*/  IADD3 R17, P3, RZ, -R12.reuse, RZ ;  /* 0x8000000cff117210 */ /* 0x080fe20007f7e0ff */
[----:B------:R-:W-:Y:S01]  /*0970*/  IMAD.U32 R15, RZ, RZ, UR8 ;  /* 0x00000008ff0f7e24 */ /* 0x000fe2000f8e00ff */
[----:B------:R-:W-:Y:S01]  /*0980*/  IADD3 R13, P1, P2, R6, -UR22, R13 ;  /* 0x80000016060d7c10 */ /* 0x000fe2000fa3e00d */
[----:B------:R-:W-:Y:S01]  /*0990*/  ULEA.HI.X UR14, UR22, UR11, UR23, 0x1, UP0 ;  /* 0x0000000b160e7291 */ /* 0x000fe200080f0c17 */
[----:B------:R-:W-:Y:S01]  /*09a0*/  ISETP.LT.AND P0, PT, R4, RZ, PT ;  /* 0x000000ff0400720c */ /* 0x000fe20003f01270 */
[----:B------:R-:W2:Y:S01]  /*09b0*/  S2UR UR7, SR_CTAID.Y ;  /* 0x00000000000779c3 */ /* 0x000ea20000002600 */
[----:B------:R-:W-:Y:S01]  /*09c0*/  IADD3.X R15, R7, ~UR23, R15, P1, P2 ;  /* 0x80000017070f7c10 */ /* 0x000fe20008fe440f */
[----:B------:R-:W-:Y:S01]  /*09d0*/  ULDC.64 UR24, c[0x0][0x240] ;  /* 0x0000900000187ab9 */ /* 0x000fe20000000a00 */
[----:B------:R-:W-:Y:S01]  /*09e0*/  SEL R12, R17, R12, P0 ;  /* 0x0000000c110c7207 */ /* 0x000fe20000000000 */
[----:B------:R-:W-:Y:S01]  /*09f0*/  IMAD.X R17, RZ, RZ, ~R4, P3 ;  /* 0x000000ffff117224 */ /* 0x000fe200018e0e04 */
[----:B------:R-:W-:-:S02]  /*0a00*/  IADD3 R16, P3, RZ, -R13, RZ ;  /* 0x8000000dff107210 */ /* 0x000fc40007f7e0ff */
[----:B------:R-:W-:Y:S01]  /*0a10*/  ISETP.GE.AND P2, PT, R15, RZ, PT ;  /* 0x000000ff0f00720c */ /* 0x000fe20003f46270 */
[----:B------:R-:W3:Y:S01]  /*0a20*/  S2UR UR8, SR_CTAID.Z ;  /* 0x00000000000879c3 */ /* 0x000ee20000002700 */
[----:B0-----:R-:W-:Y:S02]  /*0a30*/  IADD3 R14, P1, R5, -R10, RZ ;  /* 0x8000000a050e7210 */ /* 0x001fe40007f3e0ff */
[----:B------:R-:W-:Y:S02]  /*0a40*/  IADD3 R18, P4, -R10, 0x1, RZ ;  /* 0x000000010a127810 */ /* 0x000fe40007f9e1ff */
[----:B------:R-:W-:Y:S02]  /*0a50*/  SEL R4, R17, R4, P0 ;  /* 0x0000000411047207 */ /* 0x000fe40000000000 */
[----:B------:R-:W-:Y:S01]  /*0a60*/  SEL R13, R13, R16, !P2 ;  /* 0x000000100d0d7207 */ /* 0x000fe20005000000 */
[--C-:B------:R-:W-:Y:S01]  /*0a70*/  IMAD.X R16, R0, 0x1, ~R11.reuse, P1 ;  /* 0x0000000100107824 */ /* 0x100fe200008e0e0b */
[----:B-1----:R-:W-:Y:S01]  /*0a80*/  IADD3 R18, P0, P1, R5, -R8, R18 ;  /* 0x8000000805127210 */ /* 0x002fe2000791e012 */
[----:B------:R-:W-:Y:S01]  /*0a90*/  IMAD.X R17, RZ, RZ, ~R11, P4 ;  /* 0x000000ffff117224 */ /* 0x000fe200020e0e0b */
[----:B------:R-:W-:-:S02]  /*0aa0*/  IADD3 R21, P6, RZ, -R10, RZ ;  /* 0x8000000aff157210 */ /* 0x000fc40007fde0ff */
[----:B------:R-:W-:Y:S02]  /*0ab0*/  IADD3 R19, P5, RZ, -R14, RZ ;  /* 0x8000000eff137210 */ /* 0x000fe40007fbe0ff */
[----:B------:R-:W-:Y:S01]  /*0ac0*/  IADD3.X R17, R0, ~R9, R17, P0, P1 ;  /* 0x8000000900117210 */ /* 0x000fe200007e2411 */
[--C-:B------:R-:W-:Y:S01]  /*0ad0*/  IMAD.X R22, RZ, RZ, ~R11.reuse, P6 ;  /* 0x000000ffff167224 */ /* 0x100fe200030e0e0b */
[----:B------:R-:W-:Y:S01]  /*0ae0*/  ISETP.GT.U32.AND P0, PT, R10, RZ, PT ;  /* 0x000000ff0a00720c */ /* 0x000fe20003f04070 */
[----:B--2---:R-:W-:Y:S01]  /*0af0*/  UIADD3 UR11, UP0, UR7, UR16, URZ ;  /* 0x00000010070b7290 */ /* 0x004fe2000ff1e03f */
[----:B------:R-:W-:Y:S02]  /*0b00*/  ISETP.GT.U32.AND P1, PT, R21, RZ, PT ;  /* 0x000000ff1500720c */ /* 0x000fe40003f24070 */
[----:B------:R-:W-:Y:S01]  /*0b10*/  ISETP.GT.AND.EX P0, PT, R11, RZ, PT, P0 ;  /* 0x000000ff0b00720c */ /* 0x000fe20003f04300 */
[----:B------:R-:W-:Y:S01]  /*0b20*/  UIADD3.X UR12, URZ, UR17, URZ, UP0, !UPT ;  /* 0x000000113f0c7290 */ /* 0x000fe200087fe43f */
[----:B------:R-:W-:Y:S01]  /*0b30*/  ISETP.GT.AND.EX P1, PT, R22, RZ, PT, P1 ;  /* 0x000000ff1600720c */ /* 0x000fe20003f24310 */
[----:B---3--:R-:W-:Y:S01]  /*0b40*/  UIADD3 UR7, UP1, UR8, UR18, URZ ;  /* 0x0000001208077290 */ /* 0x008fe2000ff3e03f */
[----:B------:R-:W-:Y:S01]  /*0b50*/  SEL R23, R10, RZ, P0 ;  /* 0x000000ff0a177207 */ /* 0x000fe20000000000 */
[----:B------:R-:W-:Y:S01]  /*0b60*/  UISETP.GT.U32.AND UP0, UPT, UR22, URZ, UPT ;  /* 0x0000003f1600728c */ /* 0x000fe2000bf04070 */
[----:B------:R-:W-:Y:S01]  /*0b70*/  ISETP.LT.AND P4, PT, R16, RZ, PT ;  /* 0x000000ff1000720c */ /* 0x000fe20003f81270 */
[----:B------:R-:W-:Y:S01]  /*0b80*/  UIADD3.X UR10, URZ, UR19, URZ, UP1, !UPT ;  /* 0x000000133f0a7290 */ /* 0x000fe20008ffe43f */
[C---:B------:R-:W-:Y:S01]  /*0b90*/  LEA R20, P6, R10.reuse, R8, 0x1 ;  /* 0x000000080a147211 */ /* 0x040fe200078c08ff */
[----:B------:R-:W-:Y:S01]  /*0ba0*/  UIADD3 UR17, UP1, URZ, -UR22, URZ ;  /* 0x800000163f117290 */ /* 0x000fe2000ff3e03f */
[----:B------:R-:W-:Y:S01]  /*0bb0*/  SEL R8, R21, RZ, P1 ;  /* 0x000000ff15087207 */ /* 0x000fe20000800000 */
[----:B------:R-:W-:Y:S01]  /*0bc0*/  UISETP.GT.AND.EX UP0, UPT, UR23, URZ, UPT, UP0 ;  /* 0x0000003f1700728c */ /* 0x000fe2000bf04300 */
[----:B------:R-:W-:Y:S01]  /*0bd0*/  LOP3.LUT R23, RZ, R23, RZ, 0x33, !PT ;  /* 0x00000017ff177212 */ /* 0x000fe200078e33ff */
[----:B------:R-:W-:Y:S01]  /*0be0*/  UIADD3.X UR18, URZ, ~UR23, URZ, UP1, !UPT ;  /* 0x800000173f127290 */ /* 0x000fe20008ffe43f */
[----:B------:R-:W-:Y:S01]  /*0bf0*/  SEL R14, R19, R14, P4 ;  /* 0x0000000e130e7207 */ /* 0x000fe20002000000 */
[----:B------:R-:W-:Y:S01]  /*0c00*/  USEL UR15, UR22, URZ, UP0 ;  /* 0x0000003f160f7287 */ /* 0x000fe20008000000 */
[----:B------:R-:W-:Y:S01]  /*0c10*/  SEL R19, R11, RZ, P0 ;  /* 0x000000ff0b137207 */ /* 0x000fe20000000000 */
[----:B------:R-:W-:Y:S01]  /*0c20*/  USEL UR16, UR23, URZ, UP0 ;  /* 0x0000003f17107287 */ /* 0x000fe20008000000 */
[----:B------:R-:W-:Y:S01]  /*0c30*/  LEA.HI.X R10, R10, R9, R11, 0x1, P6 ;  /* 0x000000090a0a7211 */ /* 0x000fe200030f0c0b */
[----:B------:R-:W-:Y:S01]  /*0c40*/  UISETP.GT.U32.AND UP0, UPT, UR17, URZ, UPT ;  /* 0x0000003f1100728c */ /* 0x000fe2000bf04070 */
[----:B------:R-:W-:Y:S01]  /*0c50*/  SEL R11, R22, RZ, P1 ;  /* 0x000000ff160b7207 */ /* 0x000fe20000800000 */
[----:B------:R-:W-:Y:S01]  /*0c60*/  ULDC.64 UR22, c[0x0][0x248] ;  /* 0x0000920000167ab9 */ /* 0x000fe20000000a00 */
[----:B------:R-:W-:Y:S01]  /*0c70*/  IADD3 R21, P0, RZ, -R18, RZ ;  /* 0x80000012ff157210 */ /* 0x000fe20007f1e0ff */
[----:B------:R-:W-:Y:S01]  /*0c80*/  UIMAD UR19, UR12, UR22, URZ ;  /* 0x000000160c1372a4 */ /* 0x000fe2000f8e023f */
[----:B------:R-:W-:Y:S01]  /*0c90*/  IADD3 R20, P1, P6, R8, R20, R23 ;  /* 0x0000001408147210 */ /* 0x000fe20007e3e017 */
[----:B------:R-:W-:Y:S01]  /*0ca0*/  UIMAD.WIDE.U32 UR8, UR11, UR22, URZ ;  /* 0x000000160b0872a5 */ /* 0x000fe2000f8e003f */
[----:B------:R-:W0:Y:S01]  /*0cb0*/  LDC.64 R8, c[0x0][0x2c8] ;  /* 0x0000b200ff087b82 */ /* 0x000e220000000a00 */
[----:B------:R-:W-:Y:S01]  /*0cc0*/  IMAD.X R22, RZ, RZ, ~R17, P0 ;  /* 0x000000ffff167224 */ /* 0x000fe200000e0e11 */
[----:B------:R-:W-:Y:S01]  /*0cd0*/  LOP3.LUT R19, RZ, R19, RZ, 0x33, !PT ;  /* 0x00000013ff137212 */ /* 0x000fe200078e33ff */
[----:B------:R-:W-:Y:S01]  /*0ce0*/  UIMAD UR19, UR11, UR23, UR19 ;  /* 0x000000170b1372a4 */ /* 0x000fe2000f8e0213 */
[----:B------:R-:W-:Y:S01]  /*0cf0*/  ISETP.GE.AND P0, PT, R17, RZ, PT ;  /* 0x000000ff1100720c */ /* 0x000fe20003f06270 */
[----:B------:R-:W-:Y:S01]  /*0d00*/  UISETP.GT.AND.EX UP0, UPT, UR18, URZ, UPT, UP0 ;  /* 0x0000003f1200728c */ /* 0x000fe2000bf04300 */
[----:B------:R-:W-:Y:S01]  /*0d10*/  IADD3.X R19, R11, R10, R19, P1, P6 ;  /* 0x0000000a0b137210 */ /* 0x000fe20000fec413 */
[----:B------:R-:W-:Y:S01]  /*0d20*/  UIMAD UR22, UR10, UR24, URZ ;  /* 0x000000180a1672a4 */ /* 0x000fe2000f8e023f */
[----:B------:R-:W-:Y:S01]  /*0d30*/  SEL R21, R18, R21, !P0 ;  /* 0x0000001512157207 */ /* 0x000fe20004000000 */
[----:B------:R-:W1:Y:S01]  /*0d40*/  LDC.64 R10, c[0x0][0x230] ;  /* 0x00008c00ff0a7b82 */ /* 0x000e620000000a00 */
[----:B------:R-:W-:Y:S01]  /*0d50*/  SEL R18, R17, R22, !P0 ;  /* 0x0000001611127207 */ /* 0x000fe20004000000 */
[----:B------:R-:W-:Y:S01]  /*0d60*/  UIADD3 UR9, UR9, UR19, URZ ;  /* 0x0000001309097290 */ /* 0x000fe2000fffe03f */
[----:B------:R-:W-:Y:S01]  /*0d70*/  IADD3.X R23, RZ, ~R16, RZ, P5, !PT ;  /* 0x80000010ff177210 */ /* 0x000fe20002ffe4ff */
[----:B------:R-:W-:Y:S01]  /*0d80*/  USEL UR17, UR17, URZ, UP0 ;  /* 0x0000003f11117287 */ /* 0x000fe20008000000 */
[----:B------:R-:W-:Y:S01]  /*0d90*/  IADD3 R17, P0, P1, R21, R20, -R5 ;  /* 0x0000001415117210 */ /* 0x000fe2000791e805 */
[----:B------:R-:W-:Y:S01]  /*0da0*/  ULOP3.LUT UR15, URZ, UR15, URZ, 0x33, !UPT ;  /* 0x0000000f3f0f7292 */ /* 0x000fe2000f8e333f */
[----:B------:R-:W-:Y:S01]  /*0db0*/  SEL R21, R23, R16, P4 ;  /* 0x0000001017157207 */ /* 0x000fe20002000000 */
[----:B------:R-:W-:Y:S01]  /*0dc0*/  UIMAD UR22, UR7, UR25, UR22 ;  /* 0x00000019071672a4 */ /* 0x000fe2000f8e0216 */
[----:B------:R-:W-:Y:S01]  /*0dd0*/  IADD3.X R16, R18, R19, ~R0, P0, P1 ;  /* 0x0000001312107210 */ /* 0x000fe200007e2c00 */
[----:B------:R-:W-:Y:S01]  /*0de0*/  IMAD.X R18, RZ, RZ, ~R15, P3 ;  /* 0x000000ffff127224 */ /* 0x000fe200018e0e0f */
[----:B------:R-:W-:Y:S01]  /*0df0*/  IADD3 R14, P0, R17, R14, RZ ;  /* 0x0000000e110e7210 */ /* 0x000fe20007f1e0ff */
[----:B------:R-:W-:-:S02]  /*0e00*/  UIMAD.WIDE.U32 UR8, UR7, UR24, UR8 ;  /* 0x00000018070872a5 */ /* 0x000fc4000f8e0008 */
[----:B------:R-:W-:Y:S01]  /*0e10*/  USEL UR18, UR18, URZ, UP0 ;  /* 0x0000003f12127287 */ /* 0x000fe20008000000 */
[----:B------:R-:W-:Y:S01]  /*0e20*/  SEL R15, R15, R18, !P2 ;  /* 0x000000120f0f7207 */ /* 0x000fe20005000000 */
[----:B------:R-:W-:Y:S01]  /*0e30*/  IMAD.X R17, R16, 0x1, R21, P0 ;  /* 0x0000000110117824 */ /* 0x000fe200000e0615 */
[----:B0-----:R-:W-:Y:S01]  /*0e40*/  IADD3 R22, P2, RZ, -R8, RZ ;  /* 0x80000008ff167210 */ /* 0x001fe20007f5e0ff */
[----:B------:R-:W-:Y:S01]  /*0e50*/  ULOP3.LUT UR16, URZ, UR16, URZ, 0x33, !UPT ;  /* 0x000000103f107292 */ /* 0x000fe2000f8e333f */
[C---:B------:R-:W-:Y:S01]  /*0e60*/  ISETP.GT.U32.AND P0, PT, R8.reuse, RZ, PT ;  /* 0x000000ff0800720c */ /* 0x040fe20003f04070 */
[----:B------:R-:W-:Y:S01]  /*0e70*/  UIADD3 UR13, UP0, UP1, UR17, UR13, UR15 ;  /* 0x0000000d110d7290 */ /* 0x000fe2000f91e00f */
[----:B------:R-:W-:Y:S01]  /*0e80*/  IADD3 R19, P3, -R8, 0x1, RZ ;  /* 0x0000000108137810 */ /* 0x000fe20007f7e1ff */
[--C-:B------:R-:W-:Y:S01]  /*0e90*/  IMAD.X R18, RZ, RZ, ~R9.reuse, P2 ;  /* 0x000000ffff127224 */ /* 0x100fe200010e0e09 */
[----:B------:R-:W-:Y:S01]  /*0ea0*/  ISETP.GT.U32.AND P1, PT, R22, RZ, PT ;  /* 0x000000ff1600720c */ /* 0x000fe20003f24070 */
[----:B------:R-:W-:Y:S01]  /*0eb0*/  UIADD3 UR9, UR9, UR22, URZ ;  /* 0x0000001609097290 */ /* 0x000fe2000fffe03f */
[----:B------:R-:W-:Y:S01]  /*0ec0*/  ISETP.GT.AND.EX P0, PT, R9, RZ, PT, P0 ;  /* 0x000000ff0900720c */ /* 0x000fe20003f04300 */
[----:B------:R-:W-:Y:S01]  /*0ed0*/  IMAD.X R20, RZ, RZ, ~R9, P3 ;  /* 0x000000ffff147224 */ /* 0x000fe200018e0e09 */
[-C--:B-1----:R-:W-:Y:S01]  /*0ee0*/  IADD3 R16, P2, P3, R2, -R10.reuse, R19 ;  /* 0x8000000a02107210 */ /* 0x082fe20007b5e013 */
[----:B------:R-:W-:Y:S01]  /*0ef0*/  UIADD3.X UR14, UR18, UR14, UR16, UP0, UP1 ;  /* 0x0000000e120e7290 */ /* 0x000fe200087e2410 */
        /* <DEDUP_REMOVED lines=9> */
[----:B------:R-:W-:Y:S01]  /*0f90*/  SEL R24, R9, RZ, P0 ;  /* 0x000000ff09187207 */ /* 0x000fe20000000000 */
[----:B------:R-:W-:Y:S01]  /*0fa0*/  IMAD.X R19, R3, 0x1, ~R9, P4 ;  /* 0x0000000103137824 */ /* 0x000fe200020e0e09 */
[----:B------:R-:W-:Y:S01]  /*0fb0*/  SEL R23, R18, RZ, P1 ;  /* 0x000000ff12177207 */ /* 0x000fe20000800000 */
[----:B------:R-:W0:Y:S01]  /*0fc0*/  LDC.64 R8, c[0x0][0x260] ;  /* 0x00009800ff087b82 */ /* 0x000e220000000a00 */
[----:B------:R-:W-:Y:S02]  /*0fd0*/  IADD3 R25, P4, RZ, -R16, RZ ;  /* 0x80000010ff197210 */ /* 0x000fe40007f9e0ff */
[----:B------:R-:W-:-:S02]  /*0fe0*/  ISETP.GE.AND P1, PT, R10, RZ, PT ;  /* 0x000000ff0a00720c */ /* 0x000fc40003f26270 */
[----:B------:R-:W-:Y:S02]  /*0ff0*/  IADD3 R27, P5, RZ, -R22, RZ ;  /* 0x80000016ff1b7210 */ /* 0x000fe40007fbe0ff */
[----:B------:R-:W-:Y:S01]  /*1000*/  SEL R20, R16, R25, !P1 ;  /* 0x0000001910147207 */ /* 0x000fe20004800000 */
[----:B------:R-:W-:Y:S01]  /*1010*/  IMAD.X R25, RZ, RZ, ~R10, P4 ;  /* 0x000000ffff197224 */ /* 0x000fe200020e0e0a */
[----:B------:R-:W-:Y:S02]  /*1020*/  LOP3.LUT R16, RZ, R24, RZ, 0x33, !PT ;  /* 0x00000018ff107212 */ /* 0x000fe400078e33ff */
[----:B------:R-:W-:Y:S02]  /*1030*/  ISETP.LT.AND P0, PT, R19, RZ, PT ;  /* 0x000000ff1300720c */ /* 0x000fe40003f01270 */
[----:B------:R-:W-:Y:S01]  /*1040*/  IADD3.X R11, R23, R11, R16, P2, P3 ;  /* 0x0000000b170b7210 */ /* 0x000fe200017e6410 */
[----:B------:R-:W-:Y:S01]  /*1050*/  IMAD.X R16, RZ, RZ, ~R19, P5 ;  /* 0x000000ffff107224 */ /* 0x000fe200028e0e13 */
[----:B------:R-:W-:-:S02]  /*1060*/  SEL R10, R10, R25, !P1 ;  /* 0x000000190a0a7207 */ /* 0x000fc40004800000 */
[----:B------:R-:W-:Y:S02]  /*1070*/  SEL R18, R27, R22, P0 ;  /* 0x000000161b127207 */ /* 0x000fe40000000000 */
[----:B------:R-:W-:Y:S02]  /*1080*/  IADD3 R21, P1, P2, R20, R21, -R2 ;  /* 0x0000001514157210 */ /* 0x000fe40007a3e802 */
[----:B------:R-:W-:Y:S02]  /*1090*/  SEL R19, R16, R19, P0 ;  /* 0x0000001310137207 */ /* 0x000fe40000000000 */
[----:B------:R-:W-:Y:S01]  /*10a0*/  IADD3.X R10, R10, R11, ~R3, P1, P2 ;  /* 0x0000000b0a0a7210 */ /* 0x000fe20000fe4c03 */
[----:B0-----:R-:W-:Y:S01]  /*10b0*/  IMAD R16, R17, R8, RZ ;  /* 0x0000000811107224 */ /* 0x001fe200078e02ff */
[----:B------:R-:W-:Y:S02]  /*10c0*/  IADD3 R17, P0, R21, R18, RZ ;  /* 0x0000001215117210 */ /* 0x000fe40007f1e0ff */
[----:B------:R-:W-:Y:S01]  /*10d0*/  IADD3 R11, P1, P2, R13, UR13, -R6 ;  /* 0x0000000d0d0b7c10 */ /* 0x000fe2000fa3e806 */
[----:B------:R-:W-:-:S02]  /*10e0*/  IMAD R21, R14, R9, R16 ;  /* 0x000000090e157224 */ /* 0x000fc400078e0210 */
[----:B------:R-:W-:Y:S01]  /*10f0*/  IMAD.X R10, R10, 0x1, R19, P0 ;  /* 0x000000010a0a7824 */ /* 0x000fe200000e0613 */
[----:B------:R-:W-:Y:S01]  /*1100*/  IADD3 R11, P0, R11, R12, RZ ;  /* 0x0000000c0b0b7210 */ /* 0x000fe20007f1e0ff */
[----:B------:R-:W-:Y:S01]  /*1110*/  IMAD.WIDE.U32 R8, R14, R8, UR8 ;  /* 0x000000080e087e25 */ /* 0x000fe2000f8e0008 */
[----:B------:R-:W-:Y:S01]  /*1120*/  ULDC.64 UR8, c[0x0][0x258] ;  /* 0x0000960000087ab9 */ /* 0x000fe20000000a00 */
[----:B------:R-:W-:Y:S01]  /*1130*/  IADD3.X R15, R15, UR14, ~R7, P1, P2 ;  /* 0x0000000e0f0f7c10 */ /* 0x000fe20008fe4c07 */
[----:B------:R-:W-:Y:S01]  /*1140*/  ULDC.64 UR14, c[0x0][0x2a0] ;  /* 0x0000a800000e7ab9 */ /* 0x000fe20000000a00 */
[----:B------:R-:W-:Y:S02]  /*1150*/  IMAD R10, R10, UR8, RZ ;  /* 0x000000080a0a7c24 */ /* 0x000fe4000f8e02ff */
[----:B------:R-:W-:Y:S02]  /*1160*/  IMAD.IADD R9, R9, 0x1, R21 ;  /* 0x0000000109097824 */ /* 0x000fe400078e0215 */
[----:B------:R-:W-:-:S02]  /*1170*/  IMAD.X R4, R15, 0x1, R4, P0 ;  /* 0x000000010f047824 */ /* 0x000fc400000e0604 */
[C---:B------:R-:W-:Y:S02]  /*1180*/  IMAD R13, R17.reuse, UR9, R10 ;  /* 0x00000009110d7c24 */ /* 0x040fe4000f8e020a */
[----:B------:R-:W-:Y:S01]  /*1190*/  IMAD.WIDE.U32 R8, R17, UR8, R8 ;  /* 0x0000000811087c25 */ /* 0x000fe2000f8e0008 */
[----:B------:R-:W-:-:S03]  /*11a0*/  ULDC.64 UR8, c[0x0][0x250] ;  /* 0x0000940000087ab9 */ /* 0x000fc60000000a00 */
[----:B------:R-:W-:Y:S02]  /*11b0*/  IMAD R4, R4, UR8, RZ ;  /* 0x0000000804047c24 */ /* 0x000fe4000f8e02ff */
[----:B------:R-:W-:Y:S02]  /*11c0*/  IMAD.IADD R9, R9, 0x1, R13 ;  /* 0x0000000109097824 */ /* 0x000fe400078e020d */
[C---:B------:R-:W-:Y:S02]  /*11d0*/  IMAD R13, R11.reuse, UR9, R4 ;  /* 0x000000090b0d7c24 */ /* 0x040fe4000f8e0204 */
[----:B------:R-:W-:Y:S01]  /*11e0*/  IMAD.WIDE.U32 R8, R11, UR8, R8 ;  /* 0x000000080b087c25 */ /* 0x000fe2000f8e0008 */
[----:B------:R-:W-:-:S04]  /*11f0*/  ULDC.64 UR8, c[0x0][0x210] ;  /* 0x0000840000087ab9 */ /* 0x000fc80000000a00 */
[----:B------:R-:W-:Y:S02]  /*1200*/  IADD3 R9, R9, R13, RZ ;  /* 0x0000000d09097210 */ /* 0x000fe40007ffe0ff */
[----:B------:R-:W-:-:S04]  /*1210*/  LEA R10, P0, R8, UR8, 0x1 ;  /* 0x00000008080a7c11 */ /* 0x000fc8000f8008ff */
[----:B------:R-:W-:Y:S02]  /*1220*/  LEA.HI.X R11, R8, UR9, R9, 0x1, P0 ;  /* 0x00000009080b7c11 */ /* 0x000fe400080f0c09 */
[----:B------:R-:W0:Y:S04]  /*1230*/  LDC.64 R8, c[0x0][0x2b8] ;  /* 0x0000ae00ff087b82 */ /* 0x000e280000000a00 */
[----:B------:R-:W2:Y:S01]  /*1240*/  LDG.E.U16 R11, desc[UR20][R10.64] ;  /* 0x000000140a0b7981 */ /* 0x000ea2000c1e1500 */
[----:B------:R-:W-:Y:S02]  /*1250*/  UIMAD UR12, UR12, UR14, URZ ;  /* 0x0000000e0c0c72a4 */ /* 0x000fe4000f8e023f */
[----:B------:R-:W-:Y:S02]  /*1260*/  UIMAD.WIDE.U32 UR8, UR11, UR14, URZ ;  /* 0x0000000e0b0872a5 */ /* 0x000fe4000f8e003f */
[----:B------:R-:W-:-:S03]  /*1270*/  UIMAD UR12, UR11, UR15, UR12 ;  /* 0x0000000f0b0c72a4 */ /* 0x000fc6000f8e020c */
[----:B------:R-:W-:Y:S01]  /*1280*/  ULDC.64 UR14, c[0x0][0x298] ;  /* 0x0000a600000e7ab9 */ /* 0x000fe20000000a00 */
[----:B------:R-:W-:Y:S02]  /*1290*/  UIADD3 UR9, UR9, UR12, URZ ;  /* 0x0000000c09097290 */ /* 0x000fe4000fffe03f */
[----:B------:R-:W-:Y:S02]  /*12a0*/  UIMAD UR10, UR10, UR14, URZ ;  /* 0x0000000e0a0a72a4 */ /* 0x000fe4000f8e023f */
[----:B------:R-:W-:Y:S02]  /*12b0*/  UIMAD.WIDE.U32 UR8, UR7, UR14, UR8 ;  /* 0x0000000e070872a5 */ /* 0x000fe4000f8e0008 */
[----:B------:R-:W-:-:S04]  /*12c0*/  UIMAD UR10, UR7, UR15, UR10 ;  /* 0x0000000f070a72a4 */ /* 0x000fc8000f8e020a */
[----:B------:R-:W-:Y:S01]  /*12d0*/  UIADD3 UR9, UR9, UR10, URZ ;  /* 0x0000000a09097290 */ /* 0x000fe2000fffe03f */
[----:B0-----:R-:W-:-:S04]  /*12e0*/  IMAD R0, R0, R8, RZ ;  /* 0x0000000800007224 */ /* 0x001fc800078e02ff */
[C---:B------:R-:W-:Y:S02]  /*12f0*/  IMAD R9, R5.reuse, R9, R0 ;  /* 0x0000000905097224 */ /* 0x040fe400078e0200 */
        /* <DEDUP_REMOVED lines=15> */
[----:B--2---:R-:W-:Y:S01]  /*13f0*/  STG.E.U16 desc[UR20][R2.64], R11 ;  /* 0x0000000b02007986 */ /* 0x004fe2000c101514 */
[----:B------:R-:W-:Y:S05]  /*1400*/  EXIT ;  /* 0x000000000000794d */ /* 0x000fea0003800000 */
        .weak           $__internal_12_$__cuda_sm20_div_s64
        .type           $__internal_12_$__cuda_sm20_div_s64,@function
        .size           $__internal_12_$__cuda_sm20_div_s64,($__internal_13_$__cuda_sm20_rem_s64 - $__internal_12_$__cuda_sm20_div_s64)
$__internal_12_$__cuda_sm20_div_s64:
        /* <DEDUP_REMOVED lines=83> */
[----:B------:R-:W-:Y:S06]  /*1940*/  RET.REL.NODEC R8 `(_ZN2at6native49_GLOBAL__N__cfa43aba_16_ReflectionPad_cu_f800513927reflection_pad3d_out_kernelIN3c108BFloat16EEEvNS_27GenericPackedTensorAccessorIKT_Lm5ENS_16DefaultPtrTraitsElEENS5_IS6_Lm5ES8_lEElllll) ;  /* 0xffffffe408ac7950 */ /* 0x000fec0003c3ffff */
        .weak           $__internal_13_$__cuda_sm20_rem_s64
        .type           $__internal_13_$__cuda_sm20_rem_s64,@function
        .size           $__internal_13_$__cuda_sm20_rem_s64,(.L_x_1126 - $__internal_13_$__cuda_sm20_rem_s64)
$__internal_13_$__cuda_sm20_rem_s64:
        /* <DEDUP_REMOVED lines=77> */
[----:B------:R-:W-:Y:S06]  /*1e20*/  RET.REL.NODEC R2 `(_ZN2at6native49_GLOBAL__N__cfa43aba_16_ReflectionPad_cu_f800513927reflection_pad3d_out_kernelIN3c108BFloat16EEEvNS_27GenericPackedTensorAccessorIKT_Lm5ENS_16DefaultPtrTraitsElEENS5_IS6_Lm5ES8_lEElllll) ;  /* 0xffffffe002747950 */ /* 0x000fec0003c3ffff */
.L_x_71:
        /* <DEDUP_REMOVED lines=13> */
.L_x_1126:


//--------------------- .text._ZN2at6native49_GLOBAL__N__cfa43aba_16_ReflectionPad_cu_f800513927reflection_pad3d_out_kernelIN3c104HalfEEEvNS_27GenericPackedTensorAccessorIKT_Lm5ENS_16DefaultPtrTraitsElEENS5_IS6_Lm5ES8_lEElllll --------------------------
	.section	.text._ZN2at6native49_GLOBAL__N__cfa43aba_16_ReflectionPad_cu_f800513927reflection_pad3d_out_kernelIN3c104HalfEEEvNS_27GenericPackedTensorAccessorIKT_Lm5ENS_16DefaultPtrTraitsElEENS5_IS6_Lm5ES8_lEElllll,"ax",@progbits
	.align	128
.text._ZN2at6native49_GLOBAL__N__cfa43aba_16_ReflectionPad_cu_f800513927reflection_pad3d_out_kernelIN3c104HalfEEEvNS_27GenericPackedTensorAccessorIKT_Lm5ENS_16DefaultPtrTraitsElEENS5_IS6_Lm5ES8_lEElllll:
        .type           _ZN2at6native49_GLOBAL__N__cfa43aba_16_ReflectionPad_cu_f800513927reflection_pad3d_out_kernelIN3c104HalfEEEvNS_27GenericPackedTensorAccessorIKT_Lm5ENS_16DefaultPtrTraitsElEENS5_IS6_Lm5ES8_lEElllll,@function
        .size           _ZN2at6native49_GLOBAL__N__cfa43aba_16_ReflectionPad_cu_f800513927reflection_pad3d_out_kernelIN3c104HalfEEEvNS_27GenericPackedTensorAccessorIKT_Lm5ENS_16DefaultPtrTraitsElEENS5_IS6_Lm5ES8_lEElllll,(.L_x_1129 - _ZN2at6native49_GLOBAL__N__cfa43aba_16_ReflectionPad_cu_f800513927reflection_pad3d_out_kernelIN3c104HalfEEEvNS_27GenericPackedTensorAccessorIKT_Lm5ENS_16DefaultPtrTraitsElEENS5_IS6_Lm5ES8_lEElllll)
        .other          _ZN2at6native49_GLOBAL__N__cfa43aba_16_ReflectionPad_cu_f800513927reflection_pad3d_out_kernelIN3c104HalfEEEvNS_27GenericPackedTensorAccessorIKT_Lm5ENS_16DefaultPtrTraitsElEENS5_IS6_Lm5ES8_lEElllll,@"STO_CUDA_ENTRY STV_DEFAULT"
_ZN2at6native49_GLOBAL__N__cfa43aba_16_ReflectionPad_cu_f800513927reflection_pad3d_out_kernelIN3c104HalfEEEvNS_27GenericPackedTensorAccessorIKT_Lm5ENS_16DefaultPtrTraitsElEENS5_IS6_Lm5ES8_lEElllll:
        /* <DEDUP_REMOVED lines=30> */
[----:B------:R-:W-:Y:S05]  /*01e0*/  CALL.REL.NOINC `($__internal_14_$__cuda_sm20_div_s64) ;  /* 0x0000001000887944 */ /* 0x000fea0003c00000 */
        /* <DEDUP_REMOVED lines=11> */
.L_x_73:
        /* <DEDUP_REMOVED lines=22> */
.L_x_74:
[----:B------:R-:W-:Y:S05]  /*0400*/  BSYNC B0 ;  /* 0x0000000000007941 */ /* 0x000fea0003800000 */
.L_x_72:
[----:B------:R-:W-:Y:S01]  /*0410*/  ULDC UR4, c[0x0][0x28c] ;  /* 0x0000a30000047ab9 */ /* 0x000fe20000000800 */
[----:B------:R-:W-:Y:S01]  /*0420*/  BSSY B0, `(.L_x_75) ;  /* 0x000001d000007945 */ /* 0x000fe20003800000 */
[----:B------:R-:W-:-:S04]  /*0430*/  LOP3.LUT R4, R3, UR4, RZ, 0xfc, !PT ;  /* 0x0000000403047c12 */ /* 0x000fc8000f8efcff */
[----:B------:R-:W-:-:S13]  /*0440*/  ISETP.NE.U32.AND P0, PT, R4, RZ, PT ;  /* 0x000000ff0400720c */ /* 0x000fda0003f05070 */
[----:B------:R-:W-:Y:S05]  /*0450*/  @!P0 BRA `(.L_x_76) ;  /* 0x0000000000188947 */ /* 0x000fea0003800000 */
[----:B------:R-:W-:Y:S01]  /*0460*/  IMAD.MOV.U32 R4, RZ, RZ, R2 ;  /* 0x000000ffff047224 */ /* 0x000fe200078e0002 */
[----:B------:R-:W-:-:S07]  /*0470*/  MOV R2, 0x490 ;  /* 0x0000049000027802 */ /* 0x000fce0000000f00 */
[----:B------:R-:W-:Y:S05]  /*0480*/  CALL.REL.NOINC `($__internal_15_$__cuda_sm20_rem_s64) ;  /* 0x0000001400307944 */ /* 0x000fea0003c00000 */
[----:B------:R-:W-:Y:S02]  /*0490*/  IMAD.MOV.U32 R2, RZ, RZ, R4 ;  /* 0x000000ffff027224 */ /* 0x000fe400078e0004 */
[----:B------:R-:W-:Y:S01]  /*04a0*/  IMAD.MOV.U32 R3, RZ, RZ, R9 ;  /* 0x000000ffff037224 */ /* 0x000fe200078e0009 */
[----:B------:R-:W-:Y:S06]  /*04b0*/  BRA `(.L_x_77) ;  /* 0x00000000004c7947 */ /* 0x000fec0003800000 */
.L_x_76:
        /* <DEDUP_REMOVED lines=19> */
.L_x_77:
[----:B------:R-:W-:Y:S05]  /*05f0*/  BSYNC B0 ;  /* 0x0000000000007941 */ /* 0x000fea0003800000 */
.L_x_75:
        /* <DEDUP_REMOVED lines=17> */
[----:B------:R-:W-:Y:S05]  /*0710*/  CALL.REL.NOINC `($__internal_14_$__cuda_sm20_div_s64) ;  /* 0x0000000c003c7944 */ /* 0x000fea0003c00000 */
[----:B------:R-:W-:Y:S02]  /*0720*/  IMAD.MOV.U32 R6, RZ, RZ, R10 ;  /* 0x000000ffff067224 */ /* 0x000fe400078e000a */
[----:B------:R-:W-:Y:S01]  /*0730*/  IMAD.MOV.U32 R7, RZ, RZ, R11 ;  /* 0x000000ffff077224 */ /* 0x000fe200078e000b */
[----:B------:R-:W-:Y:S06]  /*0740*/  BRA `(.L_x_80) ;  /* 0x0000000000507947 */ /* 0x000fec0003800000 */
.L_x_79:
        /* <DEDUP_REMOVED lines=20> */
.L_x_80:
[----:B------:R-:W-:Y:S05]  /*0890*/  BSYNC B0 ;  /* 0x0000000000007941 */ /* 0x000fea0003800000 */
.L_x_78:
        /* <DEDUP_REMOVED lines=183> */
        .weak           $__internal_14_$__cuda_sm20_div_s64
        .type           $__internal_14_$__cuda_sm20_div_s64,@function
        .size           $__internal_14_$__cuda_sm20_div_s64,($__internal_15_$__cuda_sm20_rem_s64 - $__internal_14_$__cuda_sm20_div_s64)
$__internal_14_$__cuda_sm20_div_s64:
        /* <DEDUP_REMOVED lines=83> */
[----:B------:R-:W-:Y:S06]  /*1940*/  RET.REL.NODEC R8 `(_ZN2at6native49_GLOBAL__N__cfa43aba_16_ReflectionPad_cu_f800513927reflection_pad3d_out_kernelIN3c104HalfEEEvNS_27GenericPackedTensorAccessorIKT_Lm5ENS_16DefaultPtrTraitsElEENS5_IS6_Lm5ES8_lEElllll) ;  /* 0xffffffe408ac7950 */ /* 0x000fec0003c3ffff */
        .weak           $__internal_15_$__cuda_sm20_rem_s64
        .type           $__internal_15_$__cuda_sm20_rem_s64,@function
        .size           $__internal_15_$__cuda_sm20_rem_s64,(.L_x_1129 - $__internal_15_$__cuda_sm20_rem_s64)
$__internal_15_$__cuda_sm20_rem_s64:
        /* <DEDUP_REMOVED lines=77> */
[----:B------:R-:W-:Y:S06]  /*1e20*/  RET.REL.NODEC R2 `(_ZN2at6native49_GLOBAL__N__cfa43aba_16_ReflectionPad_cu_f800513927reflection_pad3d_out_kernelIN3c104HalfEEEvNS_27GenericPackedTensorAccessorIKT_Lm5ENS_16DefaultPtrTraitsElEENS5_IS6_Lm5ES8_lEElllll) ;  /* 0xffffffe002747950 */ /* 0x000fec0003c3ffff */
.L_x_81:
        /* <DEDUP_REMOVED lines=13> */
.L_x_1129:


//--------------------- .text._ZN2at6native49_GLOBAL__N__cfa43aba_16_ReflectionPad_cu_f800513927reflection_pad3d_out_kernelIN3c107complexIfEEEEvNS_27GenericPackedTensorAccessorIKT_Lm5ENS_16DefaultPtrTraitsElEENS6_IS7_Lm5ES9_lEElllll --------------------------
	.section	.text._ZN2at6native49_GLOBAL__N__cfa43aba_16_ReflectionPad_cu_f800513927reflection_pad3d_out_kernelIN3c107complexIfEEEEvNS_27GenericPackedTensorAccessorIKT_Lm5ENS_16DefaultPtrTraitsElEENS6_IS7_Lm5ES9_lEElllll,"ax",@progbits
	.align	128
.text._ZN2at6native49_GLOBAL__N__cfa43aba_16_ReflectionPad_cu_f800513927reflection_pad3d_out_kernelIN3c107complexIfEEEEvNS_27GenericPackedTensorAccessorIKT_Lm5ENS_16DefaultPtrTraitsElEENS6_IS7_Lm5ES9_lEElllll:
        .type           _ZN2at6native49_GLOBAL__N__cfa43aba_16_ReflectionPad_cu_f800513927reflection_pad3d_out_kernelIN3c107complexIfEEEEvNS_27GenericPackedTensorAccessorIKT_Lm5ENS_16DefaultPtrTraitsElEENS6_IS7_Lm5ES9_lEElllll,@function
        .size           _ZN2at6native49_GLOBAL__N__cfa43aba_16_ReflectionPad_cu_f800513927reflection_pad3d_out_kernelIN3c107complexIfEEEEvNS_27GenericPackedTensorAccessorIKT_Lm5ENS_16DefaultPtrTraitsElEENS6_IS7_Lm5ES9_lEElllll,(.L_x_1132 - _ZN2at6native49_GLOBAL__N__cfa43aba_16_ReflectionPad_cu_f800513927reflection_pad3d_out_kernelIN3c107complexIfEEEEvNS_27GenericPackedTensorAccessorIKT_Lm5ENS_16DefaultPtrTraitsElEENS6_IS7_Lm5ES9_lEElllll)
        .other          _ZN2at6native49_GLOBAL__N__cfa43aba_16_ReflectionPad_cu_f800513927reflection_pad3d_out_kernelIN3c107complexIfEEEEvNS_27GenericPackedTensorAccessorIKT_Lm5ENS_16DefaultPtrTraitsElEENS6_IS7_Lm5ES9_lEElllll,@"STO_CUDA_ENTRY STV_DEFAULT"
_ZN2at6native49_GLOBAL__N__cfa43aba_16_ReflectionPad_cu_f800513927reflection_pad3d_out_kernelIN3c107complexIfEEEEvNS_27GenericPackedTensorAccessorIKT_Lm5ENS_16DefaultPtrTraitsElEENS6_IS7_Lm5ES9_lEElllll:
        /* <DEDUP_REMOVED lines=30> */
[----:B------:R-:W-:Y:S05]  /*01e0*/  CALL.REL.NOINC `($__internal_16_$__cuda_sm20_div_s64) ;  /* 0x0000001000887944 */ /* 0x000fea0003c00000 */
        /* <DEDUP_REMOVED lines=11> */
.L_x_83:
        /* <DEDUP_REMOVED lines=22> */
.L_x_84:
[----:B------:R-:W-:Y:S05]  /*0400*/  BSYNC B0 ;  /* 0x0000000000007941 */ /* 0x000fea0003800000 */
.L_x_82:
[----:B------:R-:W-:Y:S01]  /*0410*/  ULDC UR4, c[0x0][0x28c] ;  /* 0x0000a30000047ab9 */ /* 0x000fe20000000800 */
[----:B------:R-:W-:Y:S01]  /*0420*/  BSSY B0, `(.L_x_85) ;  /* 0x000001d000007945 */ /* 0x000fe20003800000 */
[----:B------:R-:W-:-:S04]  /*0430*/  LOP3.LUT R4, R3, UR4, RZ, 0xfc, !PT ;  /* 0x0000000403047c12 */ /* 0x000fc8000f8efcff */
[----:B------:R-:W-:-:S13]  /*0440*/  ISETP.NE.U32.AND P0, PT, R4, RZ, PT ;  /* 0x000000ff0400720c */ /* 0x000fda0003f05070 */
[----:B------:R-:W-:Y:S05]  /*0450*/  @!P0 BRA `(.L_x_86) ;  /* 0x0000000000188947 */ /* 0x000fea0003800000 */
[----:B------:R-:W-:Y:S01]  /*0460*/  IMAD.MOV.U32 R4, RZ, RZ, R2 ;  /* 0x000000ffff047224 */ /* 0x000fe200078e0002 */
[----:B------:R-:W-:-:S07]  /*0470*/  MOV R2, 0x490 ;  /* 0x0000049000027802 */ /* 0x000fce0000000f00 */
[----:B------:R-:W-:Y:S05]  /*0480*/  CALL.REL.NOINC `($__internal_17_$__cuda_sm20_rem_s64) ;  /* 0x0000001400307944 */ /* 0x000fea0003c00000 */
[----:B------:R-:W-:Y:S02]  /*0490*/  IMAD.MOV.U32 R2, RZ, RZ, R4 ;  /* 0x000000ffff027224 */ /* 0x000fe400078e0004 */
[----:B------:R-:W-:Y:S01]  /*04a0*/  IMAD.MOV.U32 R3, RZ, RZ, R9 ;  /* 0x000000ffff037224 */ /* 0x000fe200078e0009 */
[----:B------:R-:W-:Y:S06]  /*04b0*/  BRA `(.L_x_87) ;  /* 0x00000000004c7947 */ /* 0x000fec0003800000 */
.L_x_86:
        /* <DEDUP_REMOVED lines=19> */
.L_x_87:
[----:B------:R-:W-:Y:S05]  /*05f0*/  BSYNC B0 ;  /* 0x0000000000007941 */ /* 0x000fea0003800000 */
.L_x_85:
        /* <DEDUP_REMOVED lines=17> */
[----:B------:R-:W-:Y:S05]  /*0710*/  CALL.REL.NOINC `($__internal_16_$__cuda_sm20_div_s64) ;  /* 0x0000000c003c7944 */ /* 0x000fea0003c00000 */
[----:B------:R-:W-:Y:S02]  /*0720*/  IMAD.MOV.U32 R6, RZ, RZ, R10 ;  /* 0x000000ffff067224 */ /* 0x000fe400078e000a */
[----:B------:R-:W-:Y:S01]  /*0730*/  IMAD.MOV.U32 R7, RZ, RZ, R11 ;  /* 0x000000ffff077224 */ /* 0x000fe200078e000b */
[----:B------:R-:W-:Y:S06]  /*0740*/  BRA `(.L_x_90) ;  /* 0x0000000000507947 */ /* 0x000fec0003800000 */
.L_x_89:
        /* <DEDUP_REMOVED lines=20> */
.L_x_90:
[----:B------:R-:W-:Y:S05]  /*0890*/  BSYNC B0 ;  /* 0x0000000000007941 */ /* 0x000fea0003800000 */
.L_x_88:
        /* <DEDUP_REMOVED lines=151> */
[C---:B------:R-:W-:Y:S01]  /*1210*/  LEA R10, P0, R8.reuse, UR8, 0x3 ;  /* 0x00000008080a7c11 */ /* 0x040fe2000f8018ff */
[----:B------:R-:W0:Y:S03]  /*1220*/  LDC.64 R12, c[0x0][0x2b8] ;  /* 0x0000ae00ff0c7b82 */ /* 0x000e260000000a00 */
[----:B------:R-:W-:-:S05]  /*1230*/  LEA.HI.X R11, R8, UR9, R9, 0x3, P0 ;  /* 0x00000009080b7c11 */ /* 0x000fca00080f1c09 */
[----:B------:R1:W2:Y:S01]  /*1240*/  LDG.E.64 R8, desc[UR20][R10.64] ;  /* 0x000000140a087981 */ /* 0x0002a2000c1e1b00 */
[----:B------:R-:W-:Y:S02]  /*1250*/  UIMAD UR12, UR12, UR14, URZ ;  /* 0x0000000e0c0c72a4 */ /* 0x000fe4000f8e023f */
[----:B------:R-:W-:Y:S02]  /*1260*/  UIMAD.WIDE.U32 UR8, UR11, UR14, URZ ;  /* 0x0000000e0b0872a5 */ /* 0x000fe4000f8e003f */
[----:B------:R-:W-:-:S03]  /*1270*/  UIMAD UR12, UR11, UR15, UR12 ;  /* 0x0000000f0b0c72a4 */ /* 0x000fc6000f8e020c */
[----:B------:R-:W-:Y:S01]  /*1280*/  ULDC.64 UR14, c[0x0][0x298] ;  /* 0x0000a600000e7ab9 */ /* 0x000fe20000000a00 */
[----:B------:R-:W-:Y:S02]  /*1290*/  UIADD3 UR9, UR9, UR12, URZ ;  /* 0x0000000c09097290 */ /* 0x000fe4000fffe03f */
[----:B------:R-:W-:Y:S02]  /*12a0*/  UIMAD UR10, UR10, UR14, URZ ;  /* 0x0000000e0a0a72a4 */ /* 0x000fe4000f8e023f */
[----:B------:R-:W-:Y:S02]  /*12b0*/  UIMAD.WIDE.U32 UR8, UR7, UR14, UR8 ;  /* 0x0000000e070872a5 */ /* 0x000fe4000f8e0008 */
[----:B------:R-:W-:Y:S01]  /*12c0*/  UIMAD UR10, UR7, UR15, UR10 ;  /* 0x0000000f070a72a4 */ /* 0x000fe2000f8e020a */
[----:B0-----:R-:W-:-:S03]  /*12d0*/  IMAD R0, R0, R12, RZ ;  /* 0x0000000c00007224 */ /* 0x001fc600078e02ff */
[----:B------:R-:W-:Y:S01]  /*12e0*/  UIADD3 UR9, UR9, UR10, URZ ;  /* 0x0000000a09097290 */ /* 0x000fe2000fffe03f */
[----:B-1----:R-:W-:-:S05]  /*12f0*/  IMAD R11, R5, R13, R0 ;  /* 0x0000000d050b7224 */ /* 0x002fca00078e0200 */
        /* <DEDUP_REMOVED lines=15> */
[----:B--2---:R-:W-:Y:S01]  /*13f0*/  STG.E.64 desc[UR20][R2.64], R8 ;  /* 0x0000000802007986 */ /* 0x004fe2000c101b14 */
[----:B------:R-:W-:Y:S05]  /*1400*/  EXIT ;  /* 0x000000000000794d */ /* 0x000fea0003800000 */
        .weak           $__internal_16_$__cuda_sm20_div_s64
        .type           $__internal_16_$__cuda_sm20_div_s64,@function
        .size           $__internal_16_$__cuda_sm20_div_s64,($__internal_17_$__cuda_sm20_rem_s64 - $__internal_16_$__cuda_sm20_div_s64)
$__internal_16_$__cuda_sm20_div_s64:
        /* <DEDUP_REMOVED lines=83> */
[----:B------:R-:W-:Y:S06]  /*1940*/  RET.REL.NODEC R8 `(_ZN2at6native49_GLOBAL__N__cfa43aba_16_ReflectionPad_cu_f800513927reflection_pad3d_out_kernelIN3c107complexIfEEEEvNS_27GenericPackedTensorAccessorIKT_Lm5ENS_16DefaultPtrTraitsElEENS6_IS7_Lm5ES9_lEElllll) ;  /* 0xffffffe408ac7950 */ /* 0x000fec0003c3ffff */
        .weak           $__internal_17_$__cuda_sm20_rem_s64
        .type           $__internal_17_$__cuda_sm20_rem_s64,@function
        .size           $__internal_17_$__cuda_sm20_rem_s64,(.L_x_1132 - $__internal_17_$__cuda_sm20_rem_s64)
$__internal_17_$__cuda_sm20_rem_s64:
        /* <DEDUP_REMOVED lines=77> */
[----:B------:R-:W-:Y:S06]  /*1e20*/  RET.REL.NODEC R2 `(_ZN2at6native49_GLOBAL__N__cfa43aba_16_ReflectionPad_cu_f800513927reflection_pad3d_out_kernelIN3c107complexIfEEEEvNS_27GenericPackedTensorAccessorIKT_Lm5ENS_16DefaultPtrTraitsElEENS6_IS7_Lm5ES9_lEElllll) ;  /* 0xffffffe002747950 */ /* 0x000fec0003c3ffff */
.L_x_91:
        /* <DEDUP_REMOVED lines=13> */
.L_x_1132:


//--------------------- .text._ZN2at6native49_GLOBAL__N__cfa43aba_16_ReflectionPad_cu_f800513927reflection_pad3d_out_kernelIN3c107complexIdEEEEvNS_27GenericPackedTensorAccessorIKT_Lm5ENS_16DefaultPtrTraitsElEENS6_IS7_Lm5ES9_lEElllll --------------------------
	.section	.text._ZN2at6native49_GLOBAL__N__cfa43aba_16_ReflectionPad_cu_f800513927reflection_pad3d_out_kernelIN3c107complexIdEEEEvNS_27GenericPackedTensorAccessorIKT_Lm5ENS_16DefaultPtrTraitsElEENS6_IS7_Lm5ES9_lEElllll,"ax",@progbits
	.align	128
.text._ZN2at6native49_GLOBAL__N__cfa43aba_16_ReflectionPad_cu_f800513927reflection_pad3d_out_kernelIN3c107complexIdEEEEvNS_27GenericPackedTensorAccessorIKT_Lm5ENS_16DefaultPtrTraitsElEENS6_IS7_Lm5ES9_lEElllll:
        .type           _ZN2at6native49_GLOBAL__N__cfa43aba_16_ReflectionPad_cu_f800513927reflection_pad3d_out_kernelIN3c107complexIdEEEEvNS_27GenericPackedTensorAccessorIKT_Lm5ENS_16DefaultPtrTraitsElEENS6_IS7_Lm5ES9_lEElllll,@function
        .size           _ZN2at6native49_GLOBAL__N__cfa43aba_16_ReflectionPad_cu_f800513927reflection_pad3d_out_kernelIN3c107complexIdEEEEvNS_27GenericPackedTensorAccessorIKT_Lm5ENS_16DefaultPtrTraitsElEENS6_IS7_Lm5ES9_lEElllll,(.L_x_1135 - _ZN2at6native49_GLOBAL__N__cfa43aba_16_ReflectionPad_cu_f800513927reflection_pad3d_out_kernelIN3c107complexIdEEEEvNS_27GenericPackedTensorAccessorIKT_Lm5ENS_16DefaultPtrTraitsElEENS6_IS7_Lm5ES9_lEElllll)
        .other          _ZN2at6native49_GLOBAL__N__cfa43aba_16_ReflectionPad_cu_f800513927reflection_pad3d_out_kernelIN3c107complexIdEEEEvNS_27GenericPackedTensorAccessorIKT_Lm5ENS_16DefaultPtrTraitsElEENS6_IS7_Lm5ES9_lEElllll,@"STO_CUDA_ENTRY STV_DEFAULT"
_ZN2at6native49_GLOBAL__N__cfa43aba_16_ReflectionPad_cu_f800513927reflection_pad3d_out_kernelIN3c107complexIdEEEEvNS_27GenericPackedTensorAccessorIKT_Lm5ENS_16DefaultPtrTraitsElEENS6_IS7_Lm5ES9_lEElllll:
        /* <DEDUP_REMOVED lines=30> */
[----:B------:R-:W-:Y:S05]  /*01e0*/  CALL.REL.NOINC `($__internal_18_$__cuda_sm20_div_s64) ;  /* 0x0000001000887944 */ /* 0x000fea0003c00000 */
        /* <DEDUP_REMOVED lines=11> */
.L_x_93:
        /* <DEDUP_REMOVED lines=22> */
.L_x_94:
[----:B------:R-:W-:Y:S05]  /*0400*/  BSYNC B0 ;  /* 0x0000000000007941 */ /* 0x000fea0003800000 */
.L_x_92:
[----:B------:R-:W-:Y:S01]  /*0410*/  ULDC UR4, c[0x0][0x28c] ;  /* 0x0000a30000047ab9 */ /* 0x000fe20000000800 */
[----:B------:R-:W-:Y:S01]  /*0420*/  BSSY B0, `(.L_x_95) ;  /* 0x000001d000007945 */ /* 0x000fe20003800000 */
[----:B------:R-:W-:-:S04]  /*0430*/  LOP3.LUT R4, R3, UR4, RZ, 0xfc, !PT ;  /* 0x0000000403047c12 */ /* 0x000fc8000f8efcff */
[----:B------:R-:W-:-:S13]  /*0440*/  ISETP.NE.U32.AND P0, PT, R4, RZ, PT ;  /* 0x000000ff0400720c */ /* 0x000fda0003f05070 */
[----:B------:R-:W-:Y:S05]  /*0450*/  @!P0 BRA `(.L_x_96) ;  /* 0x0000000000188947 */ /* 0x000fea0003800000 */
[----:B------:R-:W-:Y:S01]  /*0460*/  IMAD.MOV.U32 R4, RZ, RZ, R2 ;  /* 0x000000ffff047224 */ /* 0x000fe200078e0002 */
[----:B------:R-:W-:-:S07]  /*0470*/  MOV R2, 0x490 ;  /* 0x0000049000027802 */ /* 0x000fce0000000f00 */
[----:B------:R-:W-:Y:S05]  /*0480*/  CALL.REL.NOINC `($__internal_19_$__cuda_sm20_rem_s64) ;  /* 0x0000001400307944 */ /* 0x000fea0003c00000 */
[----:B------:R-:W-:Y:S02]  /*0490*/  IMAD.MOV.U32 R2, RZ, RZ, R4 ;  /* 0x000000ffff027224 */ /* 0x000fe400078e0004 */
[----:B------:R-:W-:Y:S01]  /*04a0*/  IMAD.MOV.U32 R3, RZ, RZ, R9 ;  /* 0x000000ffff037224 */ /* 0x000fe200078e0009 */
[----:B------:R-:W-:Y:S06]  /*04b0*/  BRA `(.L_x_97) ;  /* 0x00000000004c7947 */ /* 0x000fec0003800000 */
.L_x_96:
        /* <DEDUP_REMOVED lines=19> */
.L_x_97:
[----:B------:R-:W-:Y:S05]  /*05f0*/  BSYNC B0 ;  /* 0x0000000000007941 */ /* 0x000fea0003800000 */
.L_x_95:
        /* <DEDUP_REMOVED lines=17> */
[----:B------:R-:W-:Y:S05]  /*0710*/  CALL.REL.NOINC `($__internal_18_$__cuda_sm20_div_s64) ;  /* 0x0000000c003c7944 */ /* 0x000fea0003c00000 */
[----:B------:R-:W-:Y:S02]  /*0720*/  IMAD.MOV.U32 R6, RZ, RZ, R10 ;  /* 0x000000ffff067224 */ /* 0x000fe400078e000a */
[----:B------:R-:W-:Y:S01]  /*0730*/  IMAD.MOV.U32 R7, RZ, RZ, R11 ;  /* 0x000000ffff077224 */ /* 0x000fe200078e000b */
[----:B------:R-:W-:Y:S06]  /*0740*/  BRA `(.L_x_100) ;  /* 0x0000000000507947 */ /* 0x000fec0003800000 */
.L_x_99:
        /* <DEDUP_REMOVED lines=20> */
.L_x_100:
[----:B------:R-:W-:Y:S05]  /*0890*/  BSYNC B0 ;  /* 0x0000000000007941 */ /* 0x000fea0003800000 */
.L_x_98:
        /* <DEDUP_REMOVED lines=153> */
[----:B------:R-:W-:-:S06]  /*1230*/  LEA.HI.X R11, R8, UR9, R9, 0x4, P0 ;  /* 0x00000009080b7c11 */ /* 0x000fcc00080f2409 */
[----:B------:R-:W2:Y:S01]  /*1240*/  LDG.E.128 R8, desc[UR20][R10.64] ;  /* 0x000000140a087981 */ /* 0x000ea2000c1e1d00 */
        /* <DEDUP_REMOVED lines=10> */
[----:B------:R-:W-:-:S05]  /*12f0*/  IMAD R13, R5, R13, R0 ;  /* 0x0000000d050d7224 */ /* 0x000fca00078e0200 */
        /* <DEDUP_REMOVED lines=15> */
[----:B--2---:R-:W-:Y:S01]  /*13f0*/  STG.E.128 desc[UR20][R2.64], R8 ;  /* 0x0000000802007986 */ /* 0x004fe2000c101d14 */
[----:B------:R-:W-:Y:S05]  /*1400*/  EXIT ;  /* 0x000000000000794d */ /* 0x000fea0003800000 */
        .weak           $__internal_18_$__cuda_sm20_div_s64
        .type           $__internal_18_$__cuda_sm20_div_s64,@function
        .size           $__internal_18_$__cuda_sm20_div_s64,($__internal_19_$__cuda_sm20_rem_s64 - $__internal_18_$__cuda_sm20_div_s64)
$__internal_18_$__cuda_sm20_div_s64:
        /* <DEDUP_REMOVED lines=83> */
[----:B------:R-:W-:Y:S06]  /*1940*/  RET.REL.NODEC R8 `(_ZN2at6native49_GLOBAL__N__cfa43aba_16_ReflectionPad_cu_f800513927reflection_pad3d_out_kernelIN3c107complexIdEEEEvNS_27GenericPackedTensorAccessorIKT_Lm5ENS_16DefaultPtrTraitsElEENS6_IS7_Lm5ES9_lEElllll) ;  /* 0xffffffe408ac7950 */ /* 0x000fec0003c3ffff */
        .weak           $__internal_19_$__cuda_sm20_rem_s64
        .type           $__internal_19_$__cuda_sm20_rem_s64,@function
        .size           $__internal_19_$__cuda_sm20_rem_s64,(.L_x_1135 - $__internal_19_$__cuda_sm20_rem_s64)
$__internal_19_$__cuda_sm20_rem_s64:
        /* <DEDUP_REMOVED lines=77> */
[----:B------:R-:W-:Y:S06]  /*1e20*/  RET.REL.NODEC R2 `(_ZN2at6native49_GLOBAL__N__cfa43aba_16_ReflectionPad_cu_f800513927reflection_pad3d_out_kernelIN3c107complexIdEEEEvNS_27GenericPackedTensorAccessorIKT_Lm5ENS_16DefaultPtrTraitsElEENS6_IS7_Lm5ES9_lEElllll) ;  /* 0xffffffe002747950 */ /* 0x000fec0003c3ffff */
.L_x_101:
        /* <DEDUP_REMOVED lines=13> */
.L_x_1135:


//--------------------- .text._ZN2at6native49_GLOBAL__N__cfa43aba_16_ReflectionPad_cu_f800513927reflection_pad3d_out_kernelIfEEvNS_27GenericPackedTensorAccessorIKT_Lm5ENS_16DefaultPtrTraitsElEENS3_IS4_Lm5ES6_lEElllll --------------------------
	.section	.text._ZN2at6native49_GLOBAL__N__cfa43aba_16_ReflectionPad_cu_f800513927reflection_pad3d_out_kernelIfEEvNS_27GenericPackedTensorAccessorIKT_Lm5ENS_16DefaultPtrTraitsElEENS3_IS4_Lm5ES6_lEElllll,"ax",@progbits
	.align	128
.text._ZN2at6native49_GLOBAL__N__cfa43aba_16_ReflectionPad_cu_f800513927reflection_pad3d_out_kernelIfEEvNS_27GenericPackedTensorAccessorIKT_Lm5ENS_16DefaultPtrTraitsElEENS3_IS4_Lm5ES6_lEElllll:
        .type           _ZN2at6native49_GLOBAL__N__cfa43aba_16_ReflectionPad_cu_f800513927reflection_pad3d_out_kernelIfEEvNS_27GenericPackedTensorAccessorIKT_Lm5ENS_16DefaultPtrTraitsElEENS3_IS4_Lm5ES6_lEElllll,@function
        .size           _ZN2at6native49_GLOBAL__N__cfa43aba_16_ReflectionPad_cu_f800513927reflection_pad3d_out_kernelIfEEvNS_27GenericPackedTensorAccessorIKT_Lm5ENS_16DefaultPtrTraitsElEENS3_IS4_Lm5ES6_lEElllll,(.L_x_1138 - _ZN2at6native49_GLOBAL__N__cfa43aba_16_ReflectionPad_cu_f800513927reflection_pad3d_out_kernelIfEEvNS_27GenericPackedTensorAccessorIKT_Lm5ENS_16DefaultPtrTraitsElEENS3_IS4_Lm5ES6_lEElllll)
        .other          _ZN2at6native49_GLOBAL__N__cfa43aba_16_ReflectionPad_cu_f800513927reflection_pad3d_out_kernelIfEEvNS_27GenericPackedTensorAccessorIKT_Lm5ENS_16DefaultPtrTraitsElEENS3_IS4_Lm5ES6_lEElllll,@"STO_CUDA_ENTRY STV_DEFAULT"
_ZN2at6native49_GLOBAL__N__cfa43aba_16_ReflectionPad_cu_f800513927reflection_pad3d_out_kernelIfEEvNS_27GenericPackedTensorAccessorIKT_Lm5ENS_16DefaultPtrTraitsElEENS3_IS4_Lm5ES6_lEElllll:
        /* <DEDUP_REMOVED lines=30> */
[----:B------:R-:W-:Y:S05]  /*01e0*/  CALL.REL.NOINC `($__internal_20_$__cuda_sm20_div_s64) ;  /* 0x0000001000887944 */ /* 0x000fea0003c00000 */
        /* <DEDUP_REMOVED lines=11> */
.L_x_103:
        /* <DEDUP_REMOVED lines=22> */
.L_x_104:
[----:B------:R-:W-:Y:S05]  /*0400*/  BSYNC B0 ;  /* 0x0000000000007941 */ /* 0x000fea0003800000 */
.L_x_102:
[----:B------:R-:W-:Y:S01]  /*0410*/  ULDC UR4, c[0x0][0x28c] ;  /* 0x0000a30000047ab9 */ /* 0x000fe20000000800 */
[----:B------:R-:W-:Y:S01]  /*0420*/  BSSY B0, `(.L_x_105) ;  /* 0x000001d000007945 */ /* 0x000fe20003800000 */
[----:B------:R-:W-:-:S04]  /*0430*/  LOP3.LUT R4, R3, UR4, RZ, 0xfc, !PT ;  /* 0x0000000403047c12 */ /* 0x000fc8000f8efcff */
[----:B------:R-:W-:-:S13]  /*0440*/  ISETP.NE.U32.AND P0, PT, R4, RZ, PT ;  /* 0x000000ff0400720c */ /* 0x000fda0003f05070 */
[----:B------:R-:W-:Y:S05]  /*0450*/  @!P0 BRA `(.L_x_106) ;  /* 0x0000000000188947 */ /* 0x000fea0003800000 */
[----:B------:R-:W-:Y:S01]  /*0460*/  IMAD.MOV.U32 R4, RZ, RZ, R2 ;  /* 0x000000ffff047224 */ /* 0x000fe200078e0002 */
[----:B------:R-:W-:-:S07]  /*0470*/  MOV R2, 0x490 ;  /* 0x0000049000027802 */ /* 0x000fce0000000f00 */
[----:B------:R-:W-:Y:S05]  /*0480*/  CALL.REL.NOINC `($__internal_21_$__cuda_sm20_rem_s64) ;  /* 0x0000001400307944 */ /* 0x000fea0003c00000 */
[----:B------:R-:W-:Y:S02]  /*0490*/  IMAD.MOV.U32 R2, RZ, RZ, R4 ;  /* 0x000000ffff027224 */ /* 0x000fe400078e0004 */
[----:B------:R-:W-:Y:S01]  /*04a0*/  IMAD.MOV.U32 R3, RZ, RZ, R9 ;  /* 0x000000ffff037224 */ /* 0x000fe200078e0009 */
[----:B------:R-:W-:Y:S06]  /*04b0*/  BRA `(.L_x_107) ;  /* 0x00000000004c7947 */ /* 0x000fec0003800000 */
.L_x_106:
        /* <DEDUP_REMOVED lines=19> */
.L_x_107:
[----:B------:R-:W-:Y:S05]  /*05f0*/  BSYNC B0 ;  /* 0x0000000000007941 */ /* 0x000fea0003800000 */
.L_x_105:
        /* <DEDUP_REMOVED lines=17> */
[----:B------:R-:W-:Y:S05]  /*0710*/  CALL.REL.NOINC `($__internal_20_$__cuda_sm20_div_s64) ;  /* 0x0000000c003c7944 */ /* 0x000fea0003c00000 */
[----:B------:R-:W-:Y:S02]  /*0720*/  IMAD.MOV.U32 R6, RZ, RZ, R10 ;  /* 0x000000ffff067224 */ /* 0x000fe400078e000a */
[----:B------:R-:W-:Y:S01]  /*0730*/  IMAD.MOV.U32 R7, RZ, RZ, R11 ;  /* 0x000000ffff077224 */ /* 0x000fe200078e000b */
[----:B------:R-:W-:Y:S06]  /*0740*/  BRA `(.L_x_110) ;  /* 0x0000000000507947 */ /* 0x000fec0003800000 */
.L_x_109:
        /* <DEDUP_REMOVED lines=20> */
.L_x_110:
[----:B------:R-:W-:Y:S05]  /*0890*/  BSYNC B0 ;  /* 0x0000000000007941 */ /* 0x000fea0003800000 */
.L_x_108:
        /* <DEDUP_REMOVED lines=154> */
[----:B------:R-:W2:Y:S01]  /*1240*/  LDG.E R11, desc[UR20][R10.64] ;  /* 0x000000140a0b7981 */ /* 0x000ea2000c1e1900 */
        /* <DEDUP_REMOVED lines=26> */
[----:B--2---:R-:W-:Y:S01]  /*13f0*/  STG.E desc[UR20][R2.64], R11 ;  /* 0x0000000b02007986 */ /* 0x004fe2000c101914 */
[----:B------:R-:W-:Y:S05]  /*1400*/  EXIT ;  /* 0x000000000000794d */ /* 0x000fea0003800000 */
        .weak           $__internal_20_$__cuda_sm20_div_s64
        .type           $__internal_20_$__cuda_sm20_div_s64,@function
        .size           $__internal_20_$__cuda_sm20_div_s64,($__internal_21_$__cuda_sm20_rem_s64 - $__internal_20_$__cuda_sm20_div_s64)
$__internal_20_$__cuda_sm20_div_s64:
        /* <DEDUP_REMOVED lines=83> */
[----:B------:R-:W-:Y:S06]  /*1940*/  RET.REL.NODEC R8 `(_ZN2at6native49_GLOBAL__N__cfa43aba_16_ReflectionPad_cu_f800513927reflection_pad3d_out_kernelIfEEvNS_27GenericPackedTensorAccessorIKT_Lm5ENS_16DefaultPtrTraitsElEENS3_IS4_Lm5ES6_lEElllll) ;  /* 0xffffffe408ac7950 */ /* 0x000fec0003c3ffff */
        .weak           $__internal_21_$__cuda_sm20_rem_s64
        .type           $__internal_21_$__cuda_sm20_rem_s64,@function
        .size           $__internal_21_$__cuda_sm20_rem_s64,(.L_x_1138 - $__internal_21_$__cuda_sm20_rem_s64)
$__internal_21_$__cuda_sm20_rem_s64:
        /* <DEDUP_REMOVED lines=77> */
[----:B------:R-:W-:Y:S06]  /*1e20*/  RET.REL.NODEC R2 `(_ZN2at6native49_GLOBAL__N__cfa43aba_16_ReflectionPad_cu_f800513927reflection_pad3d_out_kernelIfEEvNS_27GenericPackedTensorAccessorIKT_Lm5ENS_16DefaultPtrTraitsElEENS3_IS4_Lm5ES6_lEElllll) ;  /* 0xffffffe002747950 */ /* 0x000fec0003c3ffff */
.L_x_111:
        /* <DEDUP_REMOVED lines=13> */
.L_x_1138:


//--------------------- .text._ZN2at6native49_GLOBAL__N__cfa43aba_16_ReflectionPad_cu_f800513927reflection_pad3d_out_kernelIdEEvNS_27GenericPackedTensorAccessorIKT_Lm5ENS_16DefaultPtrTraitsElEENS3_IS4_Lm5ES6_lEElllll --------------------------
	.section	.text._ZN2at6native49_GLOBAL__N__cfa43aba_16_ReflectionPad_cu_f800513927reflection_pad3d_out_kernelIdEEvNS_27GenericPackedTensorAccessorIKT_Lm5ENS_16DefaultPtrTraitsElEENS3_IS4_Lm5ES6_lEElllll,"ax",@progbits
	.align	128
.text._ZN2at6native49_GLOBAL__N__cfa43aba_16_ReflectionPad_cu_f800513927reflection_pad3d_out_kernelIdEEvNS_27GenericPackedTensorAccessorIKT_Lm5ENS_16DefaultPtrTraitsElEENS3_IS4_Lm5ES6_lEElllll:
        .type           _ZN2at6native49_GLOBAL__N__cfa43aba_16_ReflectionPad_cu_f800513927reflection_pad3d_out_kernelIdEEvNS_27GenericPackedTensorAccessorIKT_Lm5ENS_16DefaultPtrTraitsElEENS3_IS4_Lm5ES6_lEElllll,@function
        .size           _ZN2at6native49_GLOBAL__N__cfa43aba_16_ReflectionPad_cu_f800513927reflection_pad3d_out_kernelIdEEvNS_27GenericPackedTensorAccessorIKT_Lm5ENS_16DefaultPtrTraitsElEENS3_IS4_Lm5ES6_lEElllll,(.L_x_1141 - _ZN2at6native49_GLOBAL__N__cfa43aba_16_ReflectionPad_cu_f800513927reflection_pad3d_out_kernelIdEEvNS_27GenericPackedTensorAccessorIKT_Lm5ENS_16DefaultPtrTraitsElEENS3_IS4_Lm5ES6_lEElllll)
        .other          _ZN2at6native49_GLOBAL__N__cfa43aba_16_ReflectionPad_cu_f800513927reflection_pad3d_out_kernelIdEEvNS_27GenericPackedTensorAccessorIKT_Lm5ENS_16DefaultPtrTraitsElEENS3_IS4_Lm5ES6_lEElllll,@"STO_CUDA_ENTRY STV_DEFAULT"
_ZN2at6native49_GLOBAL__N__cfa43aba_16_ReflectionPad_cu_f800513927reflection_pad3d_out_kernelIdEEvNS_27GenericPackedTensorAccessorIKT_Lm5ENS_16DefaultPtrTraitsElEENS3_IS4_Lm5ES6_lEElllll:
        /* <DEDUP_REMOVED lines=30> */
[----:B------:R-:W-:Y:S05]  /*01e0*/  CALL.REL.NOINC `($__internal_22_$__cuda_sm20_div_s64) ;  /* 0x0000001000887944 */ /* 0x000fea0003c00000 */
        /* <DEDUP_REMOVED lines=11> */
.L_x_113:
        /* <DEDUP_REMOVED lines=22> */
.L_x_114:
[----:B------:R-:W-:Y:S05]  /*0400*/  BSYNC B0 ;  /* 0x0000000000007941 */ /* 0x000fea0003800000 */
.L_x_112:
[----:B------:R-:W-:Y:S01]  /*0410*/  ULDC UR4, c[0x0][0x28c] ;  /* 0x0000a30000047ab9 */ /* 0x000fe20000000800 */
[----:B------:R-:W-:Y:S01]  /*0420*/  BSSY B0, `(.L_x_115) ;  /* 0x000001d000007945 */ /* 0x000fe20003800000 */
[----:B------:R-:W-:-:S04]  /*0430*/  LOP3.LUT R4, R3, UR4, RZ, 0xfc, !PT ;  /* 0x0000000403047c12 */ /* 0x000fc8000f8efcff */
[----:B------:R-:W-:-:S13]  /*0440*/  ISETP.NE.U32.AND P0, PT, R4, RZ, PT ;  /* 0x000000ff0400720c */ /* 0x000fda0003f05070 */
[----:B------:R-:W-:Y:S05]  /*0450*/  @!P0 BRA `(.L_x_116) ;  /* 0x0000000000188947 */ /* 0x000fea0003800000 */
[----:B------:R-:W-:Y:S01]  /*0460*/  IMAD.MOV.U32 R4, RZ, RZ, R2 ;  /* 0x000000ffff047224 */ /* 0x000fe200078e0002 */
[----:B------:R-:W-:-:S07]  /*0470*/  MOV R2, 0x490 ;  /* 0x0000049000027802 */ /* 0x000fce0000000f00 */
[----:B------:R-:W-:Y:S05]  /*0480*/  CALL.REL.NOINC `($__internal_23_$__cuda_sm20_rem_s64) ;  /* 0x0000001400307944 */ /* 0x000fea0003c00000 */
[----:B------:R-:W-:Y:S02]  /*0490*/  IMAD.MOV.U32 R2, RZ, RZ, R4 ;  /* 0x000000ffff027224 */ /* 0x000fe400078e0004 */
[----:B------:R-:W-:Y:S01]  /*04a0*/  IMAD.MOV.U32 R3, RZ, RZ, R9 ;  /* 0x000000ffff037224 */ /* 0x000fe200078e0009 */
[----:B------:R-:W-:Y:S06]  /*04b0*/  BRA `(.L_x_117) ;  /* 0x00000000004c7947 */ /* 0x000fec0003800000 */
.L_x_116:
        /* <DEDUP_REMOVED lines=19> */
.L_x_117:
[----:B------:R-:W-:Y:S05]  /*05f0*/  BSYNC B0 ;  /* 0x0000000000007941 */ /* 0x000fea0003800000 */
.L_x_115:
        /* <DEDUP_REMOVED lines=17> */
[----:B------:R-:W-:Y:S05]  /*0710*/  CALL.REL.NOINC `($__internal_22_$__cuda_sm20_div_s64) ;  /* 0x0000000c003c7944 */ /* 0x000fea0003c00000 */
[----:B------:R-:W-:Y:S02]  /*0720*/  IMAD.MOV.U32 R6, RZ, RZ, R10 ;  /* 0x000000ffff067224 */ /* 0x000fe400078e000a */
[----:B------:R-:W-:Y:S01]  /*0730*/  IMAD.MOV.U32 R7, RZ, RZ, R11 ;  /* 0x000000ffff077224 */ /* 0x000fe200078e000b */
[----:B------:R-:W-:Y:S06]  /*0740*/  BRA `(.L_x_120) ;  /* 0x0000000000507947 */ /* 0x000fec0003800000 */
.L_x_119:
        /* <DEDUP_REMOVED lines=20> */
.L_x_120:
[----:B------:R-:W-:Y:S05]  /*0890*/  BSYNC B0 ;  /* 0x0000000000007941 */ /* 0x000fea0003800000 */
.L_x_118:
        /* <DEDUP_REMOVED lines=183> */
        .weak           $__internal_22_$__cuda_sm20_div_s64
        .type           $__internal_22_$__cuda_sm20_div_s64,@function
        .size           $__internal_22_$__cuda_sm20_div_s64,($__internal_23_$__cuda_sm20_rem_s64 - $__internal_22_$__cuda_sm20_div_s64)
$__internal_22_$__cuda_sm20_div_s64:
        /* <DEDUP_REMOVED lines=83> */
[----:B------:R-:W-:Y:S06]  /*1940*/  RET.REL.NODEC R8 `(_ZN2at6native49_GLOBAL__N__cfa43aba_16_ReflectionPad_cu_f800513927reflection_pad3d_out_kernelIdEEvNS_27GenericPackedTensorAccessorIKT_Lm5ENS_16DefaultPtrTraitsElEENS3_IS4_Lm5ES6_lEElllll) ;  /* 0xffffffe408ac7950 */ /* 0x000fec0003c3ffff */
        .weak           $__internal_23_$__cuda_sm20_rem_s64
        .type           $__internal_23_$__cuda_sm20_rem_s64,@function
        .size           $__internal_23_$__cuda_sm20_rem_s64,(.L_x_1141 - $__internal_23_$__cuda_sm20_rem_s64)
$__internal_23_$__cuda_sm20_rem_s64:
        /* <DEDUP_REMOVED lines=77> */
[----:B------:R-:W-:Y:S06]  /*1e20*/  RET.REL.NODEC R2 `(_ZN2at6native49_GLOBAL__N__cfa43aba_16_ReflectionPad_cu_f800513927reflection_pad3d_out_kernelIdEEvNS_27GenericPackedTensorAccessorIKT_Lm5ENS_16DefaultPtrTraitsElEENS3_IS4_Lm5ES6_lEElllll) ;  /* 0xffffffe002747950 */ /* 0x000fec0003c3ffff */
.L_x_121:
        /* <DEDUP_REMOVED lines=13> */
.L_x_1141:


//--------------------- .text._ZN2at6native49_GLOBAL__N__cfa43aba_16_ReflectionPad_cu_f800513927reflection_pad3d_out_kernelIsEEvNS_27GenericPackedTensorAccessorIKT_Lm5ENS_16DefaultPtrTraitsElEENS3_IS4_Lm5ES6_lEElllll --------------------------
	.section	.text._ZN2at6native49_GLOBAL__N__cfa43aba_16_ReflectionPad_cu_f800513927reflection_pad3d_out_kernelIsEEvNS_27GenericPackedTensorAccessorIKT_Lm5ENS_16DefaultPtrTraitsElEENS3_IS4_Lm5ES6_lEElllll,"ax",@progbits
	.align	128
.text._ZN2at6native49_GLOBAL__N__cfa43aba_16_ReflectionPad_cu_f800513927reflection_pad3d_out_kernelIsEEvNS_27GenericPackedTensorAccessorIKT_Lm5ENS_16DefaultPtrTraitsElEENS3_IS4_Lm5ES6_lEElllll:
        .type           _ZN2at6native49_GLOBAL__N__cfa43aba_16_ReflectionPad_cu_f800513927reflection_pad3d_out_kernelIsEEvNS_27GenericPackedTensorAccessorIKT_Lm5ENS_16DefaultPtrTraitsElEENS3_IS4_Lm5ES6_lEElllll,@function
        .size           _ZN2at6native49_GLOBAL__N__cfa43aba_16_ReflectionPad_cu_f800513927reflection_pad3d_out_kernelIsEEvNS_27GenericPackedTensorAccessorIKT_Lm5ENS_16DefaultPtrTraitsElEENS3_IS4_Lm5ES6_lEElllll,(.L_x_1144 - _ZN2at6native49_GLOBAL__N__cfa43aba_16_ReflectionPad_cu_f800513927reflection_pad3d_out_kernelIsEEvNS_27GenericPackedTensorAccessorIKT_Lm5ENS_16DefaultPtrTraitsElEENS3_IS4_Lm5ES6_lEElllll)
        .other          _ZN2at6native49_GLOBAL__N__cfa43aba_16_ReflectionPad_cu_f800513927reflection_pad3d_out_kernelIsEEvNS_27GenericPackedTensorAccessorIKT_Lm5ENS_16DefaultPtrTraitsElEENS3_IS4_Lm5ES6_lEElllll,@"STO_CUDA_ENTRY STV_DEFAULT"
_ZN2at6native49_GLOBAL__N__cfa43aba_16_ReflectionPad_cu_f800513927reflection_pad3d_out_kernelIsEEvNS_27GenericPackedTensorAccessorIKT_Lm5ENS_16DefaultPtrTraitsElEENS3_IS4_Lm5ES6_lEElllll:
        /* <DEDUP_REMOVED lines=30> */
[----:B------:R-:W-:Y:S05]  /*01e0*/  CALL.REL.NOINC `($__internal_24_$__cuda_sm20_div_s64) ;  /* 0x0000001000887944 */ /* 0x000fea0003c00000 */
        /* <DEDUP_REMOVED lines=11> */
.L_x_123:
        /* <DEDUP_REMOVED lines=22> */
.L_x_124:
[----:B------:R-:W-:Y:S05]  /*0400*/  BSYNC B0 ;  /* 0x0000000000007941 */ /* 0x000fea0003800000 */
.L_x_122:
[----:B------:R-:W-:Y:S01]  /*0410*/  ULDC UR4, c[0x0][0x28c] ;  /* 0x0000a30000047ab9 */ /* 0x000fe20000000800 */
[----:B------:R-:W-:Y:S01]  /*0420*/  BSSY B0, `(.L_x_125) ;  /* 0x000001d000007945 */ /* 0x000fe20003800000 */
[----:B------:R-:W-:-:S04]  /*0430*/  LOP3.LUT R4, R3, UR4, RZ, 0xfc, !PT ;  /* 0x0000000403047c12 */ /* 0x000fc8000f8efcff */
[----:B------:R-:W-:-:S13]  /*0440*/  ISETP.NE.U32.AND P0, PT, R4, RZ, PT ;  /* 0x000000ff0400720c */ /* 0x000fda0003f05070 */
[----:B------:R-:W-:Y:S05]  /*0450*/  @!P0 BRA `(.L_x_126) ;  /* 0x0000000000188947 */ /* 0x000fea0003800000 */
[----:B------:R-:W-:Y:S01]  /*0460*/  IMAD.MOV.U32 R4, RZ, RZ, R2 ;  /* 0x000000ffff047224 */ /* 0x000fe200078e0002 */
[----:B------:R-:W-:-:S07]  /*0470*/  MOV R2, 0x490 ;  /* 0x0000049000027802 */ /* 0x000fce0000000f00 */
[----:B------:R-:W-:Y:S05]  /*0480*/  CALL.REL.NOINC `($__internal_25_$__cuda_sm20_rem_s64) ;  /* 0x0000001400307944 */ /* 0x000fea0003c00000 */
[----:B------:R-:W-:Y:S02]  /*0490*/  IMAD.MOV.U32 R2, RZ, RZ, R4 ;  /* 0x000000ffff027224 */ /* 0x000fe400078e0004 */
[----:B------:R-:W-:Y:S01]  /*04a0*/  IMAD.MOV.U32 R3, RZ, RZ, R9 ;  /* 0x000000ffff037224 */ /* 0x000fe200078e0009 */
[----:B------:R-:W-:Y:S06]  /*04b0*/  BRA `(.L_x_127) ;  /* 0x00000000004c7947 */ /* 0x000fec0003800000 */
.L_x_126:
        /* <DEDUP_REMOVED lines=19> */
.L_x_127:
[----:B------:R-:W-:Y:S05]  /*05f0*/  BSYNC B0 ;  /* 0x0000000000007941 */ /* 0x000fea0003800000 */
.L_x_125:
        /* <DEDUP_REMOVED lines=17> */
[----:B------:R-:W-:Y:S05]  /*0710*/  CALL.REL.NOINC `($__internal_24_$__cuda_sm20_div_s64) ;  /* 0x0000000c003c7944 */ /* 0x000fea0003c00000 */
[----:B------:R-:W-:Y:S02]  /*0720*/  IMAD.MOV.U32 R6, RZ, RZ, R10 ;  /* 0x000000ffff067224 */ /* 0x000fe400078e000a */
[----:B------:R-:W-:Y:S01]  /*0730*/  IMAD.MOV.U32 R7, RZ, RZ, R11 ;  /* 0x000000ffff077224 */ /* 0x000fe200078e000b */
[----:B------:R-:W-:Y:S06]  /*0740*/  BRA `(.L_x_130) ;  /* 0x0000000000507947 */ /* 0x000fec0003800000 */
.L_x_129:
        /* <DEDUP_REMOVED lines=20> */
.L_x_130:
[----:B------:R-:W-:Y:S05]  /*0890*/  BSYNC B0 ;  /* 0x0000000000007941 */ /* 0x000fea0003800000 */
.L_x_128:
        /* <DEDUP_REMOVED lines=183> */
        .weak           $__internal_24_$__cuda_sm20_div_s64
        .type           $__internal_24_$__cuda_sm20_div_s64,@function
        .size           $__internal_24_$__cuda_sm20_div_s64,($__internal_25_$__cuda_sm20_rem_s64 - $__internal_24_$__cuda_sm20_div_s64)
$__internal_24_$__cuda_sm20_div_s64:
        /* <DEDUP_REMOVED lines=83> */
[----:B------:R-:W-:Y:S06]  /*1940*/  RET.REL.NODEC R8 `(_ZN2at6native49_GLOBAL__N__cfa43aba_16_ReflectionPad_cu_f800513927reflection_pad3d_out_kernelIsEEvNS_27GenericPackedTensorAccessorIKT_Lm5ENS_16DefaultPtrTraitsElEENS3_IS4_Lm5ES6_lEElllll) ;  /* 0xffffffe408ac7950 */ /* 0x000fec0003c3ffff */
        .weak           $__internal_25_$__cuda_sm20_rem_s64
        .type           $__internal_25_$__cuda_sm20_rem_s64,@function
        .size           $__internal_25_$__cuda_sm20_rem_s64,(.L_x_1144 - $__internal_25_$__cuda_sm20_rem_s64)
$__internal_25_$__cuda_sm20_rem_s64:
        /* <DEDUP_REMOVED lines=77> */
[----:B------:R-:W-:Y:S06]  /*1e20*/  RET.REL.NODEC R2 `(_ZN2at6native49_GLOBAL__N__cfa43aba_16_ReflectionPad_cu_f800513927reflection_pad3d_out_kernelIsEEvNS_27GenericPackedTensorAccessorIKT_Lm5ENS_16DefaultPtrTraitsElEENS3_IS4_Lm5ES6_lEElllll) ;  /* 0xffffffe002747950 */ /* 0x000fec0003c3ffff */
.L_x_131:
        /* <DEDUP_REMOVED lines=13> */
.L_x_1144:


//--------------------- .text._ZN2at6native49_GLOBAL__N__cfa43aba_16_ReflectionPad_cu_f800513927reflection_pad3d_out_kernelIlEEvNS_27GenericPackedTensorAccessorIKT_Lm5ENS_16DefaultPtrTraitsElEENS3_IS4_Lm5ES6_lEElllll --------------------------
	.section	.text._ZN2at6native49_GLOBAL__N__cfa43aba_16_ReflectionPad_cu_f800513927reflection_pad3d_out_kernelIlEEvNS_27GenericPackedTensorAccessorIKT_Lm5ENS_16DefaultPtrTraitsElEENS3_IS4_Lm5ES6_lEElllll,"ax",@progbits
	.align	128
.text._ZN2at6native49_GLOBAL__N__cfa43aba_16_ReflectionPad_cu_f800513927reflection_pad3d_out_kernelIlEEvNS_27GenericPackedTensorAccessorIKT_Lm5ENS_16DefaultPtrTraitsElEENS3_IS4_Lm5ES6_lEElllll:
        .type           _ZN2at6native49_GLOBAL__N__cfa43aba_16_ReflectionPad_cu_f800513927reflection_pad3d_out_kernelIlEEvNS_27GenericPackedTensorAccessorIKT_Lm5ENS_16DefaultPtrTraitsElEENS3_IS4_Lm5ES6_lEElllll,@function
        .size           _ZN2at6native49_GLOBAL__N__cfa43aba_16_ReflectionPad_cu_f800513927reflection_pad3d_out_kernelIlEEvNS_27GenericPackedTensorAccessorIKT_Lm5ENS_16DefaultPtrTraitsElEENS3_IS4_Lm5ES6_lEElllll,(.L_x_1147 - _ZN2at6native49_GLOBAL__N__cfa43aba_16_ReflectionPad_cu_f800513927reflection_pad3d_out_kernelIlEEvNS_27GenericPackedTensorAccessorIKT_Lm5ENS_16DefaultPtrTraitsElEENS3_IS4_Lm5ES6_lEElllll)
        .other          _ZN2at6native49_GLOBAL__N__cfa43aba_16_ReflectionPad_cu_f800513927reflection_pad3d_out_kernelIlEEvNS_27GenericPackedTensorAccessorIKT_Lm5ENS_16DefaultPtrTraitsElEENS3_IS4_Lm5ES6_lEElllll,@"STO_CUDA_ENTRY STV_DEFAULT"
_ZN2at6native49_GLOBAL__N__cfa43aba_16_ReflectionPad_cu_f800513927reflection_pad3d_out_kernelIlEEvNS_27GenericPackedTensorAccessorIKT_Lm5ENS_16DefaultPtrTraitsElEENS3_IS4_Lm5ES6_lEElllll:
        /* <DEDUP_REMOVED lines=30> */
[----:B------:R-:W-:Y:S05]  /*01e0*/  CALL.REL.NOINC `($__internal_26_$__cuda_sm20_div_s64) ;  /* 0x0000001000887944 */ /* 0x000fea0003c00000 */
        /* <DEDUP_REMOVED lines=11> */
.L_x_133:
        /* <DEDUP_REMOVED lines=22> */
.L_x_134:
[----:B------:R-:W-:Y:S05]  /*0400*/  BSYNC B0 ;  /* 0x0000000000007941 */ /* 0x000fea0003800000 */
.L_x_132:
[----:B------:R-:W-:Y:S01]  /*0410*/  ULDC UR4, c[0x0][0x28c] ;  /* 0x0000a30000047ab9 */ /* 0x000fe20000000800 */
[----:B------:R-:W-:Y:S01]  /*0420*/  BSSY B0, `(.L_x_135) ;  /* 0x000001d000007945 */ /* 0x000fe20003800000 */
[----:B------:R-:W-:-:S04]  /*0430*/  LOP3.LUT R4, R3, UR4, RZ, 0xfc, !PT ;  /* 0x0000000403047c12 */ /* 0x000fc8000f8efcff */
[----:B------:R-:W-:-:S13]  /*0440*/  ISETP.NE.U32.AND P0, PT, R4, RZ, PT ;  /* 0x000000ff0400720c */ /* 0x000fda0003f05070 */
[----:B------:R-:W-:Y:S05]  /*0450*/  @!P0 BRA `(.L_x_136) ;  /* 0x0000000000188947 */ /* 0x000fea0003800000 */
[----:B------:R-:W-:Y:S01]  /*0460*/  IMAD.MOV.U32 R4, RZ, RZ, R2 ;  /* 0x000000ffff047224 */ /* 0x000fe200078e0002 */
[----:B------:R-:W-:-:S07]  /*0470*/  MOV R2, 0x490 ;  /* 0x0000049000027802 */ /* 0x000fce0000000f00 */
[----:B------:R-:W-:Y:S05]  /*0480*/  CALL.REL.NOINC `($__internal_27_$__cuda_sm20_rem_s64) ;  /* 0x0000001400307944 */ /* 0x000fea0003c00000 */
[----:B------:R-:W-:Y:S02]  /*0490*/  IMAD.MOV.U32 R2, RZ, RZ, R4 ;  /* 0x000000ffff027224 */ /* 0x000fe400078e0004 */
[----:B------:R-:W-:Y:S01]  /*04a0*/  IMAD.MOV.U32 R3, RZ, RZ, R9 ;  /* 0x000000ffff037224 */ /* 0x000fe200078e0009 */
[----:B------:R-:W-:Y:S06]  /*04b0*/  BRA `(.L_x_137) ;  /* 0x00000000004c7947 */ /* 0x000fec0003800000 */
.L_x_136:
        /* <DEDUP_REMOVED lines=19> */
.L_x_137:
[----:B------:R-:W-:Y:S05]  /*05f0*/  BSYNC B0 ;  /* 0x0000000000007941 */ /* 0x000fea0003800000 */
.L_x_135:
        /* <DEDUP_REMOVED lines=17> */
[----:B------:R-:W-:Y:S05]  /*0710*/  CALL.REL.NOINC `($__internal_26_$__cuda_sm20_div_s64) ;  /* 0x0000000c003c7944 */ /* 0x000fea0003c00000 */
[----:B------:R-:W-:Y:S02]  /*0720*/  IMAD.MOV.U32 R6, RZ, RZ, R10 ;  /* 0x000000ffff067224 */ /* 0x000fe400078e000a */
[----:B------:R-:W-:Y:S01]  /*0730*/  IMAD.MOV.U32 R7, RZ, RZ, R11 ;  /* 0x000000ffff077224 */ /* 0x000fe200078e000b */
[----:B------:R-:W-:Y:S06]  /*0740*/  BRA `(.L_x_140) ;  /* 0x0000000000507947 */ /* 0x000fec0003800000 */
.L_x_139:
        /* <DEDUP_REMOVED lines=20> */
.L_x_140:
[----:B------:R-:W-:Y:S05]  /*0890*/  BSYNC B0 ;  /* 0x0000000000007941 */ /* 0x000fea0003800000 */
.L_x_138:
        /* <DEDUP_REMOVED lines=183> */
        .weak           $__internal_26_$__cuda_sm20_div_s64
        .type           $__internal_26_$__cuda_sm20_div_s64,@function
        .size           $__internal_26_$__cuda_sm20_div_s64,($__internal_27_$__cuda_sm20_rem_s64 - $__internal_26_$__cuda_sm20_div_s64)
$__internal_26_$__cuda_sm20_div_s64:
        /* <DEDUP_REMOVED lines=83> */
[----:B------:R-:W-:Y:S06]  /*1940*/  RET.REL.NODEC R8 `(_ZN2at6native49_GLOBAL__N__cfa43aba_16_ReflectionPad_cu_f800513927reflection_pad3d_out_kernelIlEEvNS_27GenericPackedTensorAccessorIKT_Lm5ENS_16DefaultPtrTraitsElEENS3_IS4_Lm5ES6_lEElllll) ;  /* 0xffffffe408ac7950 */ /* 0x000fec0003c3ffff */
        .weak           $__internal_27_$__cuda_sm20_rem_s64
        .type           $__internal_27_$__cuda_sm20_rem_s64,@function
        .size           $__internal_27_$__cuda_sm20_rem_s64,(.L_x_1147 - $__internal_27_$__cuda_sm20_rem_s64)
$__internal_27_$__cuda_sm20_rem_s64:
        /* <DEDUP_REMOVED lines=77> */
[----:B------:R-:W-:Y:S06]  /*1e20*/  RET.REL.NODEC R2 `(_ZN2at6native49_GLOBAL__N__cfa43aba_16_ReflectionPad_cu_f800513927reflection_pad3d_out_kernelIlEEvNS_27GenericPackedTensorAccessorIKT_Lm5ENS_16DefaultPtrTraitsElEENS3_IS4_Lm5ES6_lEElllll) ;  /* 0xffffffe002747950 */ /* 0x000fec0003c3ffff */
.L_x_141:
        /* <DEDUP_REMOVED lines=13> */
.L_x_1147:


//--------------------- .text._ZN2at6native49_GLOBAL__N__cfa43aba_16_ReflectionPad_cu_f800513927reflection_pad3d_out_kernelIiEEvNS_27GenericPackedTensorAccessorIKT_Lm5ENS_16DefaultPtrTraitsElEENS3_IS4_Lm5ES6_lEElllll --------------------------
	.section	.text._ZN2at6native49_GLOBAL__N__cfa43aba_16_ReflectionPad_cu_f800513927reflection_pad3d_out_kernelIiEEvNS_27GenericPackedTensorAccessorIKT_Lm5ENS_16DefaultPtrTraitsElEENS3_IS4_Lm5ES6_lEElllll,"ax",@progbits
	.align	128
.text._ZN2at6native49_GLOBAL__N__cfa43aba_16_ReflectionPad_cu_f800513927reflection_pad3d_out_kernelIiEEvNS_27GenericPackedTensorAccessorIKT_Lm5ENS_16DefaultPtrTraitsElEENS3_IS4_Lm5ES6_lEElllll:
        .type           _ZN2at6native49_GLOBAL__N__cfa43aba_16_ReflectionPad_cu_f800513927reflection_pad3d_out_kernelIiEEvNS_27GenericPackedTensorAccessorIKT_Lm5ENS_16DefaultPtrTraitsElEENS3_IS4_Lm5ES6_lEElllll,@function
        .size           _ZN2at6native49_GLOBAL__N__cfa43aba_16_ReflectionPad_cu_f800513927reflection_pad3d_out_kernelIiEEvNS_27GenericPackedTensorAccessorIKT_Lm5ENS_16DefaultPtrTraitsElEENS3_IS4_Lm5ES6_lEElllll,(.L_x_1150 - _ZN2at6native49_GLOBAL__N__cfa43aba_16_ReflectionPad_cu_f800513927reflection_pad3d_out_kernelIiEEvNS_27GenericPackedTensorAccessorIKT_Lm5ENS_16DefaultPtrTraitsElEENS3_IS4_Lm5ES6_lEElllll)
        .other          _ZN2at6native49_GLOBAL__N__cfa43aba_16_ReflectionPad_cu_f800513927reflection_pad3d_out_kernelIiEEvNS_27GenericPackedTensorAccessorIKT_Lm5ENS_16DefaultPtrTraitsElEENS3_IS4_Lm5ES6_lEElllll,@"STO_CUDA_ENTRY STV_DEFAULT"
_ZN2at6native49_GLOBAL__N__cfa43aba_16_ReflectionPad_cu_f800513927reflection_pad3d_out_kernelIiEEvNS_27GenericPackedTensorAccessorIKT_Lm5ENS_16DefaultPtrTraitsElEENS3_IS4_Lm5ES6_lEElllll:
        /* <DEDUP_REMOVED lines=30> */
[----:B------:R-:W-:Y:S05]  /*01e0*/  CALL.REL.NOINC `($__internal_28_$__cuda_sm20_div_s64) ;  /* 0x0000001000887944 */ /* 0x000fea0003c00000 */
        /* <DEDUP_REMOVED lines=11> */
.L_x_143:
        /* <DEDUP_REMOVED lines=22> */
.L_x_144:
[----:B------:R-:W-:Y:S05]  /*0400*/  BSYNC B0 ;  /* 0x0000000000007941 */ /* 0x000fea0003800000 */
.L_x_142:
[----:B------:R-:W-:Y:S01]  /*0410*/  ULDC UR4, c[0x0][0x28c] ;  /* 0x0000a30000047ab9 */ /* 0x000fe20000000800 */
[----:B------:R-:W-:Y:S01]  /*0420*/  BSSY B0, `(.L_x_145) ;  /* 0x000001d000007945 */ /* 0x000fe20003800000 */
[----:B------:R-:W-:-:S04]  /*0430*/  LOP3.LUT R4, R3, UR4, RZ, 0xfc, !PT ;  /* 0x0000000403047c12 */ /* 0x000fc8000f8efcff */
[----:B------:R-:W-:-:S13]  /*0440*/  ISETP.NE.U32.AND P0, PT, R4, RZ, PT ;  /* 0x000000ff0400720c */ /* 0x000fda0003f05070 */
[----:B------:R-:W-:Y:S05]  /*0450*/  @!P0 BRA `(.L_x_146) ;  /* 0x0000000000188947 */ /* 0x000fea0003800000 */
[----:B------:R-:W-:Y:S01]  /*0460*/  IMAD.MOV.U32 R4, RZ, RZ, R2 ;  /* 0x000000ffff047224 */ /* 0x000fe200078e0002 */
[----:B------:R-:W-:-:S07]  /*0470*/  MOV R2, 0x490 ;  /* 0x0000049000027802 */ /* 0x000fce0000000f00 */
[----:B------:R-:W-:Y:S05]  /*0480*/  CALL.REL.NOINC `($__internal_29_$__cuda_sm20_rem_s64) ;  /* 0x0000001400307944 */ /* 0x000fea0003c00000 */
[----:B------:R-:W-:Y:S02]  /*0490*/  IMAD.MOV.U32 R2, RZ, RZ, R4 ;  /* 0x000000ffff027224 */ /* 0x000fe400078e0004 */
[----:B------:R-:W-:Y:S01]  /*04a0*/  IMAD.MOV.U32 R3, RZ, RZ, R9 ;  /* 0x000000ffff037224 */ /* 0x000fe200078e0009 */
[----:B------:R-:W-:Y:S06]  /*04b0*/  BRA `(.L_x_147) ;  /* 0x00000000004c7947 */ /* 0x000fec0003800000 */
.L_x_146:
        /* <DEDUP_REMOVED lines=19> */
.L_x_147:
[----:B------:R-:W-:Y:S05]  /*05f0*/  BSYNC B0 ;  /* 0x0000000000007941 */ /* 0x000fea0003800000 */
.L_x_145:
        /* <DEDUP_REMOVED lines=17> */
[----:B------:R-:W-:Y:S05]  /*0710*/  CALL.REL.NOINC `($__internal_28_$__cuda_sm20_div_s64) ;  /* 0x0000000c003c7944 */ /* 0x000fea0003c00000 */
[----:B------:R-:W-:Y:S02]  /*0720*/  IMAD.MOV.U32 R6, RZ, RZ, R10 ;  /* 0x000000ffff067224 */ /* 0x000fe400078e000a */
[----:B------:R-:W-:Y:S01]  /*0730*/  IMAD.MOV.U32 R7, RZ, RZ, R11 ;  /* 0x000000ffff077224 */ /* 0x000fe200078e000b */
[----:B------:R-:W-:Y:S06]  /*0740*/  BRA `(.L_x_150) ;  /* 0x0000000000507947 */ /* 0x000fec0003800000 */
.L_x_149:
        /* <DEDUP_REMOVED lines=20> */
.L_x_150:
[----:B------:R-:W-:Y:S05]  /*0890*/  BSYNC B0 ;  /* 0x0000000000007941 */ /* 0x000fea0003800000 */
.L_x_148:
        /* <DEDUP_REMOVED lines=183> */
        .weak           $__internal_28_$__cuda_sm20_div_s64
        .type           $__internal_28_$__cuda_sm20_div_s64,@function
        .size           $__internal_28_$__cuda_sm20_div_s64,($__internal_29_$__cuda_sm20_rem_s64 - $__internal_28_$__cuda_sm20_div_s64)
$__internal_28_$__cuda_sm20_div_s64:
        /* <DEDUP_REMOVED lines=83> */
[----:B------:R-:W-:Y:S06]  /*1940*/  RET.REL.NODEC R8 `(_ZN2at6native49_GLOBAL__N__cfa43aba_16_ReflectionPad_cu_f800513927reflection_pad3d_out_kernelIiEEvNS_27GenericPackedTensorAccessorIKT_Lm5ENS_16DefaultPtrTraitsElEENS3_IS4_Lm5ES6_lEElllll) ;  /* 0xffffffe408ac7950 */ /* 0x000fec0003c3ffff */
        .weak           $__internal_29_$__cuda_sm20_rem_s64
        .type           $__internal_29_$__cuda_sm20_rem_s64,@function
        .size           $__internal_29_$__cuda_sm20_rem_s64,(.L_x_1150 - $__internal_29_$__cuda_sm20_rem_s64)
$__internal_29_$__cuda_sm20_rem_s64:
        /* <DEDUP_REMOVED lines=77> */
[----:B------:R-:W-:Y:S06]  /*1e20*/  RET.REL.NODEC R2 `(_ZN2at6native49_GLOBAL__N__cfa43aba_16_ReflectionPad_cu_f800513927reflection_pad3d_out_kernelIiEEvNS_27GenericPackedTensorAccessorIKT_Lm5ENS_16DefaultPtrTraitsElEENS3_IS4_Lm5ES6_lEElllll) ;  /* 0xffffffe002747950 */ /* 0x000fec0003c3ffff */
.L_x_151:
        /* <DEDUP_REMOVED lines=13> */
.L_x_1150:


//--------------------- .text._ZN2at6native49_GLOBAL__N__cfa43aba_16_ReflectionPad_cu_f800513927reflection_pad3d_out_kernelIaEEvNS_27GenericPackedTensorAccessorIKT_Lm5ENS_16DefaultPtrTraitsElEENS3_IS4_Lm5ES6_lEElllll --------------------------
	.section	.text._ZN2at6native49_GLOBAL__N__cfa43aba_16_ReflectionPad_cu_f800513927reflection_pad3d_out_kernelIaEEvNS_27GenericPackedTensorAccessorIKT_Lm5ENS_16DefaultPtrTraitsElEENS3_IS4_Lm5ES6_lEElllll,"ax",@progbits
	.align	128
.text._ZN2at6native49_GLOBAL__N__cfa43aba_16_ReflectionPad_cu_f800513927reflection_pad3d_out_kernelIaEEvNS_27GenericPackedTensorAccessorIKT_Lm5ENS_16DefaultPtrTraitsElEENS3_IS4_Lm5ES6_lEElllll:
        .type           _ZN2at6native49_GLOBAL__N__cfa43aba_16_ReflectionPad_cu_f800513927reflection_pad3d_out_kernelIaEEvNS_27GenericPackedTensorAccessorIKT_Lm5ENS_16DefaultPtrTraitsElEENS3_IS4_Lm5ES6_lEElllll,@function
        .size           _ZN2at6native49_GLOBAL__N__cfa43aba_16_ReflectionPad_cu_f800513927reflection_pad3d_out_kernelIaEEvNS_27GenericPackedTensorAccessorIKT_Lm5ENS_16DefaultPtrTraitsElEENS3_IS4_Lm5ES6_lEElllll,(.L_x_1153 - _ZN2at6native49_GLOBAL__N__cfa43aba_16_ReflectionPad_cu_f800513927reflection_pad3d_out_kernelIaEEvNS_27GenericPackedTensorAccessorIKT_Lm5ENS_16DefaultPtrTraitsElEENS3_IS4_Lm5ES6_lEElllll)
        .other          _ZN2at6native49_GLOBAL__N__cfa43aba_16_ReflectionPad_cu_f800513927reflection_pad3d_out_kernelIaEEvNS_27GenericPackedTensorAccessorIKT_Lm5ENS_16DefaultPtrTraitsElEENS3_IS4_Lm5ES6_lEElllll,@"STO_CUDA_ENTRY STV_DEFAULT"
_ZN2at6native49_GLOBAL__N__cfa43aba_16_ReflectionPad_cu_f800513927reflection_pad3d_out_kernelIaEEvNS_27GenericPackedTensorAccessorIKT_Lm5ENS_16DefaultPtrTraitsElEENS3_IS4_Lm5ES6_lEElllll:
        /* <DEDUP_REMOVED lines=30> */
[----:B------:R-:W-:Y:S05]  /*01e0*/  CALL.REL.NOINC `($__internal_30_$__cuda_sm20_div_s64) ;  /* 0x0000001000807944 */ /* 0x000fea0003c00000 */
        /* <DEDUP_REMOVED lines=11> */
.L_x_153:
        /* <DEDUP_REMOVED lines=22> */
.L_x_154:
[----:B------:R-:W-:Y:S05]  /*0400*/  BSYNC B0 ;  /* 0x0000000000007941 */ /* 0x000fea0003800000 */
.L_x_152:
[----:B------:R-:W-:Y:S01]  /*0410*/  ULDC UR4, c[0x0][0x28c] ;  /* 0x0000a30000047ab9 */ /* 0x000fe20000000800 */
[----:B------:R-:W-:Y:S01]  /*0420*/  BSSY B0, `(.L_x_155) ;  /* 0x000001d000007945 */ /* 0x000fe20003800000 */
[----:B------:R-:W-:-:S04]  /*0430*/  LOP3.LUT R4, R3, UR4, RZ, 0xfc, !PT ;  /* 0x0000000403047c12 */ /* 0x000fc8000f8efcff */
[----:B------:R-:W-:-:S13]  /*0440*/  ISETP.NE.U32.AND P0, PT, R4, RZ, PT ;  /* 0x000000ff0400720c */ /* 0x000fda0003f05070 */
[----:B------:R-:W-:Y:S05]  /*0450*/  @!P0 BRA `(.L_x_156) ;  /* 0x0000000000188947 */ /* 0x000fea0003800000 */
[----:B------:R-:W-:Y:S01]  /*0460*/  IMAD.MOV.U32 R4, RZ, RZ, R2 ;  /* 0x000000ffff047224 */ /* 0x000fe200078e0002 */
[----:B------:R-:W-:-:S07]  /*0470*/  MOV R2, 0x490 ;  /* 0x0000049000027802 */ /* 0x000fce0000000f00 */
[----:B------:R-:W-:Y:S05]  /*0480*/  CALL.REL.NOINC `($__internal_31_$__cuda_sm20_rem_s64) ;  /* 0x0000001400287944 */ /* 0x000fea0003c00000 */
[----:B------:R-:W-:Y:S02]  /*0490*/  IMAD.MOV.U32 R2, RZ, RZ, R4 ;  /* 0x000000ffff027224 */ /* 0x000fe400078e0004 */
[----:B------:R-:W-:Y:S01]  /*04a0*/  IMAD.MOV.U32 R3, RZ, RZ, R9 ;  /* 0x000000ffff037224 */ /* 0x000fe200078e0009 */
[----:B------:R-:W-:Y:S06]  /*04b0*/  BRA `(.L_x_157) ;  /* 0x00000000004c7947 */ /* 0x000fec0003800000 */
.L_x_156:
        /* <DEDUP_REMOVED lines=19> */
.L_x_157:
[----:B------:R-:W-:Y:S05]  /*05f0*/  BSYNC B0 ;  /* 0x0000000000007941 */ /* 0x000fea0003800000 */
.L_x_155:
        /* <DEDUP_REMOVED lines=17> */
[----:B------:R-:W-:Y:S05]  /*0710*/  CALL.REL.NOINC `($__internal_30_$__cuda_sm20_div_s64) ;  /* 0x0000000c00347944 */ /* 0x000fea0003c00000 */
[----:B------:R-:W-:Y:S02]  /*0720*/  IMAD.MOV.U32 R6, RZ, RZ, R10 ;  /* 0x000000ffff067224 */ /* 0x000fe400078e000a */
[----:B------:R-:W-:Y:S01]  /*0730*/  IMAD.MOV.U32 R7, RZ, RZ, R11 ;  /* 0x000000ffff077224 */ /* 0x000fe200078e000b */
[----:B------:R-:W-:Y:S06]  /*0740*/  BRA `(.L_x_160) ;  /* 0x0000000000507947 */ /* 0x000fec0003800000 */
.L_x_159:
        /* <DEDUP_REMOVED lines=18> */
[----:B------:R-:W-:-:S04]  /*0870*/  @!P2 LOP3.LUT R9, RZ, UR4, RZ, 0x33, !PT ;  /* 0x00000004ff09ac12 */ /* 0x000fc8000f8e33ff */
[----:B------:R-:W-:-:S07]  /*0880*/  MOV R6, R9 ;  /* 0x0000000900067202 */ /* 0x000fce0000000f00 */
.L_x_160:
[----:B------:R-:W-:Y:S05]  /*0890*/  BSYNC B0 ;  /* 0x0000000000007941 */ /* 0x000fea0003800000 */
.L_x_158:
[----:B------:R-:W0:Y:S01]  /*08a0*/  LDC.64 R8, c[0x0][0x2c0] ;  /* 0x0000b000ff087b82 */ /* 0x000e220000000a00 */
[----:B------:R-:W-:Y:S01]  /*08b0*/  ULDC.64 UR8, c[0x0][0x2d0] ;  /* 0x0000b40000087ab9 */ /* 0x000fe20000000a00 */
[----:B------:R-:W-:Y:S01]  /*08c0*/  ULDC.64 UR20, c[0x0][0x228] ;  /* 0x00008a0000147ab9 */ /* 0x000fe20000000a00 */
[----:B------:R-:W-:Y:S01]  /*08d0*/  IADD3 R4, P0, R6, -UR8, RZ ;  /* 0x8000000806047c10 */ /* 0x000fe2000ff1e0ff */
[----:B------:R-:W-:Y:S01]  /*08e0*/  UIADD3 UR11, UP0, -UR20, 0x1, URZ ;  /* 0x00000001140b7890 */ /* 0x000fe2000ff1e13f */
[----:B------:R-:W-:Y:S02]  /*08f0*/  ULDC.64 UR14, c[0x0][0x2d8] ;  /* 0x0000b600000e7ab9 */ /* 0x000fe40000000a00 */
[----:B------:R-:W-:Y:S01]  /*0900*/  IADD3.X R14, R7, ~UR9, RZ, P0, !PT ;  /* 0x80000009070e7c10 */ /* 0x000fe200087fe4ff */
[----:B------:R-:W1:Y:S01]  /*0910*/  LDC.64 R10, c[0x0][0x238] ;  /* 0x00008e00ff0a7b82 */ /* 0x000e620000000a00 */
[----:B------:R-:W-:Y:S01]  /*0920*/  IADD3 R13, P2, RZ, -R4, RZ ;  /* 0x80000004ff0d7210 */ /* 0x000fe20007f5e0ff */
[----:B------:R-:W-:Y:S01]  /*0930*/  UIADD3.X UR12, URZ, ~UR21, URZ, UP0, !UPT ;  /* 0x800000153f0c7290 */ /* 0x000fe200087fe43f */
[----:B------:R-:W-:Y:S01]  /*0940*/  ISETP.LT.AND P3, PT, R14, RZ, PT ;  /* 0x000000ff0e00720c */ /* 0x000fe20003f61270 */
[----:B------:R-:W-:Y:S01]  /*0950*/  ULDC.64 UR16, c[0x0][0x2e0] ;  /* 0x0000b80000107ab9 */ /* 0x000fe20000000a00 */
[----:B------:R-:W-:-:S02]  /*0960*/  ULDC.64 UR22, c[0x0][0x240] ;  /* 0x0000900000167ab9 */ /* 0x000fc40000000a00 */
[----:B------:R-:W-:Y:S01]  /*0970*/  SEL R4, R13, R4, P3 ;  /* 0x000000040d047207 */ /* 0x000fe20001800000 */
[----:B------:R-:W2:Y:S01]  /*0980*/  S2UR UR7, SR_CTAID.Y ;  /* 0x00000000000779c3 */ /* 0x000ea20000002600 */
[----:B0-----:R-:W-:-:S07]  /*0990*/  IADD3 R20, P4, RZ, -R8, RZ ;  /* 0x80000008ff147210 */ /* 0x001fce0007f9e0ff */
[----:B------:R-:W0:Y:S01]  /*09a0*/  S2UR UR10, SR_CTAID.Z ;  /* 0x00000000000a79c3 */ /* 0x000e220000002700 */
[C---:B------:R-:W-:Y:S02]  /*09b0*/  IADD3 R13, P5, -R8.reuse, 0x1, RZ ;  /* 0x00000001080d7810 */ /* 0x040fe40007fbe1ff */
[----:B------:R-:W-:Y:S01]  /*09c0*/  ISETP.GT.U32.AND P0, PT, R8, RZ, PT ;  /* 0x000000ff0800720c */ /* 0x000fe20003f04070 */
[--C-:B------:R-:W-:Y:S01]  /*09d0*/  IMAD.X R15, RZ, RZ, ~R9.reuse, P4 ;  /* 0x000000ffff0f7224 */ /* 0x100fe200020e0e09 */
[----:B------:R-:W-:Y:S01]  /*09e0*/  ISETP.GT.U32.AND P1, PT, R20, RZ, PT ;  /* 0x000000ff1400720c */ /* 0x000fe20003f24070 */
[----:B------:R-:W-:Y:S01]  /*09f0*/  IMAD.X R17, RZ, RZ, ~R9, P5 ;  /* 0x000000ffff117224 */ /* 0x000fe200028e0e09 */
[CC--:B-1----:R-:W-:Y:S02]  /*0a00*/  LEA R16, P6, R8.reuse, R10.reuse, 0x1 ;  /* 0x0000000a08107211 */ /* 0x0c2fe400078c08ff */
[----:B------:R-:W-:Y:S02]  /*0a10*/  IADD3 R13, P4, P5, R5, -R10, R13 ;  /* 0x8000000a050d7210 */ /* 0x000fe40007d9e00d */
[----:B------:R-:W-:-:S02]  /*0a20*/  LEA.HI.X R10, R8, R11, R9, 0x1, P6 ;  /* 0x0000000b080a7211 */ /* 0x000fc400030f0c09 */
[----:B------:R-:W-:Y:S02]  /*0a30*/  ISETP.GT.AND.EX P0, PT, R9, RZ, PT, P0 ;  /* 0x000000ff0900720c */ /* 0x000fe40003f04300 */
[----:B------:R-:W-:Y:S01]  /*0a40*/  IADD3 R12, P6, R5, -R8, RZ ;  /* 0x80000008050c7210 */ /* 0x000fe20007fde0ff */
[----:B--2---:R-:W-:Y:S01]  /*0a50*/  UIADD3 UR13, UP0, UR7, UR14, URZ ;  /* 0x0000000e070d7290 */ /* 0x004fe2000ff1e03f */
[----:B------:R-:W-:Y:S02]  /*0a60*/  SEL R18, R8, RZ, P0 ;  /* 0x000000ff08127207 */ /* 0x000fe40000000000 */
[----:B------:R-:W-:Y:S01]  /*0a70*/  SEL R19, R9, RZ, P0 ;  /* 0x000000ff09137207 */ /* 0x000fe20000000000 */
[C---:B------:R-:W-:Y:S01]  /*0a80*/  IMAD.X R8, R0.reuse, 0x1, ~R9, P6 ;  /* 0x0000000100087824 */ /* 0x040fe200030e0e09 */
[----:B------:R-:W-:Y:S01]  /*0a90*/  IADD3 R9, P0, RZ, -R12, RZ ;  /* 0x8000000cff097210 */ /* 0x000fe20007f1e0ff */
[----:B------:R-:W-:Y:S01]  /*0aa0*/  UIADD3.X UR14, URZ, UR15, URZ, UP0, !UPT ;  /* 0x0000000f3f0e7290 */ /* 0x000fe200087fe43f */
[----:B------:R-:W-:Y:S01]  /*0ab0*/  ISETP.GT.AND.EX P1, PT, R15, RZ, PT, P1 ;  /* 0x000000ff0f00720c */ /* 0x000fe20003f24310 */
[----:B0-----:R-:W-:Y:S01]  /*0ac0*/  UIADD3 UR7, UP1, UR10, UR16, URZ ;  /* 0x000000100a077290 */ /* 0x001fe2000ff3e03f */
[----:B------:R-:W-:Y:S01]  /*0ad0*/  IADD3.X R11, R0, ~R11, R17, P4, P5 ;  /* 0x8000000b000b7210 */ /* 0x000fe200027ea411 */
[----:B------:R-:W-:Y:S01]  /*0ae0*/  IMAD.X R21, RZ, RZ, ~R8, P0 ;  /* 0x000000ffff157224 */ /* 0x000fe200000e0e08 */
[----:B------:R-:W-:-:S02]  /*0af0*/  LOP3.LUT R17, RZ, R18, RZ, 0x33, !PT ;  /* 0x00000012ff117212 */ /* 0x000fc400078e33ff */
[----:B------:R-:W-:Y:S02]  /*0b00*/  SEL R20, R20, RZ, P1 ;  /* 0x000000ff14147207 */ /* 0x000fe40000800000 */
[----:B------:R-:W-:Y:S02]  /*0b10*/  IADD3 R18, P0, RZ, -R13, RZ ;  /* 0x8000000dff127210 */ /* 0x000fe40007f1e0ff */
[----:B------:R-:W-:Y:S02]  /*0b20*/  ISETP.GE.AND P6, PT, R11, RZ, PT ;  /* 0x000000ff0b00720c */ /* 0x000fe40003fc6270 */
[----:B------:R-:W-:Y:S01]  /*0b30*/  IADD3 R16, P4, P5, R20, R16, R17 ;  /* 0x0000001014107210 */ /* 0x000fe20007d9e011 */
[----:B------:R-:W-:Y:S01]  /*0b40*/  IMAD.X R20, RZ, RZ, ~R11, P0 ;  /* 0x000000ffff147224 */ /* 0x000fe200000e0e0b */
[----:B------:R-:W-:Y:S02]  /*0b50*/  SEL R15, R15, RZ, P1 ;  /* 0x000000ff0f0f7207 */ /* 0x000fe40000800000 */
[----:B------:R-:W-:-:S02]  /*0b60*/  ISETP.LT.AND P1, PT, R8, RZ, PT ;  /* 0x000000ff0800720c */ /* 0x000fc40003f21270 */
[----:B------:R-:W-:Y:S02]  /*0b70*/  LOP3.LUT R19, RZ, R19, RZ, 0x33, !PT ;  /* 0x00000013ff137212 */ /* 0x000fe400078e33ff */
[----:B------:R-:W-:Y:S02]  /*0b80*/  SEL R13, R13, R18, !P6 ;  /* 0x000000120d0d7207 */ /* 0x000fe40007000000 */
[----:B------:R-:W-:Y:S02]  /*0b90*/  SEL R17, R9, R12, P1 ;  /* 0x0000000c09117207 */ /* 0x000fe40000800000 */
[----:B------:R-:W-:Y:S02]  /*0ba0*/  SEL R11, R11, R20, !P6 ;  /* 0x000000140b0b7207 */ /* 0x000fe40007000000 */
[----:B------:R-:W-:Y:S01]  /*0bb0*/  IADD3.X R19, R15, R10, R19, P4, P5 ;  /* 0x0000000a0f137210 */ /* 0x000fe200027ea413 */
[----:B------:R-:W-:Y:S01]  /*0bc0*/  IMAD.X R15, RZ, RZ, ~R14, P2 ;  /* 0x000000ffff0f7224 */ /* 0x000fe200010e0e0e */
[----:B------:R-:W-:Y:S01]  /*0bd0*/  SEL R18, R21, R8, P1 ;  /* 0x0000000815127207 */ /* 0x000fe20000800000 */
[----:B------:R-:W-:Y:S01]  /*0be0*/  IMAD.U32 R21, RZ, RZ, UR12 ;  /* 0x0000000cff157e24 */ /* 0x000fe2000f8e00ff */
[----:B------:R-:W-:Y:S01]  /*0bf0*/  IADD3 R16, P0, P4, R13, R16, -R5 ;  /* 0x000000100d107210 */ /* 0x000fe20007c1e805 */
[----:B------:R-:W0:Y:S01]  /*0c00*/  LDC.64 R8, c[0x0][0x260] ;  /* 0x00009800ff087b82 */ /* 0x000e220000000a00 */
[----:B------:R-:W-:Y:S01]  /*0c10*/  SEL R14, R15, R14, P3 ;  /* 0x0000000e0f0e7207 */ /* 0x000fe20001800000 */
[----:B------:R-:W-:Y:S01]  /*0c20*/  UIADD3.X UR12, URZ, UR17, URZ, UP1, !UPT ;  /* 0x000000113f0c7290 */ /* 0x000fe20008ffe43f */
[----:B------:R-:W-:Y:S01]  /*0c30*/  IADD3.X R19, R11, R19, ~R0, P0, P4 ;  /* 0x000000130b137210 */ /* 0x000fe200007e8c00 */
[----:B------:R-:W-:Y:S01]  /*0c40*/  UISETP.GT.U32.AND UP1, UPT, UR8, URZ, UPT ;  /* 0x0000003f0800728c */ /* 0x000fe2000bf24070 */
[----:B------:R-:W-:Y:S01]  /*0c50*/  IADD3 R16, P0, R16, R17, RZ ;  /* 0x0000001110107210 */ /* 0x000fe20007f1e0ff */
[----:B------:R-:W-:Y:S01]  /*0c60*/  IMAD.U32 R17, RZ, RZ, UR11 ;  /* 0x0000000bff117e24 */ /* 0x000fe2000f8e00ff */
[----:B------:R-:W-:Y:S01]  /*0c70*/  ULDC.64 UR16, c[0x0][0x248] ;  /* 0x0000920000107ab9 */ /* 0x000fe20000000a00 */
[----:B------:R-:W1:Y:S01]  /*0c80*/  LDC.64 R10, c[0x0][0x2c8] ;  /* 0x0000b200ff0a7b82 */ /* 0x000e620000000a00 */
[----:B------:R-:W-:Y:S01]  /*0c90*/  UIMAD UR15, UR14, UR16, URZ ;  /* 0x000000100e0f72a4 */ /* 0x000fe2000f8e023f */
[----:B------:R-:W-:Y:S01]  /*0ca0*/  IMAD.X R19, R19, 0x1, R18, P0 ;  /* 0x0000000113137824 */ /* 0x000fe200000e0612 */
[----:B------:R-:W-:Y:S01]  /*0cb0*/  IADD3 R17, P1, P2, R6, -UR8, R17 ;  /* 0x8000000806117c10 */ /* 0x000fe2000fa3e011 */
[----:B------:R-:W-:-:S02]  /*0cc0*/  UIMAD.WIDE.U32 UR10, UR13, UR16, URZ ;  /* 0x000000100d0a72a5 */ /* 0x000fc4000f8e003f */
[----:B------:R-:W-:Y:S01]  /*0cd0*/  UIMAD UR16, UR13, UR17, UR15 ;  /* 0x000000110d1072a4 */ /* 0x000fe2000f8e020f */
[----:B------:R-:W-:Y:S01]  /*0ce0*/  IADD3.X R15, R7, ~UR9, R21, P1, P2 ;  /* 0x80000009070f7c10 */ /* 0x000fe20008fe4415 */
[----:B------:R-:W2:Y:S01]  /*0cf0*/  LDC.64 R12, c[0x0][0x230] ;  /* 0x00008c00ff0c7b82 */ /* 0x000ea20000000a00 */
[----:B------:R-:W-:Y:S01]  /*0d00*/  IADD3 R18, P3, RZ, -R17, RZ ;  /* 0x80000011ff127210 */ /* 0x000fe20007f7e0ff */
[----:B------:R-:W-:Y:S01]  /*0d10*/  ULEA UR15, UP0, UR8, UR20, 0x1 ;  /* 0x00000014080f7291 */ /* 0x000fe2000f80083f */
[----:B------:R-:W-:Y:S01]  /*0d20*/  ISETP.GE.AND P2, PT, R15, RZ, PT ;  /* 0x000000ff0f00720c */ /* 0x000fe20003f46270 */
[----:B------:R-:W-:Y:S02]  /*0d30*/  UIMAD UR17, UR12, UR22, URZ ;  /* 0x000000160c1172a4 */ /* 0x000fe4000f8e023f */
[----:B------:R-:W-:Y:S01]  /*0d40*/  UIADD3 UR11, UR11, UR16, URZ ;  /* 0x000000100b0b7290 */ /* 0x000fe2000fffe03f */
[----:B------:R-:W-:Y:S01]  /*0d50*/  SEL R17, R17, R18, !P2 ;  /* 0x0000001211117207 */ /* 0x000fe20005000000 */
[----:B0-----:R-:W-:Y:S01]  /*0d60*/  IMAD R19, R19, R8, RZ ;  /* 0x0000000813137224 */ /* 0x001fe200078e02ff */
[----:B------:R-:W-:-:S02]  /*0d70*/  ULEA.HI.X UR16, UR8, UR21, UR9, 0x1, UP0 ;  /* 0x0000001508107291 */ /* 0x000fc400080f0c09 */
[----:B------:R-:W-:Y:S01]  /*0d80*/  UIMAD UR21, UR7, UR23, UR17 ;  /* 0x00000017071572a4 */ /* 0x000fe2000f8e0211 */
[----:B------:R-:W-:Y:S01]  /*0d90*/  IMAD R19, R16, R9, R19 ;  /* 0x0000000910137224 */ /* 0x000fe200078e0213 */
[----:B------:R-:W-:Y:S02]  /*0da0*/  UIADD3 UR17, UP0, URZ, -UR8, URZ ;  /* 0x800000083f117290 */ /* 0x000fe4000ff1e03f */
[----:B------:R-:W-:Y:S01]  /*0db0*/  UISETP.GT.AND.EX UP1, UPT, UR9, URZ, UPT, UP1 ;  /* 0x0000003f0900728c */ /* 0x000fe2000bf24310 */
[----:B-1----:R-:W-:Y:S01]  /*0dc0*/  IADD3 R24, P4, RZ, -R10, RZ ;  /* 0x8000000aff187210 */ /* 0x002fe20007f9e0ff */
[----:B------:R-:W-:Y:S01]  /*0dd0*/  UIADD3.X UR20, URZ, ~UR9, URZ, UP0, !UPT ;  /* 0x800000093f147290 */ /* 0x000fe200087fe43f */
[C---:B------:R-:W-:Y:S01]  /*0de0*/  IADD3 R9, P1, -R10.reuse, 0x1, RZ ;  /* 0x000000010a097810 */ /* 0x040fe20007f3e1ff */
[----:B------:R-:W-:Y:S01]  /*0df0*/  UISETP.GT.U32.AND UP0, UPT, UR17, URZ, UPT ;  /* 0x0000003f1100728c */ /* 0x000fe2000bf04070 */
[----:B------:R-:W-:Y:S01]  /*0e00*/  ISETP.GT.U32.AND P0, PT, R10, RZ, PT ;  /* 0x000000ff0a00720c */ /* 0x000fe20003f04070 */
[--C-:B------:R-:W-:Y:S01]  /*0e10*/  IMAD.X R20, RZ, RZ, ~R11.reuse, P4 ;  /* 0x000000ffff147224 */ /* 0x100fe200020e0e0b */
[----:B------:R-:W-:Y:S01]  /*0e20*/  UIMAD.WIDE.U32 UR10, UR7, UR22, UR10 ;  /* 0x00000016070a72a5 */ /* 0x000fe2000f8e000a */
[----:B------:R-:W-:Y:S01]  /*0e30*/  IMAD.X R23, RZ, RZ, ~R11, P1 ;  /* 0x000000ffff177224 */ /* 0x000fe200008e0e0b */
[----:B------:R-:W-:Y:S01]  /*0e40*/  ISETP.GT.U32.AND P1, PT, R24, RZ, PT ;  /* 0x000000ff1800720c */ /* 0x000fe20003f24070 */
[----:B------:R-:W-:Y:S01]  /*0e50*/  UISETP.GT.AND.EX UP0, UPT, UR20, URZ, UPT, UP0 ;  /* 0x0000003f1400728c */ /* 0x000fe2000bf04300 */
[----:B------:R-:W-:Y:S01]  /*0e60*/  ISETP.GT.AND.EX P0, PT, R11, RZ, PT, P0 ;  /* 0x000000ff0b00720c */ /* 0x000fe20003f04300 */
[----:B------:R-:W-:Y:S01]  /*0e70*/  USEL UR8, UR8, URZ, UP1 ;  /* 0x0000003f08087287 */ /* 0x000fe20008800000 */
[-C--:B--2---:R-:W-:Y:S01]  /*0e80*/  LEA R21, P6, R10, R12.reuse, 0x1 ;  /* 0x0000000c0a157211 */ /* 0x084fe200078c08ff */
[----:B------:R-:W-:Y:S01]  /*0e90*/  USEL UR17, UR17, URZ, UP0 ;  /* 0x0000003f11117287 */ /* 0x000fe20008000000 */
[----:B------:R-:W-:Y:S01]  /*0ea0*/  ISETP.GT.AND.EX P1, PT, R20, RZ, PT, P1 ;  /* 0x000000ff1400720c */ /* 0x000fe20003f24310 */
[----:B------:R-:W-:Y:S01]  /*0eb0*/  ULOP3.LUT UR8, URZ, UR8, URZ, 0x33, !UPT ;  /* 0x000000083f087292 */ /* 0x000fe2000f8e333f */
[----:B------:R-:W-:Y:S01]  /*0ec0*/  SEL R22, R10, RZ, P0 ;  /* 0x000000ff0a167207 */ /* 0x000fe20000000000 */
[----:B------:R-:W-:Y:S01]  /*0ed0*/  UIADD3 UR11, UR11, UR21, URZ ;  /* 0x000000150b0b7290 */ /* 0x000fe2000fffe03f */
[----:B------:R-:W-:Y:S01]  /*0ee0*/  IADD3 R18, P4, P5, R2, -R12, R9 ;  /* 0x8000000c02127210 */ /* 0x000fe20007d9e009 */
[----:B------:R-:W-:Y:S01]  /*0ef0*/  USEL UR9, UR9, URZ, UP1 ;  /* 0x0000003f09097287 */ /* 0x000fe20008800000 */
[-CC-:B------:R-:W-:Y:S01]  /*0f00*/  LEA.HI.X R9, R10, R13.reuse, R11.reuse, 0x1, P6 ;  /* 0x0000000d0a097211 */ /* 0x180fe200030f0c0b */
[----:B------:R-:W-:Y:S01]  /*0f10*/  UIADD3 UR8, UP1, UP2, UR17, UR15, UR8 ;  /* 0x0000000f11087290 */ /* 0x000fe2000fa3e008 */
[----:B------:R-:W-:Y:S01]  /*0f20*/  IADD3 R12, P6, R2, -R10, RZ ;  /* 0x8000000a020c7210 */ /* 0x000fe20007fde0ff */
[----:B------:R-:W-:Y:S01]  /*0f30*/  ULOP3.LUT UR9, URZ, UR9, URZ, 0x33, !UPT ;  /* 0x000000093f097292 */ /* 0x000fe2000f8e333f */
[----:B------:R-:W-:Y:S01]  /*0f40*/  SEL R24, R24, RZ, P1 ;  /* 0x000000ff18187207 */ /* 0x000fe20000800000 */
[----:B------:R-:W-:Y:S01]  /*0f50*/  ULDC.64 UR22, c[0x0][0x258] ;  /* 0x0000960000167ab9 */ /* 0x000fe20000000a00 */
[----:B------:R-:W-:Y:S01]  /*0f60*/  LOP3.LUT R22, RZ, R22, RZ, 0x33, !PT ;  /* 0x00000016ff167212 */ /* 0x000fe200078e33ff */
[C---:B------:R-:W-:Y:S01]  /*0f70*/  IMAD.X R10, R3.reuse, 0x1, ~R11, P6 ;  /* 0x00000001030a7824 */ /* 0x040fe200030e0e0b */
[----:B------:R-:W-:-:S02]  /*0f80*/  IADD3.X R13, R3, ~R13, R23, P4, P5 ;  /* 0x8000000d030d7210 */ /* 0x000fc400027ea417 */
[----:B------:R-:W-:Y:S02]  /*0f90*/  IADD3 R21, P4, P5, R24, R21, R22 ;  /* 0x0000001518157210 */ /* 0x000fe40007d9e016 */
[----:B------:R-:W-:Y:S02]  /*0fa0*/  SEL R24, R11, RZ, P0 ;  /* 0x000000ff0b187207 */ /* 0x000fe40000000000 */
[----:B------:R-:W-:Y:S02]  /*0fb0*/  IADD3 R11, P0, RZ, -R18, RZ ;  /* 0x80000012ff0b7210 */ /* 0x000fe40007f1e0ff */
[----:B------:R-:W-:Y:S02]  /*0fc0*/  SEL R20, R20, RZ, P1 ;  /* 0x000000ff14147207 */ /* 0x000fe40000800000 */
[----:B------:R-:W-:Y:S02]  /*0fd0*/  IADD3.X R22, RZ, ~R13, RZ, P0, !PT ;  /* 0x8000000dff167210 */ /* 0x000fe400007fe4ff */
[----:B------:R-:W-:-:S02]  /*0fe0*/  ISETP.GE.AND P0, PT, R13, RZ, PT ;  /* 0x000000ff0d00720c */ /* 0x000fc40003f06270 */
[----:B------:R-:W-:Y:S02]  /*0ff0*/  IADD3 R23, P6, RZ, -R12, RZ ;  /* 0x8000000cff177210 */ /* 0x000fe40007fde0ff */
[----:B------:R-:W-:Y:S02]  /*1000*/  ISETP.LT.AND P1, PT, R10, RZ, PT ;  /* 0x000000ff0a00720c */ /* 0x000fe40003f21270 */
[----:B------:R-:W-:Y:S02]  /*1010*/  SEL R11, R18, R11, !P0 ;  /* 0x0000000b120b7207 */ /* 0x000fe40004000000 */
[----:B------:R-:W-:Y:S02]  /*1020*/  LOP3.LUT R18, RZ, R24, RZ, 0x33, !PT ;  /* 0x00000018ff127212 */ /* 0x000fe400078e33ff */
[----:B------:R-:W-:Y:S01]  /*1030*/  SEL R12, R23, R12, P1 ;  /* 0x0000000c170c7207 */ /* 0x000fe20000800000 */
[----:B------:R-:W-:Y:S01]  /*1040*/  IMAD.X R23, RZ, RZ, ~R10, P6 ;  /* 0x000000ffff177224 */ /* 0x000fe200030e0e0a */
[----:B------:R-:W-:-:S02]  /*1050*/  SEL R13, R13, R22, !P0 ;  /* 0x000000160d0d7207 */ /* 0x000fc40004000000 */
[----:B------:R-:W-:Y:S02]  /*1060*/  IADD3.X R9, R20, R9, R18, P4, P5 ;  /* 0x0000000914097210 */ /* 0x000fe400027ea412 */
[----:B------:R-:W-:Y:S02]  /*1070*/  IADD3 R21, P0, P4, R11, R21, -R2 ;  /* 0x000000150b157210 */ /* 0x000fe40007c1e802 */
[----:B------:R-:W-:Y:S02]  /*1080*/  SEL R11, R23, R10, P1 ;  /* 0x0000000a170b7207 */ /* 0x000fe40000800000 */
[----:B------:R-:W-:Y:S01]  /*1090*/  IADD3.X R10, R13, R9, ~R3, P0, P4 ;  /* 0x000000090d0a7210 */ /* 0x000fe200007e8c03 */
[----:B------:R-:W-:Y:S01]  /*10a0*/  IMAD.WIDE.U32 R8, R16, R8, UR10 ;  /* 0x0000000a10087e25 */ /* 0x000fe2000f8e0008 */
[----:B------:R-:W-:Y:S01]  /*10b0*/  IADD3 R21, P0, R21, R12, RZ ;  /* 0x0000000c15157210 */ /* 0x000fe20007f1e0ff */
[----:B------:R-:W-:Y:S02]  /*10c0*/  USEL UR10, UR20, URZ, UP0 ;  /* 0x0000003f140a7287 */ /* 0x000fe40008000000 */
[----:B------:R-:W-:-:S02]  /*10d0*/  IMAD.X R12, RZ, RZ, ~R15, P3 ;  /* 0x000000ffff0c7224 */ /* 0x000fc400018e0e0f */
[----:B------:R-:W-:Y:S01]  /*10e0*/  IMAD.X R10, R10, 0x1, R11, P0 ;  /* 0x000000010a0a7824 */ /* 0x000fe200000e060b */
[----:B------:R-:W-:Y:S01]  /*10f0*/  IADD3 R11, P0, P1, R17, UR8, -R6 ;  /* 0x00000008110b7c10 */ /* 0x000fe2000f91e806 */
[----:B------:R-:W-:Y:S01]  /*1100*/  UIADD3.X UR8, UR10, UR16, UR9, UP1, UP2 ;  /* 0x000000100a087290 */ /* 0x000fe20008fe4409 */
[----:B------:R-:W-:Y:S01]  /*1110*/  SEL R13, R15, R12, !P2 ;  /* 0x0000000c0f0d7207 */ /* 0x000fe20005000000 */
[----:B------:R-:W-:Y:S01]  /*1120*/  IMAD.IADD R9, R9, 0x1, R19 ;  /* 0x0000000109097824 */ /* 0x000fe200078e0213 */
[----:B------:R-:W-:Y:S01]  /*1130*/  IADD3 R11, P2, R11, R4, RZ ;  /* 0x000000040b0b7210 */ /* 0x000fe20007f5e0ff */
[----:B------:R-:W-:Y:S01]  /*1140*/  IMAD R10, R10, UR22, RZ ;  /* 0x000000160a0a7c24 */ /* 0x000fe2000f8e02ff */
[----:B------:R-:W-:Y:S01]  /*1150*/  ULDC.64 UR10, c[0x0][0x210] ;  /* 0x00008400000a7ab9 */ /* 0x000fe20000000a00 */
[----:B------:R-:W-:Y:S01]  /*1160*/  IADD3.X R13, R13, UR8, ~R7, P0, P1 ;  /* 0x000000080d0d7c10 */ /* 0x000fe200087e2c07 */
[----:B------:R-:W-:Y:S01]  /*1170*/  IMAD.WIDE.U32 R8, R21, UR22, R8 ;  /* 0x0000001615087c25 */ /* 0x000fe2000f8e0008 */
[----:B------:R-:W-:-:S03]  /*1180*/  ULDC.64 UR8, c[0x0][0x250] ;  /* 0x0000940000087ab9 */ /* 0x000fc60000000a00 */
[----:B------:R-:W-:Y:S02]  /*1190*/  IMAD R15, R21, UR23, R10 ;  /* 0x00000017150f7c24 */ /* 0x000fe4000f8e020a */
[----:B------:R-:W-:Y:S02]  /*11a0*/  IMAD.X R14, R13, 0x1, R14, P2 ;  /* 0x000000010d0e7824 */ /* 0x000fe400010e060e */
[----:B------:R-:W-:Y:S02]  /*11b0*/  IMAD.IADD R9, R9, 0x1, R15 ;  /* 0x0000000109097824 */ /* 0x000fe400078e020f */
[----:B------:R-:W-:Y:S02]  /*11c0*/  IMAD R14, R14, UR8, RZ ;  /* 0x000000080e0e7c24 */ /* 0x000fe4000f8e02ff */
[----:B------:R-:W-:-:S04]  /*11d0*/  IMAD.WIDE.U32 R8, R11, UR8, R8 ;  /* 0x000000080b087c25 */ /* 0x000fc8000f8e0008 */
[----:B------:R-:W-:Y:S01]  /*11e0*/  IMAD R11, R11, UR9, R14 ;  /* 0x000000090b0b7c24 */ /* 0x000fe2000f8e020e */
[----:B------:R-:W-:-:S04]  /*11f0*/  IADD3 R8, P0, R8, UR10, RZ ;  /* 0x0000000a08087c10 */ /* 0x000fc8000ff1e0ff */
[----:B------:R-:W-:Y:S01]  /*1200*/  IADD3.X R9, R9, UR11, R11, P0, !PT ;  /* 0x0000000b09097c10 */ /* 0x000fe200087fe40b */
[----:B------:R-:W-:Y:S01]  /*1210*/  ULDC.64 UR10, c[0x0][0x2a0] ;  /* 0x0000a800000a7ab9 */ /* 0x000fe20000000a00 */
[----:B------:R-:W0:Y:S04]  /*1220*/  LDC.64 R10, c[0x0][0x2b8] ;  /* 0x0000ae00ff0a7b82 */ /* 0x000e280000000a00 */
[----:B------:R-:W2:Y:S01]  /*1230*/  LDG.E.U8 R9, desc[UR18][R8.64] ;  /* 0x0000001208097981 */ /* 0x000ea2000c1e1100 */
[----:B------:R-:W-:Y:S02]  /*1240*/  UIMAD UR14, UR14, UR10, URZ ;  /* 0x0000000a0e0e72a4 */ /* 0x000fe4000f8e023f */
[----:B------:R-:W-:Y:S02]  /*1250*/  UIMAD.WIDE.U32 UR8, UR13, UR10, URZ ;  /* 0x0000000a0d0872a5 */ /* 0x000fe4000f8e003f */
[----:B------:R-:W-:-:S03]  /*1260*/  UIMAD UR14, UR13, UR11, UR14 ;  /* 0x0000000b0d0e72a4 */ /* 0x000fc6000f8e020e */
[----:B------:R-:W-:Y:S01]  /*1270*/  ULDC.64 UR10, c[0x0][0x298] ;  /* 0x0000a600000a7ab9 */ /* 0x000fe20000000a00 */
[----:B------:R-:W-:Y:S02]  /*1280*/  UIADD3 UR9, UR9, UR14, URZ ;  /* 0x0000000e09097290 */ /* 0x000fe4000fffe03f */
[----:B------:R-:W-:Y:S02]  /*1290*/  UIMAD UR12, UR12, UR10, URZ ;  /* 0x0000000a0c0c72a4 */ /* 0x000fe4000f8e023f */
[----:B------:R-:W-:Y:S02]  /*12a0*/  UIMAD.WIDE.U32 UR8, UR7, UR10, UR8 ;  /* 0x0000000a070872a5 */ /* 0x000fe4000f8e0008 */
[----:B------:R-:W-:-:S03]  /*12b0*/  UIMAD UR12, UR7, UR11, UR12 ;  /* 0x0000000b070c72a4 */ /* 0x000fc6000f8e020c */
[----:B------:R-:W-:Y:S01]  /*12c0*/  ULDC.64 UR10, c[0x0][0x268] ;  /* 0x00009a00000a7ab9 */ /* 0x000fe20000000a00 */
        /* <DEDUP_REMOVED lines=10> */
[----:B------:R-:W-:Y:S02]  /*1370*/  IMAD.IADD R3, R3, 0x1, R11 ;  /* 0x0000000103037824 */ /* 0x000fe400078e020b */
[----:B------:R-:W-:Y:S02]  /*1380*/  IMAD R5, R7, UR8, RZ ;  /* 0x0000000807057c24 */ /* 0x000fe4000f8e02ff */
[----:B------:R-:W-:-:S04]  /*1390*/  IMAD.WIDE.U32 R2, R6, UR8, R2 ;  /* 0x0000000806027c25 */ /* 0x000fc8000f8e0002 */
[----:B------:R-:W-:Y:S01]  /*13a0*/  IMAD R5, R6, UR9, R5 ;  /* 0x0000000906057c24 */ /* 0x000fe2000f8e0205 */
[----:B------:R-:W-:-:S04]  /*13b0*/  IADD3 R2, P0, R2, UR10, RZ ;  /* 0x0000000a02027c10 */ /* 0x000fc8000ff1e0ff */
[----:B------:R-:W-:-:S05]  /*13c0*/  IADD3.X R3, R3, UR11, R5, P0, !PT ;  /* 0x0000000b03037c10 */ /* 0x000fca00087fe405 */
[----:B--2---:R-:W-:Y:S01]  /*13d0*/  STG.E.U8 desc[UR18][R2.64], R9 ;  /* 0x0000000902007986 */ /* 0x004fe2000c101112 */
[----:B------:R-:W-:Y:S05]  /*13e0*/  EXIT ;  /* 0x000000000000794d */ /* 0x000fea0003800000 */
        .weak           $__internal_30_$__cuda_sm20_div_s64
        .type           $__internal_30_$__cuda_sm20_div_s64,@function
        .size           $__internal_30_$__cuda_sm20_div_s64,($__internal_31_$__cuda_sm20_rem_s64 - $__internal_30_$__cuda_sm20_div_s64)
$__internal_30_$__cuda_sm20_div_s64:
        /* <DEDUP_REMOVED lines=30> */
[----:B------:R-:W-:Y:S02]  /*15d0*/  SEL R13, R14, R13, !P3 ;  /* 0x0000000d0e0d7207 */ /* 0x000fe40005800000 */
[----:B------:R-:W-:-:S05]  /*15e0*/  IADD3.X R18, RZ, ~R15, RZ, P0, !PT ;  /* 0x8000000fff127210 */ /* 0x000fca00007fe4ff */
        /* <DEDUP_REMOVED lines=51> */
[----:B------:R-:W-:Y:S06]  /*1920*/  RET.REL.NODEC R8 `(_ZN2at6native49_GLOBAL__N__cfa43aba_16_ReflectionPad_cu_f800513927reflection_pad3d_out_kernelIaEEvNS_27GenericPackedTensorAccessorIKT_Lm5ENS_16DefaultPtrTraitsElEENS3_IS4_Lm5ES6_lEElllll) ;  /* 0xffffffe408b47950 */ /* 0x000fec0003c3ffff */
        .weak           $__internal_31_$__cuda_sm20_rem_s64
        .type           $__internal_31_$__cuda_sm20_rem_s64,@function
        .size           $__internal_31_$__cuda_sm20_rem_s64,(.L_x_1153 - $__internal_31_$__cuda_sm20_rem_s64)
$__internal_31_$__cuda_sm20_rem_s64:
        /* <DEDUP_REMOVED lines=77> */
[----:B------:R-:W-:Y:S06]  /*1e00*/  RET.REL.NODEC R2 `(_ZN2at6native49_GLOBAL__N__cfa43aba_16_ReflectionPad_cu_f800513927reflection_pad3d_out_kernelIaEEvNS_27GenericPackedTensorAccessorIKT_Lm5ENS_16DefaultPtrTraitsElEENS3_IS4_Lm5ES6_lEElllll) ;  /* 0xffffffe0027c7950 */ /* 0x000fec0003c3ffff */
.L_x_161:
        /* <DEDUP_REMOVED lines=15> */
.L_x_1153:


//--------------------- .text._ZN2at6native49_GLOBAL__N__cfa43aba_16_ReflectionPad_cu_f800513927reflection_pad3d_out_kernelIhEEvNS_27GenericPackedTensorAccessorIKT_Lm5ENS_16DefaultPtrTraitsElEENS3_IS4_Lm5ES6_lEElllll --------------------------
	.section	.text._ZN2at6native49_GLOBAL__N__cfa43aba_16_ReflectionPad_cu_f800513927reflection_pad3d_out_kernelIhEEvNS_27GenericPackedTensorAccessorIKT_Lm5ENS_16DefaultPtrTraitsElEENS3_IS4_Lm5ES6_lEElllll,"ax",@progbits
	.align	128
.text._ZN2at6native49_GLOBAL__N__cfa43aba_16_ReflectionPad_cu_f800513927reflection_pad3d_out_kernelIhEEvNS_27GenericPackedTensorAccessorIKT_Lm5ENS_16DefaultPtrTraitsElEENS3_IS4_Lm5ES6_lEElllll:
        .type           _ZN2at6native49_GLOBAL__N__cfa43aba_16_ReflectionPad_cu_f800513927reflection_pad3d_out_kernelIhEEvNS_27GenericPackedTensorAccessorIKT_Lm5ENS_16DefaultPtrTraitsElEENS3_IS4_Lm5ES6_lEElllll,@function
        .size           _ZN2at6native49_GLOBAL__N__cfa43aba_16_ReflectionPad_cu_f800513927reflection_pad3d_out_kernelIhEEvNS_27GenericPackedTensorAccessorIKT_Lm5ENS_16DefaultPtrTraitsElEENS3_IS4_Lm5ES6_lEElllll,(.L_x_1156 - _ZN2at6native49_GLOBAL__N__cfa43aba_16_ReflectionPad_cu_f800513927reflection_pad3d_out_kernelIhEEvNS_27GenericPackedTensorAccessorIKT_Lm5ENS_16DefaultPtrTraitsElEENS3_IS4_Lm5ES6_lEElllll)
        .other          _ZN2at6native49_GLOBAL__N__cfa43aba_16_ReflectionPad_cu_f800513927reflection_pad3d_out_kernelIhEEvNS_27GenericPackedTensorAccessorIKT_Lm5ENS_16DefaultPtrTraitsElEENS3_IS4_Lm5ES6_lEElllll,@"STO_CUDA_ENTRY STV_DEFAULT"
_ZN2at6native49_GLOBAL__N__cfa43aba_16_ReflectionPad_cu_f800513927reflection_pad3d_out_kernelIhEEvNS_27GenericPackedTensorAccessorIKT_Lm5ENS_16DefaultPtrTraitsElEENS3_IS4_Lm5ES6_lEElllll:
        /* <DEDUP_REMOVED lines=30> */
[----:B------:R-:W-:Y:S05]  /*01e0*/  CALL.REL.NOINC `($__internal_32_$__cuda_sm20_div_s64) ;  /* 0x0000001000807944 */ /* 0x000fea0003c00000 */
        /* <DEDUP_REMOVED lines=11> */
.L_x_163:
        /* <DEDUP_REMOVED lines=22> */
.L_x_164:
[----:B------:R-:W-:Y:S05]  /*0400*/  BSYNC B0 ;  /* 0x0000000000007941 */ /* 0x000fea0003800000 */
.L_x_162:
[----:B------:R-:W-:Y:S01]  /*0410*/  ULDC UR4, c[0x0][0x28c] ;  /* 0x0000a30000047ab9 */ /* 0x000fe20000000800 */
[----:B------:R-:W-:Y:S01]  /*0420*/  BSSY B0, `(.L_x_165) ;  /* 0x000001d000007945 */ /* 0x000fe20003800000 */
[----:B------:R-:W-:-:S04]  /*0430*/  LOP3.LUT R4, R3, UR4, RZ, 0xfc, !PT ;  /* 0x0000000403047c12 */ /* 0x000fc8000f8efcff */
[----:B------:R-:W-:-:S13]  /*0440*/  ISETP.NE.U32.AND P0, PT, R4, RZ, PT ;  /* 0x000000ff0400720c */ /* 0x000fda0003f05070 */
[----:B------:R-:W-:Y:S05]  /*0450*/  @!P0 BRA `(.L_x_166) ;  /* 0x0000000000188947 */ /* 0x000fea0003800000 */
[----:B------:R-:W-:Y:S01]  /*0460*/  IMAD.MOV.U32 R4, RZ, RZ, R2 ;  /* 0x000000ffff047224 */ /* 0x000fe200078e0002 */
[----:B------:R-:W-:-:S07]  /*0470*/  MOV R2, 0x490 ;  /* 0x0000049000027802 */ /* 0x000fce0000000f00 */
[----:B------:R-:W-:Y:S05]  /*0480*/  CALL.REL.NOINC `($__internal_33_$__cuda_sm20_rem_s64) ;  /* 0x0000001400287944 */ /* 0x000fea0003c00000 */
[----:B------:R-:W-:Y:S02]  /*0490*/  IMAD.MOV.U32 R2, RZ, RZ, R4 ;  /* 0x000000ffff027224 */ /* 0x000fe400078e0004 */
[----:B------:R-:W-:Y:S01]  /*04a0*/  IMAD.MOV.U32 R3, RZ, RZ, R9 ;  /* 0x000000ffff037224 */ /* 0x000fe200078e0009 */
[----:B------:R-:W-:Y:S06]  /*04b0*/  BRA `(.L_x_167) ;  /* 0x00000000004c7947 */ /* 0x000fec0003800000 */
.L_x_166:
        /* <DEDUP_REMOVED lines=19> */
.L_x_167:
[----:B------:R-:W-:Y:S05]  /*05f0*/  BSYNC B0 ;  /* 0x0000000000007941 */ /* 0x000fea0003800000 */
.L_x_165:
        /* <DEDUP_REMOVED lines=17> */
[----:B------:R-:W-:Y:S05]  /*0710*/  CALL.REL.NOINC `($__internal_32_$__cuda_sm20_div_s64) ;  /* 0x0000000c00347944 */ /* 0x000fea0003c00000 */
[----:B------:R-:W-:Y:S02]  /*0720*/  IMAD.MOV.U32 R6, RZ, RZ, R10 ;  /* 0x000000ffff067224 */ /* 0x000fe400078e000a */
[----:B------:R-:W-:Y:S01]  /*0730*/  IMAD.MOV.U32 R7, RZ, RZ, R11 ;  /* 0x000000ffff077224 */ /* 0x000fe200078e000b */
[----:B------:R-:W-:Y:S06]  /*0740*/  BRA `(.L_x_170) ;  /* 0x0000000000507947 */ /* 0x000fec0003800000 */
.L_x_169:
        /* <DEDUP_REMOVED lines=20> */
.L_x_170:
[----:B------:R-:W-:Y:S05]  /*0890*/  BSYNC B0 ;  /* 0x0000000000007941 */ /* 0x000fea0003800000 */
.L_x_168:
        /* <DEDUP_REMOVED lines=181> */
        .weak           $__internal_32_$__cuda_sm20_div_s64
        .type           $__internal_32_$__cuda_sm20_div_s64,@function
        .size           $__internal_32_$__cuda_sm20_div_s64,($__internal_33_$__cuda_sm20_rem_s64 - $__internal_32_$__cuda_sm20_div_s64)
$__internal_32_$__cuda_sm20_div_s64:
        /* <DEDUP_REMOVED lines=83> */
[----:B------:R-:W-:Y:S06]  /*1920*/  RET.REL.NODEC R8 `(_ZN2at6native49_GLOBAL__N__cfa43aba_16_ReflectionPad_cu_f800513927reflection_pad3d_out_kernelIhEEvNS_27GenericPackedTensorAccessorIKT_Lm5ENS_16DefaultPtrTraitsElEENS3_IS4_Lm5ES6_lEElllll) ;  /* 0xffffffe408b47950 */ /* 0x000fec0003c3ffff */
        .weak           $__internal_33_$__cuda_sm20_rem_s64
        .type           $__internal_33_$__cuda_sm20_rem_s64,@function
        .size           $__internal_33_$__cuda_sm20_rem_s64,(.L_x_1156 - $__internal_33_$__cuda_sm20_rem_s64)
$__internal_33_$__cuda_sm20_rem_s64:
        /* <DEDUP_REMOVED lines=77> */
[----:B------:R-:W-:Y:S06]  /*1e00*/  RET.REL.NODEC R2 `(_ZN2at6native49_GLOBAL__N__cfa43aba_16_ReflectionPad_cu_f800513927reflection_pad3d_out_kernelIhEEvNS_27GenericPackedTensorAccessorIKT_Lm5ENS_16DefaultPtrTraitsElEENS3_IS4_Lm5ES6_lEElllll) ;  /* 0xffffffe0027c7950 */ /* 0x000fec0003c3ffff */
.L_x_171:
        /* <DEDUP_REMOVED lines=15> */
.L_x_1156:


//--------------------- .text._ZN2at6native49_GLOBAL__N__cfa43aba_16_ReflectionPad_cu_f800513936reflection_pad1d_backward_out_kernelIN3c108BFloat16EEEvPT_PKS5_lll --------------------------
	.section	.text._ZN2at6native49_GLOBAL__N__cfa43aba_16_ReflectionPad_cu_f800513936reflection_pad1d_backward_out_kernelIN3c108BFloat16EEEvPT_PKS5_lll,"ax",@progbits
	.align	128
.text._ZN2at6native49_GLOBAL__N__cfa43aba_16_ReflectionPad_cu_f800513936reflection_pad1d_backward_out_kernelIN3c108BFloat16EEEvPT_PKS5_lll:
        .type           _ZN2at6native49_GLOBAL__N__cfa43aba_16_ReflectionPad_cu_f800513936reflection_pad1d_backward_out_kernelIN3c108BFloat16EEEvPT_PKS5_lll,@function
        .size           _ZN2at6native49_GLOBAL__N__cfa43aba_16_ReflectionPad_cu_f800513936reflection_pad1d_backward_out_kernelIN3c108BFloat16EEEvPT_PKS5_lll,(.L_x_1159 - _ZN2at6native49_GLOBAL__N__cfa43aba_16_ReflectionPad_cu_f800513936reflection_pad1d_backward_out_kernelIN3c108BFloat16EEEvPT_PKS5_lll)
        .other          _ZN2at6native49_GLOBAL__N__cfa43aba_16_ReflectionPad_cu_f800513936reflection_pad1d_backward_out_kernelIN3c108BFloat16EEEvPT_PKS5_lll,@"STO_CUDA_ENTRY STV_DEFAULT"
_ZN2at6native49_GLOBAL__N__cfa43aba_16_ReflectionPad_cu_f800513936reflection_pad1d_backward_out_kernelIN3c108BFloat16EEEvPT_PKS5_lll:
[----:B------:R-:W-:Y:S01]  /*0000*/  LDC R1, c[0x0][0x28] ;  /* 0x00000a00ff017b82 */ /* 0x000fe20000000800 */
[----:B------:R-:W0:Y:S07]  /*0010*/  S2R R2, SR_TID.X ;  /* 0x0000000000027919 */ /* 0x000e2e0000002100 */
[----:B------:R-:W1:Y:S01]  /*0020*/  LDC.64 R4, c[0x0][0x228] ;  /* 0x00008a00ff047b82 */ /* 0x000e620000000a00 */
[----:B------:R-:W-:Y:S01]  /*0030*/  ULDC UR4, c[0x0][0x0] ;  /* 0x0000000000047ab9 */ /* 0x000fe20000000800 */
[----:B------:R-:W-:Y:S01]  /*0040*/  ULDC.64 UR6, c[0x0][0x230] ;  /* 0x00008c0000067ab9 */ /* 0x000fe20000000a00 */
[----:B------:R-:W0:Y:S05]  /*0050*/  S2R R3, SR_CTAID.X ;  /* 0x0000000000037919 */ /* 0x000e2a0000002500 */
[----:B------:R-:W1:Y:S02]  /*0060*/  LDC.64 R8, c[0x0][0x220] ;  /* 0x00008800ff087b82 */ /* 0x000e640000000a00 */
[----:B-1----:R-:W-:Y:S01]  /*0070*/  IADD3 R13, P0, R4, R8, RZ ;  /* 0x00000008040d7210 */ /* 0x002fe20007f1e0ff */
[----:B0-----:R-:W-:-:S03]  /*0080*/  IMAD R2, R3, UR4, R2 ;  /* 0x0000000403027c24 */ /* 0x001fc6000f8e0202 */
[----:B------:R-:W-:Y:S01]  /*0090*/  IADD3 R7, P1, R13, UR6, RZ ;  /* 0x000000060d077c10 */ /* 0x000fe2000ff3e0ff */
[----:B------:R-:W-:-:S03]  /*00a0*/  IMAD.X R12, R5, 0x1, R9, P0 ;  /* 0x00000001050c7824 */ /* 0x000fc600000e0609 */
[----:B------:R-:W-:Y:S02]  /*00b0*/  ISETP.GT.U32.AND P0, PT, R7, R2, PT ;  /* 0x000000020700720c */ /* 0x000fe40003f04070 */
[----:B------:R-:W-:-:S04]  /*00c0*/  IADD3.X R0, R12, UR7, RZ, P1, !PT ;  /* 0x000000070c007c10 */ /* 0x000fc80008ffe4ff */
[----:B------:R-:W-:-:S13]  /*00d0*/  ISETP.GT.AND.EX P0, PT, R0, RZ, PT, P0 ;  /* 0x000000ff0000720c */ /* 0x000fda0003f04300 */
[----:B------:R-:W-:Y:S05]  /*00e0*/  @!P0 EXIT ;  /* 0x000000000000894d */ /* 0x000fea0003800000 */
[----:B------:R-:W-:Y:S01]  /*00f0*/  S2UR UR5, SR_CTAID.Z ;  /* 0x00000000000579c3 */ /* 0x000fe20000002700 */
[C---:B------:R-:W-:Y:S01]  /*0100*/  IADD3 R6, P0, R2.reuse, -R4, RZ ;  /* 0x8000000402067210 */ /* 0x040fe20007f1e0ff */
[----:B------:R-:W-:Y:S01]  /*0110*/  ULDC UR4, c[0x0][0x10] ;  /* 0x0000040000047ab9 */ /* 0x000fe20000000800 */
[----:B------:R-:W-:Y:S02]  /*0120*/  IADD3 R10, P1, -R2, R8, RZ ;  /* 0x00000008020a7210 */ /* 0x000fe40007f3e1ff */
[----:B------:R-:W-:Y:S01]  /*0130*/  IADD3 R15, P3, RZ, -R6, RZ ;  /* 0x80000006ff0f7210 */ /* 0x000fe20007f7e0ff */
[----:B------:R-:W-:Y:S01]  /*0140*/  IMAD.X R3, RZ, RZ, ~R5, P0 ;  /* 0x000000ffff037224 */ /* 0x000fe200000e0e05 */
[----:B------:R-:W-:Y:S01]  /*0150*/  IADD3.X R11, R9, -0x1, RZ, P1, !PT ;  /* 0xffffffff090b7810 */ /* 0x000fe20000ffe4ff */
[----:B------:R-:W0:Y:S01]  /*0160*/  S2UR UR6, SR_CTAID.Y ;  /* 0x00000000000679c3 */ /* 0x000e220000002600 */
[----:B------:R-:W-:Y:S01]  /*0170*/  ISETP.GT.U32.AND P0, PT, R4, RZ, PT ;  /* 0x000000ff0400720c */ /* 0x000fe20003f04070 */
[----:B------:R-:W-:Y:S01]  /*0180*/  IMAD.X R16, RZ, RZ, ~R3, P3 ;  /* 0x000000ffff107224 */ /* 0x000fe200018e0e03 */
[----:B------:R-:W-:-:S02]  /*0190*/  ISETP.LT.AND P2, PT, R3, RZ, PT ;  /* 0x000000ff0300720c */ /* 0x000fc40003f41270 */
[----:B------:R-:W-:Y:S02]  /*01a0*/  IADD3 R14, P4, RZ, -R4, RZ ;  /* 0x80000004ff0e7210 */ /* 0x000fe40007f9e0ff */
[----:B------:R-:W-:Y:S02]  /*01b0*/  ISETP.GT.AND.EX P0, PT, R5, RZ, PT, P0 ;  /* 0x000000ff0500720c */ /* 0x000fe40003f04300 */
[----:B------:R-:W-:Y:S01]  /*01c0*/  SEL R6, R15, R6, P2 ;  /* 0x000000060f067207 */ /* 0x000fe20001000000 */
[----:B------:R-:W-:Y:S01]  /*01d0*/  IMAD.X R15, RZ, RZ, ~R5, P4 ;  /* 0x000000ffff0f7224 */ /* 0x000fe200020e0e05 */
[----:B------:R-:W-:-:S04]  /*01e0*/  ISETP.GT.U32.AND P1, PT, R14, RZ, PT ;  /* 0x000000ff0e00720c */ /* 0x000fc80003f24070 */
[----:B------:R-:W-:Y:S01]  /*01f0*/  ISETP.GT.AND.EX P1, PT, R15, RZ, PT, P1 ;  /* 0x000000ff0f00720c */ /* 0x000fe20003f24310 */
[----:B0-----:R-:W-:-:S03]  /*0200*/  UIMAD UR4, UR4, UR5, UR6 ;  /* 0x00000005040472a4 */ /* 0x001fc6000f8e0206 */
[----:B------:R-:W-:-:S03]  /*0210*/  ULDC.64 UR6, c[0x0][0x218] ;  /* 0x0000860000067ab9 */ /* 0x000fc60000000a00 */
[----:B------:R-:W-:Y:S01]  /*0220*/  IMAD.WIDE.U32 R10, R8, UR4, R10 ;  /* 0x00000004080a7c25 */ /* 0x000fe2000f8e000a */
[----:B------:R-:W-:Y:S02]  /*0230*/  IADD3 R8, P5, P6, -R13, 0x1, R2 ;  /* 0x000000010d087810 */ /* 0x000fe40007ebe102 */
[----:B------:R-:W-:Y:S01]  /*0240*/  SEL R13, R14, RZ, P1 ;  /* 0x000000ff0e0d7207 */ /* 0x000fe20000800000 */
[----:B------:R-:W-:Y:S01]  /*0250*/  IMAD R9, R9, UR4, R11 ;  /* 0x0000000409097c24 */ /* 0x000fe2000f8e020b */
[C---:B------:R-:W-:Y:S02]  /*0260*/  LEA R10, P4, R4.reuse, R10, 0x1 ;  /* 0x0000000a040a7211 */ /* 0x040fe400078808ff */
[C---:B------:R-:W-:Y:S02]  /*0270*/  SEL R11, R4.reuse, RZ, P0 ;  /* 0x000000ff040b7207 */ /* 0x040fe40000000000 */
[----:B------:R-:W-:Y:S02]  /*0280*/  LEA.HI.X R4, R4, R9, R5, 0x1, P4 ;  /* 0x0000000904047211 */ /* 0x000fe400020f0c05 */
[----:B------:R-:W-:-:S02]  /*0290*/  LOP3.LUT R9, RZ, R11, RZ, 0x33, !PT ;  /* 0x0000000bff097212 */ /* 0x000fc400078e33ff */
[----:B------:R-:W-:Y:S02]  /*02a0*/  IADD3.X R11, ~R12, RZ, RZ, P5, P6 ;  /* 0x000000ff0c0b7210 */ /* 0x000fe40002fec5ff */
[----:B------:R-:W-:Y:S02]  /*02b0*/  IADD3 R17, P4, RZ, -R8, RZ ;  /* 0x80000008ff117210 */ /* 0x000fe40007f9e0ff */
[----:B------:R-:W-:Y:S02]  /*02c0*/  SEL R12, R5, RZ, P0 ;  /* 0x000000ff050c7207 */ /* 0x000fe40000000000 */
[----:B------:R-:W-:Y:S01]  /*02d0*/  ISETP.GE.AND P0, PT, R11, RZ, PT ;  /* 0x000000ff0b00720c */ /* 0x000fe20003f06270 */
[----:B------:R-:W-:Y:S01]  /*02e0*/  IMAD.X R14, RZ, RZ, ~R11, P4 ;  /* 0x000000ffff0e7224 */ /* 0x000fe200020e0e0b */
[----:B------:R-:W-:Y:S02]  /*02f0*/  IADD3 R5, P5, P6, R13, R10, R9 ;  /* 0x0000000a0d057210 */ /* 0x000fe40007ebe009 */
[----:B------:R-:W-:-:S02]  /*0300*/  LOP3.LUT R9, RZ, R12, RZ, 0x33, !PT ;  /* 0x0000000cff097212 */ /* 0x000fc400078e33ff */
[----:B------:R-:W-:Y:S02]  /*0310*/  SEL R8, R8, R17, !P0 ;  /* 0x0000001108087207 */ /* 0x000fe40004000000 */
[----:B------:R-:W-:Y:S01]  /*0320*/  SEL R12, R16, R3, P2 ;  /* 0x00000003100c7207 */ /* 0x000fe20001000000 */
[----:B------:R-:W-:Y:S01]  /*0330*/  IMAD.MOV.U32 R3, RZ, RZ, RZ ;  /* 0x000000ffff037224 */ /* 0x000fe200078e00ff */
[----:B------:R-:W-:Y:S02]  /*0340*/  SEL R10, R15, RZ, P1 ;  /* 0x000000ff0f0a7207 */ /* 0x000fe40000800000 */
[----:B------:R-:W-:Y:S01]  /*0350*/  SEL R11, R11, R14, !P0 ;  /* 0x0000000e0b0b7207 */ /* 0x000fe20004000000 */
[----:B------:R-:W-:Y:S01]  /*0360*/  IMAD.WIDE.U32 R2, R7, UR4, R2 ;  /* 0x0000000407027c25 */ /* 0x000fe2000f8e0002 */
[----:B------:R-:W-:Y:S02]  /*0370*/  IADD3 R6, P0, P1, R8, R5, R6 ;  /* 0x0000000508067210 */ /* 0x000fe4000791e006 */
[----:B------:R-:W-:Y:S01]  /*0380*/  IADD3.X R4, R10, R4, R9, P5, P6 ;  /* 0x000000040a047210 */ /* 0x000fe20002fec409 */
[----:B------:R-:W-:Y:S01]  /*0390*/  IMAD R5, R0, UR4, RZ ;  /* 0x0000000400057c24 */ /* 0x000fe2000f8e02ff */
[----:B------:R-:W-:-:S02]  /*03a0*/  ULDC.64 UR4, c[0x0][0x210] ;  /* 0x0000840000047ab9 */ /* 0x000fc40000000a00 */
[----:B------:R-:W-:Y:S01]  /*03b0*/  IADD3.X R7, R11, R4, R12, P0, P1 ;  /* 0x000000040b077210 */ /* 0x000fe200007e240c */
[----:B------:R-:W-:Y:S01]  /*03c0*/  IMAD.IADD R3, R3, 0x1, R5 ;  /* 0x0000000103037824 */ /* 0x000fe200078e0205 */
[----:B------:R-:W-:Y:S02]  /*03d0*/  LEA R4, P1, R2, UR6, 0x1 ;  /* 0x0000000602047c11 */ /* 0x000fe4000f8208ff */
[----:B------:R-:W-:Y:S02]  /*03e0*/  LEA R8, P0, R6, UR4, 0x1 ;  /* 0x0000000406087c11 */ /* 0x000fe4000f8008ff */
[----:B------:R-:W-:Y:S02]  /*03f0*/  LEA.HI.X R5, R2, UR7, R3, 0x1, P1 ;  /* 0x0000000702057c11 */ /* 0x000fe400088f0c03 */
[----:B------:R-:W-:Y:S01]  /*0400*/  LEA.HI.X R3, R6, UR5, R7, 0x1, P0 ;  /* 0x0000000506037c11 */ /* 0x000fe200080f0c07 */
[----:B------:R-:W-:Y:S01]  /*0410*/  ULDC.64 UR4, c[0x0][0x208] ;  /* 0x0000820000047ab9 */ /* 0x000fe20000000a00 */
[C---:B------:R-:W-:Y:S01]  /*0420*/  LOP3.LUT R2, R8.reuse, 0xfffffffd, RZ, 0xc0, !PT ;  /* 0xfffffffd08027812 */ /* 0x040fe200078ec0ff */
[----:B------:R0:W5:Y:S01]  /*0430*/  LDG.E.U16 R4, desc[UR4][R4.64] ;  /* 0x0000000404047981 */ /* 0x000162000c1e1500 */
[----:B------:R-:W-:-:S03]  /*0440*/  LOP3.LUT R0, R8, 0x2, RZ, 0xc0, !PT ;  /* 0x0000000208007812 */ /* 0x000fc600078ec0ff */
[----:B------:R0:W5:Y:S01]  /*0450*/  LD.E R7, desc[UR4][R2.64] ;  /* 0x0000000402077980 */ /* 0x000162000c101900 */
[----:B------:R-:W-:Y:S01]  /*0460*/  ISETP.EQ.U32.AND P0, PT, R0, RZ, PT ;  /* 0x000000ff0000720c */ /* 0x000fe20003f02070 */
[----:B------:R-:W-:-:S05]  /*0470*/  IMAD.MOV.U32 R0, RZ, RZ, 0x3254 ;  /* 0x00003254ff007424 */ /* 0x000fca00078e00ff */
[----:B------:R-:W-:-:S07]  /*0480*/  SEL R0, R0, 0x7610, P0 ;  /* 0x0000761000007807 */ /* 0x000fce0000000000 */
.L_x_172:
[----:B0----5:R-:W-:-:S05]  /*0490*/  HADD2.BF16_V2 R5, R7, R4.H0_H0 ;  /* 0x2000000407057230 */ /* 0x021fca0000200000 */
[----:B------:R-:W-:-:S05]  /*04a0*/  PRMT R5, R7, R0, R5 ;  /* 0x0000000007057216 */ /* 0x000fca0000000005 */
[----:B------:R-:W2:Y:S02]  /*04b0*/  ATOM.E.CAS.STRONG.GPU PT, R6, [R2], R7, R5 ;  /* 0x000000070206738b */ /* 0x000ea400001ee105 */
[----:B--2---:R-:W-:Y:S01]  /*04c0*/  ISETP.NE.U32.AND P0, PT, R6, R7, PT ;  /* 0x000000070600720c */ /* 0x004fe20003f05070 */
[----:B------:R-:W-:-:S12]  /*04d0*/  IMAD.MOV.U32 R7, RZ, RZ, R6 ;  /* 0x000000ffff077224 */ /* 0x000fd800078e0006 */
[----:B------:R-:W-:Y:S05]  /*04e0*/  @P0 BRA `(.L_x_172) ;  /* 0xfffffffc00e80947 */ /* 0x000fea000383ffff */
[----:B------:R-:W-:Y:S05]  /*04f0*/  EXIT ;  /* 0x000000000000794d */ /* 0x000fea0003800000 */
.L_x_173:
        /* <DEDUP_REMOVED lines=16> */
.L_x_1159:


//--------------------- .text._ZN2at6native49_GLOBAL__N__cfa43aba_16_ReflectionPad_cu_f800513936reflection_pad1d_backward_out_kernelIN3c104HalfEEEvPT_PKS5_lll --------------------------
	.section	.text._ZN2at6native49_GLOBAL__N__cfa43aba_16_ReflectionPad_cu_f800513936reflection_pad1d_backward_out_kernelIN3c104HalfEEEvPT_PKS5_lll,"ax",@progbits
	.align	128
.text._ZN2at6native49_GLOBAL__N__cfa43aba_16_ReflectionPad_cu_f800513936reflection_pad1d_backward_out_kernelIN3c104HalfEEEvPT_PKS5_lll:
        .type           _ZN2at6native49_GLOBAL__N__cfa43aba_16_ReflectionPad_cu_f800513936reflection_pad1d_backward_out_kernelIN3c104HalfEEEvPT_PKS5_lll,@function
        .size           _ZN2at6native49_GLOBAL__N__cfa43aba_16_ReflectionPad_cu_f800513936reflection_pad1d_backward_out_kernelIN3c104HalfEEEvPT_PKS5_lll,(.L_x_1160 - _ZN2at6native49_GLOBAL__N__cfa43aba_16_ReflectionPad_cu_f800513936reflection_pad1d_backward_out_kernelIN3c104HalfEEEvPT_PKS5_lll)
        .other          _ZN2at6native49_GLOBAL__N__cfa43aba_16_ReflectionPad_cu_f800513936reflection_pad1d_backward_out_kernelIN3c104HalfEEEvPT_PKS5_lll,@"STO_CUDA_ENTRY STV_DEFAULT"
_ZN2at6native49_GLOBAL__N__cfa43aba_16_ReflectionPad_cu_f800513936reflection_pad1d_backward_out_kernelIN3c104HalfEEEvPT_PKS5_lll:
        /* <DEDUP_REMOVED lines=73> */
.L_x_174:
[----:B0----5:R-:W-:-:S05]  /*0490*/  HADD2 R5, R7, R4.H0_H0 ;  /* 0x2000000407057230 */ /* 0x021fca0000000000 */
[----:B------:R-:W-:-:S05]  /*04a0*/  PRMT R5, R7, R0, R5 ;  /* 0x0000000007057216 */ /* 0x000fca0000000005 */
[----:B------:R-:W2:Y:S02]  /*04b0*/  ATOM.E.CAS.STRONG.GPU PT, R6, [R2], R7, R5 ;  /* 0x000000070206738b */ /* 0x000ea400001ee105 */
[----:B--2---:R-:W-:Y:S01]  /*04c0*/  ISETP.NE.U32.AND P0, PT, R6, R7, PT ;  /* 0x000000070600720c */ /* 0x004fe20003f05070 */
[----:B------:R-:W-:-:S12]  /*04d0*/  IMAD.MOV.U32 R7, RZ, RZ, R6 ;  /* 0x000000ffff077224 */ /* 0x000fd800078e0006 */
[----:B------:R-:W-:Y:S05]  /*04e0*/  @P0 BRA `(.L_x_174) ;  /* 0xfffffffc00e80947 */ /* 0x000fea000383ffff */
[----:B------:R-:W-:Y:S05]  /*04f0*/  EXIT ;  /* 0x000000000000794d */ /* 0x000fea0003800000 */
.L_x_175:
        /* <DEDUP_REMOVED lines=16> */
.L_x_1160:


//--------------------- .text._ZN2at6native49_GLOBAL__N__cfa43aba_16_ReflectionPad_cu_f800513936reflection_pad1d_backward_out_kernelIN3c107complexIfEEEEvPT_PKS6_lll --------------------------
	.section	.text._ZN2at6native49_GLOBAL__N__cfa43aba_16_ReflectionPad_cu_f800513936reflection_pad1d_backward_out_kernelIN3c107complexIfEEEEvPT_PKS6_lll,"ax",@progbits
	.align	128
.text._ZN2at6native49_GLOBAL__N__cfa43aba_16_ReflectionPad_cu_f800513936reflection_pad1d_backward_out_kernelIN3c107complexIfEEEEvPT_PKS6_lll:
        .type           _ZN2at6native49_GLOBAL__N__cfa43aba_16_ReflectionPad_cu_f800513936reflection_pad1d_backward_out_kernelIN3c107complexIfEEEEvPT_PKS6_lll,@function
        .size           _ZN2at6native49_GLOBAL__N__cfa43aba_16_ReflectionPad_cu_f800513936reflection_pad1d_backward_out_kernelIN3c107complexIfEEEEvPT_PKS6_lll,(.L_x_1161 - _ZN2at6native49_GLOBAL__N__cfa43aba_16_ReflectionPad_cu_f800513936reflection_pad1d_backward_out_kernelIN3c107complexIfEEEEvPT_PKS6_lll)
        .other          _ZN2at6native49_GLOBAL__N__cfa43aba_16_ReflectionPad_cu_f800513936reflection_pad1d_backward_out_kernelIN3c107complexIfEEEEvPT_PKS6_lll,@"STO_CUDA_ENTRY STV_DEFAULT"
_ZN2at6native49_GLOBAL__N__cfa43aba_16_ReflectionPad_cu_f800513936reflection_pad1d_backward_out_kernelIN3c107complexIfEEEEvPT_PKS6_lll:
        /* <DEDUP_REMOVED lines=16> */
[----:B------:R-:W-:Y:S01]  /*0100*/  ULDC UR4, c[0x0][0x10] ;  /* 0x0000040000047ab9 */ /* 0x000fe20000000800 */
[----:B------:R-:W-:-:S06]  /*0110*/  IMAD.MOV.U32 R9, RZ, RZ, RZ ;  /* 0x000000ffff097224 */ /* 0x000fcc00078e00ff */
[----:B------:R-:W0:Y:S02]  /*0120*/  S2UR UR6, SR_CTAID.Y ;  /* 0x00000000000679c3 */ /* 0x000e240000002600 */
[----:B0-----:R-:W-:-:S03]  /*0130*/  UIMAD UR4, UR4, UR5, UR6 ;  /* 0x00000005040472a4 */ /* 0x001fc6000f8e0206 */
[----:B------:R-:W-:-:S03]  /*0140*/  ULDC.64 UR6, c[0x0][0x218] ;  /* 0x0000860000067ab9 */ /* 0x000fc60000000a00 */
[----:B------:R-:W-:-:S04]  /*0150*/  IMAD.WIDE.U32 R2, R3, UR4, R8 ;  /* 0x0000000403027c25 */ /* 0x000fc8000f8e0008 */
[----:B------:R-:W-:Y:S01]  /*0160*/  IMAD R9, R10, UR4, RZ ;  /* 0x000000040a097c24 */ /* 0x000fe2000f8e02ff */
[----:B------:R-:W-:-:S03]  /*0170*/  LEA R12, P0, R2, UR6, 0x3 ;  /* 0x00000006020c7c11 */ /* 0x000fc6000f8018ff */
[----:B------:R-:W-:-:S05]  /*0180*/  IMAD.IADD R3, R3, 0x1, R9 ;  /* 0x0000000103037824 */ /* 0x000fca00078e0209 */
[----:B------:R-:W-:Y:S01]  /*0190*/  LEA.HI.X R13, R2, UR7, R3, 0x3, P0 ;  /* 0x00000007020d7c11 */ /* 0x000fe200080f1c03 */
[----:B------:R-:W-:-:S04]  /*01a0*/  ULDC.64 UR6, c[0x0][0x208] ;  /* 0x0000820000067ab9 */ /* 0x000fc80000000a00 */
[----:B------:R0:W2:Y:S01]  /*01b0*/  LDG.E.64 R2, desc[UR6][R12.64] ;  /* 0x000000060c027981 */ /* 0x0000a2000c1e1b00 */
[----:B------:R-:W-:Y:S02]  /*01c0*/  IADD3 R10, P0, -R8, R6, RZ ;  /* 0x00000006080a7210 */ /* 0x000fe40007f1e1ff */
[-C--:B------:R-:W-:Y:S02]  /*01d0*/  IADD3 R14, P4, RZ, -R4.reuse, RZ ;  /* 0x80000004ff0e7210 */ /* 0x080fe40007f9e0ff */
[----:B------:R-:W-:Y:S02]  /*01e0*/  IADD3.X R11, R7, -0x1, RZ, P0, !PT ;  /* 0xffffffff070b7810 */ /* 0x000fe400007fe4ff */
[----:B------:R-:W-:Y:S01]  /*01f0*/  ISETP.GT.U32.AND P0, PT, R4, RZ, PT ;  /* 0x000000ff0400720c */ /* 0x000fe20003f04070 */
[----:B------:R-:W-:Y:S01]  /*0200*/  IMAD.WIDE.U32 R10, R6, UR4, R10 ;  /* 0x00000004060a7c25 */ /* 0x000fe2000f8e000a */
[----:B------:R-:W-:Y:S02]  /*0210*/  IADD3 R6, P3, P2, -R15, 0x1, R8 ;  /* 0x000000010f067810 */ /* 0x000fe40007a7e108 */
[----:B------:R-:W-:Y:S01]  /*0220*/  IADD3 R8, P1, R8, -R4, RZ ;  /* 0x8000000408087210 */ /* 0x000fe20007f3e0ff */
[----:B0-----:R-:W-:Y:S01]  /*0230*/  IMAD.X R12, RZ, RZ, ~R5, P4 ;  /* 0x000000ffff0c7224 */ /* 0x001fe200020e0e05 */
[----:B------:R-:W-:Y:S01]  /*0240*/  ISETP.GT.AND.EX P0, PT, R5, RZ, PT, P0 ;  /* 0x000000ff0500720c */ /* 0x000fe20003f04300 */
[----:B------:R-:W-:Y:S01]  /*0250*/  IMAD R7, R7, UR4, R11 ;  /* 0x0000000407077c24 */ /* 0x000fe2000f8e020b */
[----:B------:R-:W-:Y:S01]  /*0260*/  IADD3 R15, P4, RZ, -R8, RZ ;  /* 0x80000008ff0f7210 */ /* 0x000fe20007f9e0ff */
[----:B------:R-:W-:Y:S01]  /*0270*/  IMAD.X R9, RZ, RZ, ~R5, P1 ;  /* 0x000000ffff097224 */ /* 0x000fe200008e0e05 */
[----:B------:R-:W-:Y:S01]  /*0280*/  ISETP.GT.U32.AND P1, PT, R14, RZ, PT ;  /* 0x000000ff0e00720c */ /* 0x000fe20003f24070 */
[----:B------:R-:W-:Y:S01]  /*0290*/  ULDC.64 UR4, c[0x0][0x210] ;  /* 0x0000840000047ab9 */ /* 0x000fe20000000a00 */
[----:B------:R-:W-:-:S02]  /*02a0*/  LEA R10, P6, R4, R10, 0x1 ;  /* 0x0000000a040a7211 */ /* 0x000fc400078c08ff */
[----:B------:R-:W-:Y:S02]  /*02b0*/  ISETP.LT.AND P5, PT, R9, RZ, PT ;  /* 0x000000ff0900720c */ /* 0x000fe40003fa1270 */
[----:B------:R-:W-:Y:S02]  /*02c0*/  SEL R11, R4, RZ, P0 ;  /* 0x000000ff040b7207 */ /* 0x000fe40000000000 */
[----:B------:R-:W-:Y:S02]  /*02d0*/  ISETP.GT.AND.EX P1, PT, R12, RZ, PT, P1 ;  /* 0x000000ff0c00720c */ /* 0x000fe40003f24310 */
[----:B------:R-:W-:Y:S02]  /*02e0*/  SEL R15, R15, R8, P5 ;  /* 0x000000080f0f7207 */ /* 0x000fe40002800000 */
[----:B------:R-:W-:Y:S02]  /*02f0*/  LEA.HI.X R4, R4, R7, R5, 0x1, P6 ;  /* 0x0000000704047211 */ /* 0x000fe400030f0c05 */
[----:B------:R-:W-:-:S02]  /*0300*/  LOP3.LUT R7, RZ, R11, RZ, 0x33, !PT ;  /* 0x0000000bff077212 */ /* 0x000fc400078e33ff */
[----:B------:R-:W-:Y:S02]  /*0310*/  IADD3.X R8, ~R0, RZ, RZ, P3, P2 ;  /* 0x000000ff00087210 */ /* 0x000fe40001fe45ff */
[----:B------:R-:W-:Y:S01]  /*0320*/  SEL R11, R14, RZ, P1 ;  /* 0x000000ff0e0b7207 */ /* 0x000fe20000800000 */
[----:B------:R-:W-:Y:S01]  /*0330*/  IMAD.X R14, RZ, RZ, ~R9, P4 ;  /* 0x000000ffff0e7224 */ /* 0x000fe200020e0e09 */
[----:B------:R-:W-:Y:S02]  /*0340*/  IADD3 R13, P2, RZ, -R6, RZ ;  /* 0x80000006ff0d7210 */ /* 0x000fe40007f5e0ff */
[----:B------:R-:W-:Y:S02]  /*0350*/  SEL R5, R5, RZ, P0 ;  /* 0x000000ff05057207 */ /* 0x000fe40000000000 */
[----:B------:R-:W-:Y:S02]  /*0360*/  ISETP.GE.AND P0, PT, R8, RZ, PT ;  /* 0x000000ff0800720c */ /* 0x000fe40003f06270 */
[----:B------:R-:W-:Y:S01]  /*0370*/  IADD3 R0, P3, P6, R11, R10, R7 ;  /* 0x0000000a0b007210 */ /* 0x000fe20007e7e007 */
[----:B------:R-:W-:Y:S01]  /*0380*/  IMAD.X R11, RZ, RZ, ~R8, P2 ;  /* 0x000000ffff0b7224 */ /* 0x000fe200010e0e08 */
[----:B------:R-:W-:-:S02]  /*0390*/  LOP3.LUT R5, RZ, R5, RZ, 0x33, !PT ;  /* 0x00000005ff057212 */ /* 0x000fc400078e33ff */
[----:B------:R-:W-:Y:S02]  /*03a0*/  SEL R10, R12, RZ, P1 ;  /* 0x000000ff0c0a7207 */ /* 0x000fe40000800000 */
[----:B------:R-:W-:Y:S02]  /*03b0*/  SEL R7, R6, R13, !P0 ;  /* 0x0000000d06077207 */ /* 0x000fe40004000000 */
[----:B------:R-:W-:Y:S02]  /*03c0*/  SEL R6, R8, R11, !P0 ;  /* 0x0000000b08067207 */ /* 0x000fe40004000000 */
[----:B------:R-:W-:Y:S02]  /*03d0*/  SEL R9, R14, R9, P5 ;  /* 0x000000090e097207 */ /* 0x000fe40002800000 */
[----:B------:R-:W-:Y:S02]  /*03e0*/  IADD3.X R5, R10, R4, R5, P3, P6 ;  /* 0x000000040a057210 */ /* 0x000fe40001fec405 */
[----:B------:R-:W-:-:S04]  /*03f0*/  IADD3 R0, P0, P1, R7, R0, R15 ;  /* 0x0000000007007210 */ /* 0x000fc8000791e00f */
[----:B------:R-:W-:Y:S02]  /*0400*/  IADD3.X R5, R6, R5, R9, P0, P1 ;  /* 0x0000000506057210 */ /* 0x000fe400007e2409 */
[----:B------:R-:W-:-:S04]  /*0410*/  LEA R4, P0, R0, UR4, 0x3 ;  /* 0x0000000400047c11 */ /* 0x000fc8000f8018ff */
[----:B------:R-:W-:-:S05]  /*0420*/  LEA.HI.X R5, R0, UR5, R5, 0x3, P0 ;  /* 0x0000000500057c11 */ /* 0x000fca00080f1c05 */
[----:B--2---:R-:W-:Y:S04]  /*0430*/  REDG.E.ADD.F32.FTZ.RN.STRONG.GPU desc[UR6][R4.64], R2 ;  /* 0x00000002040079a6 */ /* 0x004fe8000c10f386 */
[----:B------:R-:W-:Y:S01]  /*0440*/  REDG.E.ADD.F32.FTZ.RN.STRONG.GPU desc[UR6][R4.64+0x4], R3 ;  /* 0x00000403040079a6 */ /* 0x000fe2000c10f386 */
[----:B------:R-:W-:Y:S05]  /*0450*/  EXIT ;  /* 0x000000000000794d */ /* 0x000fea0003800000 */
.L_x_176:
        /* <DEDUP_REMOVED lines=10> */
.L_x_1161:


//--------------------- .text._ZN2at6native49_GLOBAL__N__cfa43aba_16_ReflectionPad_cu_f800513936reflection_pad1d_backward_out_kernelIN3c107complexIdEEEEvPT_PKS6_lll --------------------------
	.section	.text._ZN2at6native49_GLOBAL__N__cfa43aba_16_ReflectionPad_cu_f800513936reflection_pad1d_backward_out_kernelIN3c107complexIdEEEEvPT_PKS6_lll,"ax",@progbits
	.align	128
.text._ZN2at6native49_GLOBAL__N__cfa43aba_16_ReflectionPad_cu_f800513936reflection_pad1d_backward_out_kernelIN3c107complexIdEEEEvPT_PKS6_lll:
        .type           _ZN2at6native49_GLOBAL__N__cfa43aba_16_ReflectionPad_cu_f800513936reflection_pad1d_backward_out_kernelIN3c107complexIdEEEEvPT_PKS6_lll,@function
        .size           _ZN2at6native49_GLOBAL__N__cfa43aba_16_ReflectionPad_cu_f800513936reflection_pad1d_backward_out_kernelIN3c107complexIdEEEEvPT_PKS6_lll,(.L_x_1162 - _ZN2at6native49_GLOBAL__N__cfa43aba_16_ReflectionPad_cu_f800513936reflection_pad1d_backward_out_kernelIN3c107complexIdEEEEvPT_PKS6_lll)
        .other          _ZN2at6native49_GLOBAL__N__cfa43aba_16_ReflectionPad_cu_f800513936reflection_pad1d_backward_out_kernelIN3c107complexIdEEEEvPT_PKS6_lll,@"STO_CUDA_ENTRY STV_DEFAULT"
_ZN2at6native49_GLOBAL__N__cfa43aba_16_ReflectionPad_cu_f800513936reflection_pad1d_backward_out_kernelIN3c107complexIdEEEEvPT_PKS6_lll:
        /* <DEDUP_REMOVED lines=26> */
[----:B------:R-:W-:-:S05]  /*01a0*/  ULDC.64 UR6, c[0x0][0x208] ;  /* 0x0000820000067ab9 */ /* 0x000fca0000000a00 */
[----:B------:R-:W2:Y:S01]  /*01b0*/  LDG.E.128 R4, desc[UR6][R6.64] ;  /* 0x0000000606047981 */ /* 0x000ea2000c1e1d00 */
[----:B------:R-:W-:Y:S02]  /*01c0*/  IADD3 R12, P0, -R10, R8, RZ ;  /* 0x000000080a0c7210 */ /* 0x000fe40007f1e1ff */
[-C--:B------:R-:W-:Y:S02]  /*01d0*/  IADD3 R14, P4, RZ, -R2.reuse, RZ ;  /* 0x80000002ff0e7210 */ /* 0x080fe40007f9e0ff */
[----:B------:R-:W-:Y:S02]  /*01e0*/  IADD3.X R13, R9, -0x1, RZ, P0, !PT ;  /* 0xffffffff090d7810 */ /* 0x000fe400007fe4ff */
[----:B------:R-:W-:Y:S01]  /*01f0*/  ISETP.GT.U32.AND P0, PT, R2, RZ, PT ;  /* 0x000000ff0200720c */ /* 0x000fe20003f04070 */
[----:B------:R-:W-:Y:S01]  /*0200*/  IMAD.WIDE.U32 R12, R8, UR4, R12 ;  /* 0x00000004080c7c25 */ /* 0x000fe2000f8e000c */
[----:B------:R-:W-:Y:S02]  /*0210*/  IADD3 R8, P3, P2, -R15, 0x1, R10 ;  /* 0x000000010f087810 */ /* 0x000fe40007a7e10a */
[----:B------:R-:W-:Y:S01]  /*0220*/  IADD3 R10, P1, R10, -R2, RZ ;  /* 0x800000020a0a7210 */ /* 0x000fe20007f3e0ff */
[----:B------:R-:W-:Y:S01]  /*0230*/  IMAD R11, R9, UR4, R13 ;  /* 0x00000004090b7c24 */ /* 0x000fe2000f8e020d */
[----:B------:R-:W-:Y:S01]  /*0240*/  ISETP.GT.AND.EX P0, PT, R3, RZ, PT, P0 ;  /* 0x000000ff0300720c */ /* 0x000fe20003f04300 */
[--C-:B------:R-:W-:Y:S01]  /*0250*/  IMAD.X R15, RZ, RZ, ~R3.reuse, P4 ;  /* 0x000000ffff0f7224 */ /* 0x100fe200020e0e03 */
[----:B------:R-:W-:Y:S01]  /*0260*/  LEA R12, P6, R2, R12, 0x1 ;  /* 0x0000000c020c7211 */ /* 0x000fe200078c08ff */
[----:B------:R-:W-:Y:S01]  /*0270*/  IMAD.X R9, RZ, RZ, ~R3, P1 ;  /* 0x000000ffff097224 */ /* 0x000fe200008e0e03 */
[----:B------:R-:W-:Y:S01]  /*0280*/  ISETP.GT.U32.AND P1, PT, R14, RZ, PT ;  /* 0x000000ff0e00720c */ /* 0x000fe20003f24070 */
[----:B------:R-:W-:Y:S01]  /*0290*/  ULDC.64 UR4, c[0x0][0x210] ;  /* 0x0000840000047ab9 */ /* 0x000fe20000000a00 */
[----:B------:R-:W-:-:S02]  /*02a0*/  IADD3 R17, P4, RZ, -R10, RZ ;  /* 0x8000000aff117210 */ /* 0x000fc40007f9e0ff */
[----:B------:R-:W-:Y:S02]  /*02b0*/  ISETP.LT.AND P5, PT, R9, RZ, PT ;  /* 0x000000ff0900720c */ /* 0x000fe40003fa1270 */
[C---:B------:R-:W-:Y:S02]  /*02c0*/  SEL R13, R2.reuse, RZ, P0 ;  /* 0x000000ff020d7207 */ /* 0x040fe40000000000 */
[----:B------:R-:W-:Y:S02]  /*02d0*/  ISETP.GT.AND.EX P1, PT, R15, RZ, PT, P1 ;  /* 0x000000ff0f00720c */ /* 0x000fe40003f24310 */
[----:B------:R-:W-:Y:S02]  /*02e0*/  LEA.HI.X R2, R2, R11, R3, 0x1, P6 ;  /* 0x0000000b02027211 */ /* 0x000fe400030f0c03 */
[----:B------:R-:W-:Y:S02]  /*02f0*/  SEL R10, R17, R10, P5 ;  /* 0x0000000a110a7207 */ /* 0x000fe40002800000 */
[----:B------:R-:W-:-:S02]  /*0300*/  LOP3.LUT R11, RZ, R13, RZ, 0x33, !PT ;  /* 0x0000000dff0b7212 */ /* 0x000fc400078e33ff */
[----:B------:R-:W-:Y:S02]  /*0310*/  SEL R14, R14, RZ, P1 ;  /* 0x000000ff0e0e7207 */ /* 0x000fe40000800000 */
[----:B------:R-:W-:Y:S02]  /*0320*/  IADD3.X R0, ~R0, RZ, RZ, P3, P2 ;  /* 0x000000ff00007210 */ /* 0x000fe40001fe45ff */
[----:B------:R-:W-:Y:S02]  /*0330*/  IADD3 R17, P2, RZ, -R8, RZ ;  /* 0x80000008ff117210 */ /* 0x000fe40007f5e0ff */
[----:B------:R-:W-:Y:S02]  /*0340*/  SEL R13, R3, RZ, P0 ;  /* 0x000000ff030d7207 */ /* 0x000fe40000000000 */
[----:B------:R-:W-:Y:S01]  /*0350*/  IADD3 R3, P3, P6, R14, R12, R11 ;  /* 0x0000000c0e037210 */ /* 0x000fe20007e7e00b */
[----:B------:R-:W-:Y:S01]  /*0360*/  IMAD.X R14, RZ, RZ, ~R9, P4 ;  /* 0x000000ffff0e7224 */ /* 0x000fe200020e0e09 */
[----:B------:R-:W-:Y:S01]  /*0370*/  ISETP.GE.AND P0, PT, R0, RZ, PT ;  /* 0x000000ff0000720c */ /* 0x000fe20003f06270 */
[----:B------:R-:W-:Y:S01]  /*0380*/  IMAD.X R19, RZ, RZ, ~R0, P2 ;  /* 0x000000ffff137224 */ /* 0x000fe200010e0e00 */
[----:B------:R-:W-:-:S02]  /*0390*/  LOP3.LUT R11, RZ, R13, RZ, 0x33, !PT ;  /* 0x0000000dff0b7212 */ /* 0x000fc400078e33ff */
[----:B------:R-:W-:Y:S02]  /*03a0*/  SEL R12, R15, RZ, P1 ;  /* 0x000000ff0f0c7207 */ /* 0x000fe40000800000 */
[----:B------:R-:W-:Y:S02]  /*03b0*/  SEL R8, R8, R17, !P0 ;  /* 0x0000001108087207 */ /* 0x000fe40004000000 */
[----:B------:R-:W-:Y:S02]  /*03c0*/  SEL R13, R14, R9, P5 ;  /* 0x000000090e0d7207 */ /* 0x000fe40002800000 */
[----:B------:R-:W-:Y:S02]  /*03d0*/  SEL R9, R0, R19, !P0 ;  /* 0x0000001300097207 */ /* 0x000fe40004000000 */
[----:B------:R-:W-:Y:S02]  /*03e0*/  IADD3.X R0, R12, R2, R11, P3, P6 ;  /* 0x000000020c007210 */ /* 0x000fe40001fec40b */
[----:B------:R-:W-:-:S04]  /*03f0*/  IADD3 R10, P0, P1, R8, R3, R10 ;  /* 0x00000003080a7210 */ /* 0x000fc8000791e00a */
[----:B------:R-:W-:Y:S02]  /*0400*/  IADD3.X R3, R9, R0, R13, P0, P1 ;  /* 0x0000000009037210 */ /* 0x000fe400007e240d */
[----:B------:R-:W-:-:S04]  /*0410*/  LEA R2, P0, R10, UR4, 0x4 ;  /* 0x000000040a027c11 */ /* 0x000fc8000f8020ff */
[----:B------:R-:W-:-:S05]  /*0420*/  LEA.HI.X R3, R10, UR5, R3, 0x4, P0 ;  /* 0x000000050a037c11 */ /* 0x000fca00080f2403 */
[----:B--2---:R-:W-:Y:S04]  /*0430*/  REDG.E.ADD.F64.RN.STRONG.GPU desc[UR6][R2.64], R4 ;  /* 0x00000004020079a6 */ /* 0x004fe8000c10ff86 */
[----:B------:R-:W-:Y:S01]  /*0440*/  REDG.E.ADD.F64.RN.STRONG.GPU desc[UR6][R2.64+0x8], R6 ;  /* 0x00000806020079a6 */ /* 0x000fe2000c10ff86 */
[----:B------:R-:W-:Y:S05]  /*0450*/  EXIT ;  /* 0x000000000000794d */ /* 0x000fea0003800000 */
.L_x_177:
        /* <DEDUP_REMOVED lines=10> */
.L_x_1162:


//--------------------- .text._ZN2at6native49_GLOBAL__N__cfa43aba_16_ReflectionPad_cu_f800513936reflection_pad1d_backward_out_kernelIfEEvPT_PKS3_lll --------------------------
	.section	.text._ZN2at6native49_GLOBAL__N__cfa43aba_16_ReflectionPad_cu_f800513936reflection_pad1d_backward_out_kernelIfEEvPT_PKS3_lll,"ax",@progbits
	.align	128
.text._ZN2at6native49_GLOBAL__N__cfa43aba_16_ReflectionPad_cu_f800513936reflection_pad1d_backward_out_kernelIfEEvPT_PKS3_lll:
        .type           _ZN2at6native49_GLOBAL__N__cfa43aba_16_ReflectionPad_cu_f800513936reflection_pad1d_backward_out_kernelIfEEvPT_PKS3_lll,@function
        .size           _ZN2at6native49_GLOBAL__N__cfa43aba_16_ReflectionPad_cu_f800513936reflection_pad1d_backward_out_kernelIfEEvPT_PKS3_lll,(.L_x_1163 - _ZN2at6native49_GLOBAL__N__cfa43aba_16_ReflectionPad_cu_f800513936reflection_pad1d_backward_out_kernelIfEEvPT_PKS3_lll)
        .other          _ZN2at6native49_GLOBAL__N__cfa43aba_16_ReflectionPad_cu_f800513936reflection_pad1d_backward_out_kernelIfEEvPT_PKS3_lll,@"STO_CUDA_ENTRY STV_DEFAULT"
_ZN2at6native49_GLOBAL__N__cfa43aba_16_ReflectionPad_cu_f800513936reflection_pad1d_backward_out_kernelIfEEvPT_PKS3_lll:
        /* <DEDUP_REMOVED lines=27> */
[----:B------:R0:W2:Y:S01]  /*01b0*/  LDG.E R0, desc[UR6][R12.64] ;  /* 0x000000060c007981 */ /* 0x0000a2000c1e1900 */
        /* <DEDUP_REMOVED lines=14> */
[----:B------:R-:W-:-:S02]  /*02a0*/  SEL R7, R2, RZ, P0 ;  /* 0x000000ff02077207 */ /* 0x000fc40000000000 */
[-C--:B0-----:R-:W-:Y:S02]  /*02b0*/  IADD3 R13, P4, RZ, -R8.reuse, RZ ;  /* 0x80000008ff0d7210 */ /* 0x081fe40007f9e0ff */
[----:B------:R-:W-:Y:S02]  /*02c0*/  ISETP.LT.AND P5, PT, R9, RZ, PT ;  /* 0x000000ff0900720c */ /* 0x000fe40003fa1270 */
[----:B------:R-:W-:Y:S02]  /*02d0*/  ISETP.GT.AND.EX P1, PT, R11, RZ, PT, P1 ;  /* 0x000000ff0b00720c */ /* 0x000fe40003f24310 */
[----:B------:R-:W-:Y:S02]  /*02e0*/  LEA.HI.X R2, R2, R5, R3, 0x1, P6 ;  /* 0x0000000502027211 */ /* 0x000fe400030f0c03 */
[----:B------:R-:W-:Y:S02]  /*02f0*/  LOP3.LUT R5, RZ, R7, RZ, 0x33, !PT ;  /* 0x00000007ff057212 */ /* 0x000fe400078e33ff */
[----:B------:R-:W-:-:S02]  /*0300*/  SEL R12, R13, R8, P5 ;  /* 0x000000080d0c7207 */ /* 0x000fc40002800000 */
        /* <DEDUP_REMOVED lines=18> */
[----:B--2---:R-:W-:Y:S01]  /*0430*/  REDG.E.ADD.F32.FTZ.RN.STRONG.GPU desc[UR6][R2.64], R0 ;  /* 0x00000000020079a6 */ /* 0x004fe2000c10f386 */
[----:B------:R-:W-:Y:S05]  /*0440*/  EXIT ;  /* 0x000000000000794d */ /* 0x000fea0003800000 */
.L_x_178:
        /* <DEDUP_REMOVED lines=11> */
.L_x_1163:


//--------------------- .text._ZN2at6native49_GLOBAL__N__cfa43aba_16_ReflectionPad_cu_f800513936reflection_pad1d_backward_out_kernelIdEEvPT_PKS3_lll --------------------------
	.section	.text._ZN2at6native49_GLOBAL__N__cfa43aba_16_ReflectionPad_cu_f800513936reflection_pad1d_backward_out_kernelIdEEvPT_PKS3_lll,"ax",@progbits
	.align	128
.text._ZN2at6native49_GLOBAL__N__cfa43aba_16_ReflectionPad_cu_f800513936reflection_pad1d_backward_out_kernelIdEEvPT_PKS3_lll:
        .type           _ZN2at6native49_GLOBAL__N__cfa43aba_16_ReflectionPad_cu_f800513936reflection_pad1d_backward_out_kernelIdEEvPT_PKS3_lll,@function
        .size           _ZN2at6native49_GLOBAL__N__cfa43aba_16_ReflectionPad_cu_f800513936reflection_pad1d_backward_out_kernelIdEEvPT_PKS3_lll,(.L_x_1164 - _ZN2at6native49_GLOBAL__N__cfa43aba_16_ReflectionPad_cu_f800513936reflection_pad1d_backward_out_kernelIdEEvPT_PKS3_lll)
        .other          _ZN2at6native49_GLOBAL__N__cfa43aba_16_ReflectionPad_cu_f800513936reflection_pad1d_backward_out_kernelIdEEvPT_PKS3_lll,@"STO_CUDA_ENTRY STV_DEFAULT"
_ZN2at6native49_GLOBAL__N__cfa43aba_16_ReflectionPad_cu_f800513936reflection_pad1d_backward_out_kernelIdEEvPT_PKS3_lll:
        /* <DEDUP_REMOVED lines=67> */
[----:B--2---:R-:W-:Y:S01]  /*0430*/  REDG.E.ADD.F64.RN.STRONG.GPU desc[UR6][R4.64], R2 ;  /* 0x00000002040079a6 */ /* 0x004fe2000c10ff86 */
[----:B------:R-:W-:Y:S05]  /*0440*/  EXIT ;  /* 0x000000000000794d */ /* 0x000fea0003800000 */
.L_x_179:
        /* <DEDUP_REMOVED lines=11> */
.L_x_1164:


//--------------------- .text._ZN2at6native49_GLOBAL__N__cfa43aba_16_ReflectionPad_cu_f800513921reflection_pad1d_flatIN3c108BFloat16EEEvPKT_PS5_lllll --------------------------
	.section	.text._ZN2at6native49_GLOBAL__N__cfa43aba_16_ReflectionPad_cu_f800513921reflection_pad1d_flatIN3c108BFloat16EEEvPKT_PS5_lllll,"ax",@progbits
	.align	128
.text._ZN2at6native49_GLOBAL__N__cfa43aba_16_ReflectionPad_cu_f800513921reflection_pad1d_flatIN3c108BFloat16EEEvPKT_PS5_lllll:
        .type           _ZN2at6native49_GLOBAL__N__cfa43aba_16_ReflectionPad_cu_f800513921reflection_pad1d_flatIN3c108BFloat16EEEvPKT_PS5_lllll,@function
        .size           _ZN2at6native49_GLOBAL__N__cfa43aba_16_ReflectionPad_cu_f800513921reflection_pad1d_flatIN3c108BFloat16EEEvPKT_PS5_lllll,(.L_x_1165 - _ZN2at6native49_GLOBAL__N__cfa43aba_16_ReflectionPad_cu_f800513921reflection_pad1d_flatIN3c108BFloat16EEEvPKT_PS5_lllll)
        .other          _ZN2at6native49_GLOBAL__N__cfa43aba_16_ReflectionPad_cu_f800513921reflection_pad1d_flatIN3c108BFloat16EEEvPKT_PS5_lllll,@"STO_CUDA_ENTRY STV_DEFAULT"
_ZN2at6native49_GLOBAL__N__cfa43aba_16_ReflectionPad_cu_f800513921reflection_pad1d_flatIN3c108BFloat16EEEvPKT_PS5_lllll:
[----:B------:R-:W-:Y:S01]  /*0000*/  LDC R1, c[0x0][0x28] ;  /* 0x00000a00ff017b82 */ /* 0x000fe20000000800 */
[----:B------:R-:W0:Y:S01]  /*0010*/  S2R R5, SR_CTAID.X ;  /* 0x0000000000057919 */ /* 0x000e220000002500 */
[----:B------:R-:W-:Y:S01]  /*0020*/  ULDC.64 UR10, c[0x0][0x240] ;  /* 0x00009000000a7ab9 */ /* 0x000fe20000000a00 */
[----:B------:R-:W-:Y:S01]  /*0030*/  ULDC.64 UR8, c[0x0][0x238] ;  /* 0x00008e0000087ab9 */ /* 0x000fe20000000a00 */
[----:B------:R-:W-:Y:S01]  /*0040*/  IMAD.MOV.U32 R3, RZ, RZ, RZ ;  /* 0x000000ffff037224 */ /* 0x000fe200078e00ff */
[----:B------:R-:W0:Y:S01]  /*0050*/  S2R R2, SR_TID.X ;  /* 0x0000000000027919 */ /* 0x000e220000002100 */
[----:B------:R-:W-:Y:S02]  /*0060*/  UIMAD UR4, UR11, UR8, URZ ;  /* 0x000000080b0472a4 */ /* 0x000fe4000f8e023f */
[----:B------:R-:W-:Y:S02]  /*0070*/  UIMAD.WIDE.U32 UR6, UR10, UR8, URZ ;  /* 0x000000080a0672a5 */ /* 0x000fe4000f8e003f */
[----:B------:R-:W-:-:S03]  /*0080*/  UIMAD UR10, UR10, UR9, UR4 ;  /* 0x000000090a0a72a4 */ /* 0x000fc6000f8e0204 */
[----:B------:R-:W-:Y:S01]  /*0090*/  ULDC UR4, c[0x0][0x0] ;  /* 0x0000000000047ab9 */ /* 0x000fe20000000800 */
[----:B------:R-:W-:Y:S01]  /*00a0*/  UIADD3 UR10, UR7, UR10, URZ ;  /* 0x0000000a070a7290 */ /* 0x000fe2000fffe03f */
[----:B------:R-:W-:Y:S01]  /*00b0*/  ULDC UR19, c[0x0][0xc] ;  /* 0x0000030000137ab9 */ /* 0x000fe20000000800 */
[----:B0-----:R-:W-:-:S03]  /*00c0*/  IMAD.WIDE.U32 R6, R5, UR4, R2 ;  /* 0x0000000405067c25 */ /* 0x001fc6000f8e0002 */
[----:B------:R-:W-:-:S04]  /*00d0*/  ISETP.GE.U32.AND P0, PT, R6, UR6, PT ;  /* 0x0000000606007c0c */ /* 0x000fc8000bf06070 */
[----:B------:R-:W-:-:S13]  /*00e0*/  ISETP.GE.AND.EX P0, PT, R7, UR10, PT, P0 ;  /* 0x0000000a07007c0c */ /* 0x000fda000bf06300 */
[----:B------:R-:W-:Y:S05]  /*00f0*/  @P0 EXIT ;  /* 0x000000000000094d */ /* 0x000fea0003800000 */
[----:B------:R-:W-:Y:S01]  /*0100*/  IADD3 R5, P0, R5, UR19, RZ ;  /* 0x0000001305057c10 */ /* 0x000fe2000ff1e0ff */
[----:B------:R-:W-:Y:S01]  /*0110*/  IMAD.U32 R4, RZ, RZ, UR6 ;  /* 0x00000006ff047e24 */ /* 0x000fe2000f8e00ff */
[----:B------:R-:W-:Y:S01]  /*0120*/  ULDC.64 UR8, c[0x0][0x220] ;  /* 0x0000880000087ab9 */ /* 0x000fe20000000a00 */
[----:B------:R-:W-:Y:S01]  /*0130*/  BSSY B0, `(.L_x_180) ;  /* 0x0000028000007945 */ /* 0x000fe20003800000 */
[----:B------:R-:W-:Y:S01]  /*0140*/  ULEA UR42, UP0, UR8, 0xfffffffe, 0x1 ;  /* 0xfffffffe082a7891 */ /* 0x000fe2000f80083f */
[----:B------:R-:W-:Y:S02]  /*0150*/  IMAD.X R0, RZ, RZ, RZ, P0 ;  /* 0x000000ffff007224 */ /* 0x000fe400000e06ff */
[----:B------:R-:W-:Y:S01]  /*0160*/  IMAD.WIDE.U32 R2, R5, UR4, R2 ;  /* 0x0000000405027c25 */ /* 0x000fe2000f8e0002 */
[----:B------:R-:W-:-:S03]  /*0170*/  ULEA.HI.X UR11, UR8, 0xffffffff, UR9, 0x1, UP0 ;  /* 0xffffffff080b7891 */ /* 0x000fc600080f0c09 */
[----:B------:R-:W-:Y:S01]  /*0180*/  IMAD R9, R0, UR4, RZ ;  /* 0x0000000400097c24 */ /* 0x000fe2000f8e02ff */
[----:B------:R-:W-:Y:S01]  /*0190*/  UIMAD.WIDE.U32 UR4, UR4, UR19, URZ ;  /* 0x00000013040472a5 */ /* 0x000fe2000f8e003f */
[----:B------:R-:W-:Y:S01]  /*01a0*/  IMAD.U32 R5, RZ, RZ, UR7 ;  /* 0x00000007ff057e24 */ /* 0x000fe2000f8e00ff */
[----:B------:R-:W-:Y:S01]  /*01b0*/  LOP3.LUT R5, RZ, R2, RZ, 0x33, !PT ;  /* 0x00000002ff057212 */ /* 0x000fe200078e33ff */
[----:B------:R-:W-:Y:S02]  /*01c0*/  IMAD.IADD R2, R3, 0x1, R9 ;  /* 0x0000000103027824 */ /* 0x000fe400078e0209 */
[----:B------:R-:W-:Y:S01]  /*01d0*/  IMAD.U32 R3, RZ, RZ, UR10 ;  /* 0x0000000aff037e24 */ /* 0x000fe2000f8e00ff */
[----:B------:R-:W-:Y:S02]  /*01e0*/  IADD3 R0, P0, P1, R5, UR4, R4 ;  /* 0x0000000405007c10 */ /* 0x000fe4000f91e004 */
[----:B------:R-:W-:Y:S02]  /*01f0*/  LOP3.LUT R2, RZ, R2, RZ, 0x33, !PT ;  /* 0x00000002ff027212 */ /* 0x000fe400078e33ff */
[----:B------:R-:W-:-:S02]  /*0200*/  MOV R4, R7 ;  /* 0x0000000700047202 */ /* 0x000fc40000000f00 */
[----:B------:R-:W-:-:S04]  /*0210*/  IADD3.X R2, R2, UR5, R3, P0, P1 ;  /* 0x0000000502027c10 */ /* 0x000fc800087e2403 */
[----:B------:R-:W-:-:S04]  /*0220*/  LOP3.LUT R3, R2, UR5, RZ, 0xfc, !PT ;  /* 0x0000000502037c12 */ /* 0x000fc8000f8efcff */
[----:B------:R-:W-:-:S13]  /*0230*/  ISETP.NE.U32.AND P0, PT, R3, RZ, PT ;  /* 0x000000ff0300720c */ /* 0x000fda0003f05070 */
[----:B------:R-:W-:Y:S05]  /*0240*/  @!P0 BRA `(.L_x_181) ;  /* 0x00000000000c8947 */ /* 0x000fea0003800000 */
[----:B------:R-:W-:-:S07]  /*0250*/  MOV R8, 0x270 ;  /* 0x0000027000087802 */ /* 0x000fce0000000f00 */
[----:B------:R-:W-:Y:S05]  /*0260*/  CALL.REL.NOINC `($__internal_35_$__cuda_sm20_div_u64) ;  /* 0x00000034006c7944 */ /* 0x000fea0003c00000 */
[----:B------:R-:W-:Y:S05]  /*0270*/  BRA `(.L_x_182) ;  /* 0x00000000004c7947 */ /* 0x000fea0003800000 */
.L_x_181:
[----:B------:R-:W0:Y:S01]  /*0280*/  I2F.U32.RP R5, UR4 ;  /* 0x0000000400057d06 */ /* 0x000e220008209000 */
[----:B------:R-:W-:Y:S01]  /*0290*/  IMAD R7, RZ, RZ, -UR4 ;  /* 0x80000004ff077e24 */ /* 0x000fe2000f8e02ff */
[----:B------:R-:W-:Y:S01]  /*02a0*/  ISETP.NE.U32.AND P2, PT, RZ, UR4, PT ;  /* 0x00000004ff007c0c */ /* 0x000fe2000bf45070 */
[----:B------:R-:W-:-:S05]  /*02b0*/  IMAD.MOV.U32 R17, RZ, RZ, RZ ;  /* 0x000000ffff117224 */ /* 0x000fca00078e00ff */
[----:B0-----:R-:W0:Y:S02]  /*02c0*/  MUFU.RCP R5, R5 ;  /* 0x0000000500057308 */ /* 0x001e240000001000 */
[----:B0-----:R-:W-:-:S06]  /*02d0*/  VIADD R2, R5, 0xffffffe ;  /* 0x0ffffffe05027836 */ /* 0x001fcc0000000000 */
[----:B------:R0:W1:Y:S02]  /*02e0*/  F2I.FTZ.U32.TRUNC.NTZ R3, R2 ;  /* 0x0000000200037305 */ /* 0x000064000021f000 */
[----:B0-----:R-:W-:Y:S02]  /*02f0*/  IMAD.MOV.U32 R2, RZ, RZ, RZ ;  /* 0x000000ffff027224 */ /* 0x001fe400078e00ff */
[----:B-1----:R-:W-:-:S04]  /*0300*/  IMAD R7, R7, R3, RZ ;  /* 0x0000000307077224 */ /* 0x002fc800078e02ff */
[----:B------:R-:W-:-:S06]  /*0310*/  IMAD.HI.U32 R3, R3, R7, R2 ;  /* 0x0000000703037227 */ /* 0x000fcc00078e0002 */
[----:B------:R-:W-:-:S04]  /*0320*/  IMAD.HI.U32 R16, R3, R0, RZ ;  /* 0x0000000003107227 */ /* 0x000fc800078e00ff */
[----:B------:R-:W-:-:S04]  /*0330*/  IMAD.MOV R3, RZ, RZ, -R16 ;  /* 0x000000ffff037224 */ /* 0x000fc800078e0a10 */
[----:B------:R-:W-:-:S05]  /*0340*/  IMAD R0, R3, UR4, R0 ;  /* 0x0000000403007c24 */ /* 0x000fca000f8e0200 */
[----:B------:R-:W-:-:S13]  /*0350*/  ISETP.GE.U32.AND P0, PT, R0, UR4, PT ;  /* 0x0000000400007c0c */ /* 0x000fda000bf06070 */
[----:B------:R-:W-:Y:S02]  /*0360*/  @P0 VIADD R0, R0, -UR4 ;  /* 0x8000000400000c36 */ /* 0x000fe40008000000 */
[----:B------:R-:W-:-:S03]  /*0370*/  @P0 VIADD R16, R16, 0x1 ;  /* 0x0000000110100836 */ /* 0x000fc60000000000 */
[----:B------:R-:W-:-:S13]  /*0380*/  ISETP.GE.U32.AND P1, PT, R0, UR4, PT ;  /* 0x0000000400007c0c */ /* 0x000fda000bf26070 */
[----:B------:R-:W-:Y:S02]  /*0390*/  @P1 IADD3 R16, R16, 0x1, RZ ;  /* 0x0000000110101810 */ /* 0x000fe40007ffe0ff */
[----:B------:R-:W-:-:S07]  /*03a0*/  @!P2 LOP3.LUT R16, RZ, UR4, RZ, 0x33, !PT ;  /* 0x00000004ff10ac12 */ /* 0x000fce000f8e33ff */
.L_x_182:
[----:B------:R-:W-:Y:S05]  /*03b0*/  BSYNC B0 ;  /* 0x0000000000007941 */ /* 0x000fea0003800000 */
.L_x_180:
[----:B------:R-:W-:Y:S01]  /*03c0*/  UISETP.GE.U32.AND UP0, UPT, UR42, 0x1, UPT ;  /* 0x000000012a00788c */ /* 0x000fe2000bf06070 */
[----:B------:R-:W-:Y:S01]  /*03d0*/  VIADD R12, R16, 0x1 ;  /* 0x00000001100c7836 */ /* 0x000fe20000000000 */
[----:B------:R-:W-:Y:S01]  /*03e0*/  ULDC.64 UR22, c[0x0][0x208] ;  /* 0x0000820000167ab9 */ /* 0x000fe20000000a00 */
[----:B------:R-:W-:Y:S01]  /*03f0*/  ULDC.64 UR20, c[0x0][0x238] ;  /* 0x00008e0000147ab9 */ /* 0x000fe20000000a00 */
[----:B------:R-:W-:Y:S01]  /*0400*/  UISETP.GE.AND.EX UP0, UPT, UR11, URZ, UPT, UP0 ;  /* 0x0000003f0b00728c */ /* 0x000fe2000bf06300 */
[----:B------:R-:W-:Y:S01]  /*0410*/  IMAD.MOV.U32 R11, RZ, RZ, RZ ;  /* 0x000000ffff0b7224 */ /* 0x000fe200078e00ff */
[----:B------:R-:W-:-:S04]  /*0420*/  LOP3.LUT R12, R12, 0x3, RZ, 0xc0, !PT ;  /* 0x000000030c0c7812 */ /* 0x000fc800078ec0ff */
[----:B------:R-:W-:-:S13]  /*0430*/  PLOP3.LUT P0, PT, PT, PT, UP0, 0x80, 0x0 ;  /* 0x000000000000781c */ /* 0x000fda0003f0f008 */
[----:B------:R-:W-:Y:S05]  /*0440*/  @!P0 BRA `(.L_x_183) ;  /* 0x0000001c00d08947 */ /* 0x000fea0003800000 */
[----:B------:R-:W-:Y:S01]  /*0450*/  ISETP.NE.U32.AND P0, PT, R12, RZ, PT ;  /* 0x000000ff0c00720c */ /* 0x000fe20003f05070 */
[----:B------:R-:W-:Y:S01]  /*0460*/  ULDC UR45, c[0x0][0x23c] ;  /* 0x00008f00002d7ab9 */ /* 0x000fe20000000800 */
[----:B------:R-:W-:Y:S01]  /*0470*/  ULDC UR46, c[0x0][0x238] ;  /* 0x00008e00002e7ab9 */ /* 0x000fe20000000800 */
[----:B------:R-:W-:Y:S01]  /*0480*/  ULDC.64 UR34, c[0x0][0x220] ;  /* 0x0000880000227ab9 */ /* 0x000fe20000000a00 */
[----:B------:R-:W-:Y:S01]  /*0490*/  ISETP.NE.AND.EX P0, PT, R11, RZ, PT, P0 ;  /* 0x000000ff0b00720c */ /* 0x000fe20003f05300 */
[----:B------:R-:W-:Y:S01]  /*04a0*/  ULDC.64 UR36, c[0x0][0x210] ;  /* 0x0000840000247ab9 */ /* 0x000fe20000000a00 */
[----:B------:R-:W-:Y:S01]  /*04b0*/  ULDC.64 UR38, c[0x0][0x238] ;  /* 0x00008e0000267ab9 */ /* 0x000fe20000000a00 */
[----:B------:R-:W-:Y:S01]  /*04c0*/  ULDC.64 UR40, c[0x0][0x228] ;  /* 0x00008a0000287ab9 */ /* 0x000fe20000000a00 */
[----:B------:R-:W-:Y:S09]  /*04d0*/  BSSY B0, `(.L_x_184) ;  /* 0x000006a000007945 */ /* 0x000ff20003800000 */
[----:B------:R-:W-:Y:S05]  /*04e0*/  @!P0 BRA `(.L_x_185) ;  /* 0x0000000400a08947 */ /* 0x000fea0003800000 */
[----:B------:R-:W-:Y:S01]  /*04f0*/  ULDC.64 UR8, c[0x0][0x218] ;  /* 0x0000860000087ab9 */ /* 0x000fe20000000a00 */
[----:B------:R-:W-:Y:S01]  /*0500*/  IMAD.U32 R13, RZ, RZ, UR4 ;  /* 0x00000004ff0d7e24 */ /* 0x000fe2000f8e00ff */
[----:B------:R-:W-:Y:S01]  /*0510*/  LEA R14, P0, R6, UR8, 0x1 ;  /* 0x00000008060e7c11 */ /* 0x000fe2000f8008ff */
[----:B------:R-:W-:-:S03]  /*0520*/  IMAD.U32 R0, RZ, RZ, UR5 ;  /* 0x00000005ff007e24 */ /* 0x000fc6000f8e00ff */
[----:B------:R-:W-:Y:S02]  /*0530*/  LEA.HI.X R15, R6, UR9, R4, 0x1, P0 ;  /* 0x00000009060f7c11 */ /* 0x000fe400080f0c04 */
[----:B------:R-:W-:-:S07]  /*0540*/  SHF.L.U64.HI R13, R13, 0x1, R0 ;  /* 0x000000010d0d7819 */ /* 0x000fce0000010200 */
.L_x_192:
[----:B------:R-:W-:Y:S01]  /*0550*/  LOP3.LUT R0, R4, UR45, RZ, 0xfc, !PT ;  /* 0x0000002d04007c12 */ /* 0x000fe2000f8efcff */
[----:B------:R-:W-:Y:S03]  /*0560*/  BSSY B1, `(.L_x_186) ;  /* 0x000001b000017945 */ /* 0x000fe60003800000 */
[----:B------:R-:W-:-:S13]  /*0570*/  ISETP.NE.U32.AND P0, PT, R0, RZ, PT ;  /* 0x000000ff0000720c */ /* 0x000fda0003f05070 */
[----:B0-----:R-:W-:Y:S05]  /*0580*/  @!P0 BRA `(.L_x_187) ;  /* 0x0000000000148947 */ /* 0x001fea0003800000 */
[----:B------:R-:W-:-:S07]  /*0590*/  MOV R0, 0x5b0 ;  /* 0x000005b000007802 */ /* 0x000fce0000000f00 */
[----:B------:R-:W-:Y:S05]  /*05a0*/  CALL.REL.NOINC `($__internal_34_$__cuda_sm20_div_s64) ;  /* 0x0000002c003c7944 */ /* 0x000fea0003c00000 */
[----:B------:R-:W-:Y:S01]  /*05b0*/  IMAD.MOV.U32 R22, RZ, RZ, R2 ;  /* 0x000000ffff167224 */ /* 0x000fe200078e0002 */
[----:B------:R-:W-:Y:S01]  /*05c0*/  MOV R23, R3 ;  /* 0x0000000300177202 */ /* 0x000fe20000000f00 */
[----:B------:R-:W-:Y:S06]  /*05d0*/  BRA `(.L_x_188) ;  /* 0x00000000004c7947 */ /* 0x000fec0003800000 */
.L_x_187:
        /* <DEDUP_REMOVED lines=19> */
.L_x_188:
[----:B------:R-:W-:Y:S05]  /*0710*/  BSYNC B1 ;  /* 0x0000000000017941 */ /* 0x000fea0003800000 */
.L_x_186:
[----:B------:R-:W-:Y:S01]  /*0720*/  UIADD3 UR8, UP0, URZ, -UR38, URZ ;  /* 0x800000263f087290 */ /* 0x000fe2000ff1e03f */
[----:B------:R-:W-:Y:S01]  /*0730*/  IADD3 R2, P0, R6, -UR40, RZ ;  /* 0x8000002806027c10 */ /* 0x000fe2000ff1e0ff */
[----:B------:R-:W-:Y:S02]  /*0740*/  BSSY B1, `(.L_x_189) ;  /* 0x0000022000017945 */ /* 0x000fe40003800000 */
[----:B------:R-:W-:Y:S01]  /*0750*/  UIADD3.X UR9, URZ, ~UR39, URZ, UP0, !UPT ;  /* 0x800000273f097290 */ /* 0x000fe200087fe43f */
[----:B------:R-:W-:Y:S01]  /*0760*/  IADD3.X R3, R4, ~UR41, RZ, P0, !PT ;  /* 0x8000002904037c10 */ /* 0x000fe200087fe4ff */
[----:B------:R-:W-:-:S04]  /*0770*/  IMAD R5, R23, UR8, RZ ;  /* 0x0000000817057c24 */ /* 0x000fc8000f8e02ff */
[C---:B------:R-:W-:Y:S02]  /*0780*/  IMAD R5, R22.reuse, UR9, R5 ;  /* 0x0000000916057c24 */ /* 0x040fe4000f8e0205 */
[----:B------:R-:W-:-:S04]  /*0790*/  IMAD.WIDE.U32 R2, R22, UR8, R2 ;  /* 0x0000000816027c25 */ /* 0x000fc8000f8e0002 */
[----:B------:R-:W-:-:S05]  /*07a0*/  IMAD.IADD R9, R3, 0x1, R5 ;  /* 0x0000000103097824 */ /* 0x000fca00078e0205 */
[----:B------:R-:W-:-:S04]  /*07b0*/  LOP3.LUT R0, R9, UR11, RZ, 0xfc, !PT ;  /* 0x0000000b09007c12 */ /* 0x000fc8000f8efcff */
[----:B------:R-:W-:-:S13]  /*07c0*/  ISETP.NE.U32.AND P0, PT, R0, RZ, PT ;  /* 0x000000ff0000720c */ /* 0x000fda0003f05070 */
[----:B------:R-:W-:Y:S05]  /*07d0*/  @!P0 BRA `(.L_x_190) ;  /* 0x0000000000188947 */ /* 0x000fea0003800000 */
[----:B------:R-:W-:Y:S01]  /*07e0*/  IMAD.MOV.U32 R10, RZ, RZ, R2 ;  /* 0x000000ffff0a7224 */ /* 0x000fe200078e0002 */
[----:B------:R-:W-:Y:S01]  /*07f0*/  MOV R0, 0x830 ;  /* 0x0000083000007802 */ /* 0x000fe20000000f00 */
[----:B------:R-:W-:Y:S02]  /*0800*/  IMAD.U32 R8, RZ, RZ, UR42 ;  /* 0x0000002aff087e24 */ /* 0x000fe4000f8e00ff */
[----:B------:R-:W-:-:S07]  /*0810*/  IMAD.U32 R7, RZ, RZ, UR11 ;  /* 0x0000000bff077e24 */ /* 0x000fce000f8e00ff */
[----:B------:R-:W-:Y:S05]  /*0820*/  CALL.REL.NOINC `($__internal_36_$__cuda_sm20_rem_s64) ;  /* 0x0000003400087944 */ /* 0x000fea0003c00000 */
[----:B------:R-:W-:Y:S05]  /*0830*/  BRA `(.L_x_191) ;  /* 0x0000000000487947 */ /* 0x000fea0003800000 */
.L_x_190:
        /* <DEDUP_REMOVED lines=18> */
.L_x_191:
[----:B------:R-:W-:Y:S05]  /*0960*/  BSYNC B1 ;  /* 0x0000000000017941 */ /* 0x000fea0003800000 */
.L_x_189:
[--C-:B------:R-:W-:Y:S02]  /*0970*/  SHF.R.S32.HI R5, RZ, 0x1f, R3.reuse ;  /* 0x0000001fff057819 */ /* 0x100fe40000011403 */
[----:B------:R-:W-:Y:S02]  /*0980*/  SHF.R.S32.HI R7, RZ, 0x1f, R3 ;  /* 0x0000001fff077819 */ /* 0x000fe40000011403 */
[----:B------:R-:W-:Y:S02]  /*0990*/  LOP3.LUT R5, R5, UR42, RZ, 0xc0, !PT ;  /* 0x0000002a05057c12 */ /* 0x000fe4000f8ec0ff */
[----:B------:R-:W-:Y:S02]  /*09a0*/  LOP3.LUT R7, R7, UR11, RZ, 0xc0, !PT ;  /* 0x0000000b07077c12 */ /* 0x000fe4000f8ec0ff */
[----:B------:R-:W-:-:S04]  /*09b0*/  IADD3 R5, P0, R2, R5, RZ ;  /* 0x0000000502057210 */ /* 0x000fc80007f1e0ff */
[----:B------:R-:W-:Y:S01]  /*09c0*/  IADD3 R2, P1, -R5, UR42, RZ ;  /* 0x0000002a05027c10 */ /* 0x000fe2000ff3e1ff */
[----:B------:R-:W-:Y:S01]  /*09d0*/  IMAD.X R3, R3, 0x1, R7, P0 ;  /* 0x0000000103037824 */ /* 0x000fe200000e0607 */
[----:B------:R-:W-:Y:S01]  /*09e0*/  ISETP.GE.U32.AND P0, PT, R5, UR34, PT ;  /* 0x0000002205007c0c */ /* 0x000fe2000bf06070 */
[----:B------:R-:W-:-:S03]  /*09f0*/  IMAD R7, R23, UR34, RZ ;  /* 0x0000002217077c24 */ /* 0x000fc6000f8e02ff */
[C---:B------:R-:W-:Y:S01]  /*0a00*/  ISETP.GE.AND.EX P0, PT, R3.reuse, UR35, PT, P0 ;  /* 0x0000002303007c0c */ /* 0x040fe2000bf06300 */
[----:B------:R-:W-:Y:S01]  /*0a10*/  IMAD R7, R22, UR35, R7 ;  /* 0x0000002316077c24 */ /* 0x000fe2000f8e0207 */
[----:B------:R-:W-:Y:S02]  /*0a20*/  IADD3.X R0, ~R3, UR11, RZ, P1, !PT ;  /* 0x0000000b03007c10 */ /* 0x000fe40008ffe5ff */
[----:B------:R-:W-:Y:S02]  /*0a30*/  SEL R2, R5, R2, !P0 ;  /* 0x0000000205027207 */ /* 0x000fe40004000000 */
[----:B------:R-:W-:-:S03]  /*0a40*/  SEL R3, R3, R0, !P0 ;  /* 0x0000000003037207 */ /* 0x000fc60004000000 */
[----:B------:R-:W-:-:S05]  /*0a50*/  IMAD.WIDE.U32 R22, R22, UR34, R2 ;  /* 0x0000002216167c25 */ /* 0x000fca000f8e0002 */
[----:B------:R-:W-:Y:S02]  /*0a60*/  IADD3 R3, R23, R7, RZ ;  /* 0x0000000717037210 */ /* 0x000fe40007ffe0ff */
[----:B------:R-:W-:-:S04]  /*0a70*/  LEA R2, P0, R22, UR36, 0x1 ;  /* 0x0000002416027c11 */ /* 0x000fc8000f8008ff */
[----:B------:R-:W-:-:S05]  /*0a80*/  LEA.HI.X R3, R22, UR37, R3, 0x1, P0 ;  /* 0x0000002516037c11 */ /* 0x000fca00080f0c03 */
[----:B------:R0:W2:Y:S01]  /*0a90*/  LDG.E.U16.CONSTANT R5, desc[UR22][R2.64] ;  /* 0x0000001602057981 */ /* 0x0000a2000c1e9500 */
[----:B------:R-:W-:Y:S01]  /*0aa0*/  IADD3 R12, P0, R12, -0x1, RZ ;  /* 0xffffffff0c0c7810 */ /* 0x000fe20007f1e0ff */
[----:B------:R-:W-:Y:S01]  /*0ab0*/  IMAD.U32 R7, RZ, RZ, UR4 ;  /* 0x00000004ff077e24 */ /* 0x000fe2000f8e00ff */
[----:B------:R-:W-:Y:S02]  /*0ac0*/  IADD3 R6, P1, R6, UR4, RZ ;  /* 0x0000000406067c10 */ /* 0x000fe4000ff3e0ff */
[----:B------:R-:W-:Y:S02]  /*0ad0*/  IADD3.X R11, R11, -0x1, RZ, P0, !PT ;  /* 0xffffffff0b0b7810 */ /* 0x000fe400007fe4ff */
[----:B------:R-:W-:Y:S02]  /*0ae0*/  ISETP.NE.U32.AND P0, PT, R12, RZ, PT ;  /* 0x000000ff0c00720c */ /* 0x000fe40003f05070 */
[----:B------:R-:W-:Y:S01]  /*0af0*/  IADD3.X R4, R4, UR5, RZ, P1, !PT ;  /* 0x0000000504047c10 */ /* 0x000fe20008ffe4ff */
[----:B0-----:R-:W-:Y:S01]  /*0b00*/  IMAD.MOV.U32 R2, RZ, RZ, R14 ;  /* 0x000000ffff027224 */ /* 0x001fe200078e000e */
[----:B------:R-:W-:Y:S01]  /*0b10*/  ISETP.NE.AND.EX P0, PT, R11, RZ, PT, P0 ;  /* 0x000000ff0b00720c */ /* 0x000fe20003f05300 */
[----:B------:R-:W-:Y:S01]  /*0b20*/  IMAD.MOV.U32 R3, RZ, RZ, R15 ;  /* 0x000000ffff037224 */ /* 0x000fe200078e000f */
[----:B------:R-:W-:-:S05]  /*0b30*/  LEA R14, P2, R7, R14, 0x1 ;  /* 0x0000000e070e7211 */ /* 0x000fca00078408ff */
[----:B------:R-:W-:Y:S01]  /*0b40*/  IMAD.X R15, R15, 0x1, R13, P2 ;  /* 0x000000010f0f7824 */ /* 0x000fe200010e060d */
[----:B--2---:R0:W-:Y:S05]  /*0b50*/  STG.E.U16 desc[UR22][R2.64], R5 ;  /* 0x0000000502007986 */ /* 0x0041ea000c101516 */
[----:B------:R-:W-:Y:S05]  /*0b60*/  @P0 BRA `(.L_x_192) ;  /* 0xfffffff800780947 */ /* 0x000fea000383ffff */
.L_x_185:
[----:B------:R-:W-:Y:S05]  /*0b70*/  BSYNC B0 ;  /* 0x0000000000007941 */ /* 0x000fea0003800000 */
.L_x_184:
[----:B------:R-:W-:Y:S01]  /*0b80*/  ISETP.GE.U32.AND P0, PT, R16, 0x3, PT ;  /* 0x000000031000780c */ /* 0x000fe20003f06070 */
[----:B------:R-:W-:Y:S01]  /*0b90*/  ULDC UR43, c[0x0][0x23c] ;  /* 0x00008f00002b7ab9 */ /* 0x000fe20000000800 */
[----:B------:R-:W-:Y:S01]  /*0ba0*/  ULDC UR44, c[0x0][0x238] ;  /* 0x00008e00002c7ab9 */ /* 0x000fe20000000800 */
[----:B------:R-:W-:Y:S01]  /*0bb0*/  ULDC.64 UR24, c[0x0][0x220] ;  /* 0x0000880000187ab9 */ /* 0x000fe20000000a00 */
[----:B------:R-:W-:Y:S01]  /*0bc0*/  ISETP.GE.U32.AND.EX P0, PT, R17, RZ, PT, P0 ;  /* 0x000000ff1100720c */ /* 0x000fe20003f06100 */
[----:B------:R-:W-:Y:S01]  /*0bd0*/  ULDC.64 UR26, c[0x0][0x210] ;  /* 0x00008400001a7ab9 */ /* 0x000fe20000000a00 */
[----:B------:R-:W-:Y:S01]  /*0be0*/  ULDC.64 UR28, c[0x0][0x238] ;  /* 0x00008e00001c7ab9 */ /* 0x000fe20000000a00 */
[----:B------:R-:W-:Y:S01]  /*0bf0*/  ULDC.64 UR30, c[0x0][0x228] ;  /* 0x00008a00001e7ab9 */ /* 0x000fe20000000a00 */
[----:B------:R-:W-:-:S09]  /*0c00*/  ULDC.64 UR32, c[0x0][0x218] ;  /* 0x0000860000207ab9 */ /* 0x000fd20000000a00 */
[----:B------:R-:W-:Y:S05]  /*0c10*/  @!P0 EXIT ;  /* 0x000000000000894d */ /* 0x000fea0003800000 */
[----:B------:R-:W-:Y:S01]  /*0c20*/  BSSY B0, `(.L_x_193) ;  /* 0x0000175000007945 */ /* 0x000fe20003800000 */
.L_x_218:
[----:B-1----:R-:W1:Y:S01]  /*0c30*/  LDC R14, c[0x0][RZ] ;  /* 0x00000000ff0e7b82 */ /* 0x002e620000000800 */
[----:B------:R-:W-:Y:S01]  /*0c40*/  LOP3.LUT R0, R4, UR43, RZ, 0xfc, !PT ;  /* 0x0000002b04007c12 */ /* 0x000fe2000f8efcff */
[----:B------:R-:W-:Y:S01]  /*0c50*/  UMOV UR4, URZ ;  /* 0x0000003f00047c82 */ /* 0x000fe20008000000 */
[----:B------:R-:W-:Y:S02]  /*0c60*/  BSSY B1, `(.L_x_194) ;  /* 0x000001f000017945 */ /* 0x000fe40003800000 */
[----:B------:R-:W-:Y:S01]  /*0c70*/  ISETP.NE.U32.AND P0, PT, R0, RZ, PT ;  /* 0x000000ff0000720c */ /* 0x000fe20003f05070 */
[----:B-1----:R-:W-:-:S04]  /*0c80*/  IMAD.WIDE.U32 R14, R14, UR19, RZ ;  /* 0x000000130e0e7c25 */ /* 0x002fc8000f8e00ff */
[----:B0-----:R-:W-:Y:S02]  /*0c90*/  VIADD R3, R15, UR4 ;  /* 0x000000040f037c36 */ /* 0x001fe40008000000 */
[----:B------:R-:W-:-:S03]  /*0ca0*/  IMAD.SHL.U32 R11, R14, 0x2, RZ ;  /* 0x000000020e0b7824 */ /* 0x000fc600078e00ff */
[----:B------:R-:W-:-:S03]  /*0cb0*/  SHF.L.U64.HI R12, R14, 0x1, R3 ;  /* 0x000000010e0c7819 */ /* 0x000fc60000010203 */
[----:B------:R-:W-:Y:S05]  /*0cc0*/  @!P0 BRA `(.L_x_195) ;  /* 0x0000000000148947 */ /* 0x000fea0003800000 */
[----:B------:R-:W-:-:S07]  /*0cd0*/  MOV R0, 0xcf0 ;  /* 0x00000cf000007802 */ /* 0x000fce0000000f00 */
[----:B------:R-:W-:Y:S05]  /*0ce0*/  CALL.REL.NOINC `($__internal_34_$__cuda_sm20_div_s64) ;  /* 0x00000024006c7944 */ /* 0x000fea0003c00000 */
[----:B------:R-:W-:Y:S01]  /*0cf0*/  MOV R16, R2 ;  /* 0x0000000200107202 */ /* 0x000fe20000000f00 */
[----:B------:R-:W-:Y:S01]  /*0d00*/  IMAD.MOV.U32 R17, RZ, RZ, R3 ;  /* 0x000000ffff117224 */ /* 0x000fe200078e0003 */
[----:B------:R-:W-:Y:S06]  /*0d10*/  BRA `(.L_x_196) ;  /* 0x00000000004c7947 */ /* 0x000fec0003800000 */
.L_x_195:
        /* <DEDUP_REMOVED lines=14> */
[----:B------:R-:W-:Y:S01]  /*0e00*/  @P0 VIADD R0, R0, -UR44 ;  /* 0x8000002c00000c36 */ /* 0x000fe20008000000 */
[----:B------:R-:W-:-:S04]  /*0e10*/  @P0 IADD3 R16, R16, 0x1, RZ ;  /* 0x0000000110100810 */ /* 0x000fc80007ffe0ff */
[----:B------:R-:W-:-:S13]  /*0e20*/  ISETP.GE.U32.AND P1, PT, R0, UR44, PT ;  /* 0x0000002c00007c0c */ /* 0x000fda000bf26070 */
[----:B------:R-:W-:Y:S01]  /*0e30*/  @P1 VIADD R16, R16, 0x1 ;  /* 0x0000000110101836 */ /* 0x000fe20000000000 */
[----:B------:R-:W-:-:S07]  /*0e40*/  @!P2 LOP3.LUT R16, RZ, UR44, RZ, 0x33, !PT ;  /* 0x0000002cff10ac12 */ /* 0x000fce000f8e33ff */
.L_x_196:
[----:B------:R-:W-:Y:S05]  /*0e50*/  BSYNC B1 ;  /* 0x0000000000017941 */ /* 0x000fea0003800000 */
.L_x_194:
[----:B------:R-:W-:Y:S01]  /*0e60*/  IADD3 R5, P1, RZ, -R16, RZ ;  /* 0x80000010ff057210 */ /* 0x000fe20007f3e0ff */
[----:B------:R-:W-:Y:S01]  /*0e70*/  BSSY B1, `(.L_x_197) ;  /* 0x0000023000017945 */ /* 0x000fe20003800000 */
[----:B------:R-:W-:-:S03]  /*0e80*/  IADD3 R2, P0, R6, -UR30, RZ ;  /* 0x8000001e06027c10 */ /* 0x000fc6000ff1e0ff */
[----:B------:R-:W-:Y:S01]  /*0e90*/  IMAD.X R0, RZ, RZ, ~R17, P1 ;  /* 0x000000ffff007224 */ /* 0x000fe200008e0e11 */
[----:B------:R-:W-:-:S03]  /*0ea0*/  IADD3.X R3, R4, ~UR31, RZ, P0, !PT ;  /* 0x8000001f04037c10 */ /* 0x000fc600087fe4ff */
[----:B------:R-:W-:Y:S02]  /*0eb0*/  IMAD R0, R0, UR28, RZ ;  /* 0x0000001c00007c24 */ /* 0x000fe4000f8e02ff */
[----:B------:R-:W-:-:S04]  /*0ec0*/  IMAD.WIDE.U32 R2, R5, UR28, R2 ;  /* 0x0000001c05027c25 */ /* 0x000fc8000f8e0002 */
[----:B------:R-:W-:-:S04]  /*0ed0*/  IMAD R5, R5, UR29, R0 ;  /* 0x0000001d05057c24 */ /* 0x000fc8000f8e0200 */
[----:B------:R-:W-:-:S05]  /*0ee0*/  IMAD.IADD R9, R3, 0x1, R5 ;  /* 0x0000000103097824 */ /* 0x000fca00078e0205 */
[----:B------:R-:W-:-:S04]  /*0ef0*/  LOP3.LUT R0, R9, UR11, RZ, 0xfc, !PT ;  /* 0x0000000b09007c12 */ /* 0x000fc8000f8efcff */
[----:B------:R-:W-:-:S13]  /*0f00*/  ISETP.NE.U32.AND P0, PT, R0, RZ, PT ;  /* 0x000000ff0000720c */ /* 0x000fda0003f05070 */
[----:B------:R-:W-:Y:S05]  /*0f10*/  @!P0 BRA `(.L_x_198) ;  /* 0x0000000000188947 */ /* 0x000fea0003800000 */
[----:B------:R-:W-:Y:S01]  /*0f20*/  IMAD.MOV.U32 R10, RZ, RZ, R2 ;  /* 0x000000ffff0a7224 */ /* 0x000fe200078e0002 */
[----:B------:R-:W-:Y:S01]  /*0f30*/  MOV R7, UR11 ;  /* 0x0000000b00077c02 */ /* 0x000fe20008000f00 */
[----:B------:R-:W-:Y:S01]  /*0f40*/  IMAD.U32 R8, RZ, RZ, UR42 ;  /* 0x0000002aff087e24 */ /* 0x000fe2000f8e00ff */
[----:B------:R-:W-:-:S07]  /*0f50*/  MOV R0, 0xf70 ;  /* 0x00000f7000007802 */ /* 0x000fce0000000f00 */
[----:B------:R-:W-:Y:S05]  /*0f60*/  CALL.REL.NOINC `($__internal_36_$__cuda_sm20_rem_s64) ;  /* 0x0000002c00387944 */ /* 0x000fea0003c00000 */
[----:B------:R-:W-:Y:S05]  /*0f70*/  BRA `(.L_x_199) ;  /* 0x0000000000487947 */ /* 0x000fea0003800000 */
.L_x_198:
        /* <DEDUP_REMOVED lines=11> */
[----:B------:R-:W-:Y:S01]  /*1030*/  IMAD R2, R3, UR42, R2 ;  /* 0x0000002a03027c24 */ /* 0x000fe2000f8e0202 */
[----:B------:R-:W-:-:S04]  /*1040*/  HFMA2.MMA R3, -RZ, RZ, 0, 0 ;  /* 0x00000000ff037435 */ /* 0x000fc800000001ff */
[----:B------:R-:W-:-:S13]  /*1050*/  ISETP.GE.U32.AND P0, PT, R2, UR42, PT ;  /* 0x0000002a02007c0c */ /* 0x000fda000bf06070 */
[----:B------:R-:W-:-:S05]  /*1060*/  @P0 VIADD R2, R2, -UR42 ;  /* 0x8000002a02020c36 */ /* 0x000fca0008000000 */
[----:B------:R-:W-:-:S13]  /*1070*/  ISETP.GE.U32.AND P0, PT, R2, UR42, PT ;  /* 0x0000002a02007c0c */ /* 0x000fda000bf06070 */
[----:B------:R-:W-:Y:S01]  /*1080*/  @P0 VIADD R2, R2, -UR42 ;  /* 0x8000002a02020c36 */ /* 0x000fe20008000000 */
[----:B------:R-:W-:-:S07]  /*1090*/  @!P1 LOP3.LUT R2, RZ, UR42, RZ, 0x33, !PT ;  /* 0x0000002aff029c12 */ /* 0x000fce000f8e33ff */
.L_x_199:
[----:B------:R-:W-:Y:S05]  /*10a0*/  BSYNC B1 ;  /* 0x0000000000017941 */ /* 0x000fea0003800000 */
.L_x_197:
        /* <DEDUP_REMOVED lines=14> */
[----:B------:R-:W-:-:S04]  /*1190*/  IMAD.WIDE.U32 R16, R16, UR24, R2 ;  /* 0x0000001810107c25 */ /* 0x000fc8000f8e0002 */
[----:B------:R-:W-:Y:S01]  /*11a0*/  IMAD.IADD R3, R17, 0x1, R7 ;  /* 0x0000000111037824 */ /* 0x000fe200078e0207 */
[----:B------:R-:W-:-:S04]  /*11b0*/  LEA R2, P0, R16, UR26, 0x1 ;  /* 0x0000001a10027c11 */ /* 0x000fc8000f8008ff */
[----:B------:R-:W-:-:S06]  /*11c0*/  LEA.HI.X R3, R16, UR27, R3, 0x1, P0 ;  /* 0x0000001b10037c11 */ /* 0x000fcc00080f0c03 */
[----:B------:R-:W2:Y:S01]  /*11d0*/  LDG.E.U16.CONSTANT R3, desc[UR22][R2.64] ;  /* 0x0000001602037981 */ /* 0x000ea2000c1e9500 */
[C---:B------:R-:W-:Y:S01]  /*11e0*/  LEA R16, P0, R6.reuse, UR32, 0x1 ;  /* 0x0000002006107c11 */ /* 0x040fe2000f8008ff */
[----:B------:R-:W-:Y:S03]  /*11f0*/  BSSY B1, `(.L_x_200) ;  /* 0x0000021000017945 */ /* 0x000fe60003800000 */
[----:B------:R-:W-:Y:S02]  /*1200*/  LEA.HI.X R17, R6, UR33, R4, 0x1, P0 ;  /* 0x0000002106117c11 */ /* 0x000fe400080f0c04 */
[----:B------:R-:W-:-:S05]  /*1210*/  IADD3 R13, P0, R14, R6, RZ ;  /* 0x000000060e0d7210 */ /* 0x000fca0007f1e0ff */
[----:B------:R-:W-:-:S05]  /*1220*/  IMAD.X R4, R15, 0x1, R4, P0 ;  /* 0x000000010f047824 */ /* 0x000fca00000e0604 */
[----:B------:R-:W-:-:S04]  /*1230*/  LOP3.LUT R0, R4, UR43, RZ, 0xfc, !PT ;  /* 0x0000002b04007c12 */ /* 0x000fc8000f8efcff */
[----:B------:R-:W-:Y:S01]  /*1240*/  ISETP.NE.U32.AND P0, PT, R0, RZ, PT ;  /* 0x000000ff0000720c */ /* 0x000fe20003f05070 */
[----:B--2---:R0:W-:-:S12]  /*1250*/  STG.E.U16 desc[UR22][R16.64], R3 ;  /* 0x0000000310007986 */ /* 0x0041d8000c101516 */
[----:B------:R-:W-:Y:S05]  /*1260*/  @!P0 BRA `(.L_x_201) ;  /* 0x0000000000188947 */ /* 0x000fea0003800000 */
[----:B------:R-:W-:Y:S01]  /*1270*/  IMAD.MOV.U32 R6, RZ, RZ, R13 ;  /* 0x000000ffff067224 */ /* 0x000fe200078e000d */
[----:B------:R-:W-:-:S07]  /*1280*/  MOV R0, 0x12a0 ;  /* 0x000012a000007802 */ /* 0x000fce0000000f00 */
[----:B0-----:R-:W-:Y:S05]  /*1290*/  CALL.REL.NOINC `($__internal_34_$__cuda_sm20_div_s64) ;  /* 0x0000002000007944 */ /* 0x001fea0003c00000 */
[----:B------:R-:W-:Y:S02]  /*12a0*/  IMAD.MOV.U32 R22, RZ, RZ, R2 ;  /* 0x000000ffff167224 */ /* 0x000fe400078e0002 */
[----:B------:R-:W-:Y:S01]  /*12b0*/  IMAD.MOV.U32 R23, RZ, RZ, R3 ;  /* 0x000000ffff177224 */ /* 0x000fe200078e0003 */
[----:B------:R-:W-:Y:S06]  /*12c0*/  BRA `(.L_x_202) ;  /* 0x00000000004c7947 */ /* 0x000fec0003800000 */
.L_x_201:
[----:B------:R-:W1:Y:S01]  /*12d0*/  I2F.U32.RP R5, UR44 ;  /* 0x0000002c00057d06 */ /* 0x000e620008209000 */
[----:B------:R-:W-:Y:S02]  /*12e0*/  ISETP.NE.U32.AND P2, PT, RZ, UR44, PT ;  /* 0x0000002cff007c0c */ /* 0x000fe4000bf45070 */
[----:B------:R-:W-:-:S05]  /*12f0*/  MOV R23, RZ ;  /* 0x000000ff00177202 */ /* 0x000fca0000000f00 */
[----:B-1----:R-:W1:Y:S02]  /*1300*/  MUFU.RCP R5, R5 ;  /* 0x0000000500057308 */ /* 0x002e640000001000 */
[----:B-1----:R-:W-:-:S06]  /*1310*/  IADD3 R2, R5, 0xffffffe, RZ ;  /* 0x0ffffffe05027810 */ /* 0x002fcc0007ffe0ff */
[----:B0-----:R0:W1:Y:S02]  /*1320*/  F2I.FTZ.U32.TRUNC.NTZ R3, R2 ;  /* 0x0000000200037305 */ /* 0x001064000021f000 */
        /* <DEDUP_REMOVED lines=13> */
.L_x_202:
[----:B------:R-:W-:Y:S05]  /*1400*/  BSYNC B1 ;  /* 0x0000000000017941 */ /* 0x000fea0003800000 */
.L_x_200:
        /* <DEDUP_REMOVED lines=18> */
.L_x_204:
        /* <DEDUP_REMOVED lines=14> */
[----:B------:R-:W-:-:S05]  /*1610*/  @P0 VIADD R2, R2, -UR42 ;  /* 0x8000002a02020c36 */ /* 0x000fca0008000000 */
[----:B------:R-:W-:-:S13]  /*1620*/  ISETP.GE.U32.AND P0, PT, R2, UR42, PT ;  /* 0x0000002a02007c0c */ /* 0x000fda000bf06070 */
[----:B------:R-:W-:Y:S01]  /*1630*/  @P0 VIADD R2, R2, -UR42 ;  /* 0x8000002a02020c36 */ /* 0x000fe20008000000 */
[----:B------:R-:W-:-:S07]  /*1640*/  @!P1 LOP3.LUT R2, RZ, UR42, RZ, 0x33, !PT ;  /* 0x0000002aff029c12 */ /* 0x000fce000f8e33ff */
.L_x_205:
[----:B------:R-:W-:Y:S05]  /*1650*/  BSYNC B1 ;  /* 0x0000000000017941 */ /* 0x000fea0003800000 */
.L_x_203:
        /* <DEDUP_REMOVED lines=17> */
[----:B------:R-:W-:-:S06]  /*1770*/  LEA.HI.X R3, R22, UR27, R3, 0x1, P0 ;  /* 0x0000001b16037c11 */ /* 0x000fcc00080f0c03 */
[----:B------:R-:W2:Y:S01]  /*1780*/  LDG.E.U16.CONSTANT R3, desc[UR22][R2.64] ;  /* 0x0000001602037981 */ /* 0x000ea2000c1e9500 */
[----:B------:R-:W-:Y:S01]  /*1790*/  IADD3 R16, P0, R16, R11, RZ ;  /* 0x0000000b10107210 */ /* 0x000fe20007f1e0ff */
[----:B------:R-:W-:Y:S04]  /*17a0*/  BSSY B1, `(.L_x_206) ;  /* 0x0000021000017945 */ /* 0x000fe80003800000 */
[----:B------:R-:W-:Y:S01]  /*17b0*/  IMAD.X R17, R17, 0x1, R12, P0 ;  /* 0x0000000111117824 */ /* 0x000fe200000e060c */
        /* <DEDUP_REMOVED lines=12> */
.L_x_207:
[----:B------:R-:W1:Y:S01]  /*1880*/  I2F.U32.RP R5, UR44 ;  /* 0x0000002c00057d06 */ /* 0x000e620008209000 */
[----:B------:R-:W-:Y:S01]  /*1890*/  ISETP.NE.U32.AND P2, PT, RZ, UR44, PT ;  /* 0x0000002cff007c0c */ /* 0x000fe2000bf45070 */
[----:B------:R-:W-:-:S06]  /*18a0*/  IMAD.MOV.U32 R23, RZ, RZ, RZ ;  /* 0x000000ffff177224 */ /* 0x000fcc00078e00ff */
[----:B-1----:R-:W1:Y:S02]  /*18b0*/  MUFU.RCP R5, R5 ;  /* 0x0000000500057308 */ /* 0x002e640000001000 */
[----:B-1----:R-:W-:-:S06]  /*18c0*/  VIADD R2, R5, 0xffffffe ;  /* 0x0ffffffe05027836 */ /* 0x002fcc0000000000 */
[----:B0-----:R0:W1:Y:S02]  /*18d0*/  F2I.FTZ.U32.TRUNC.NTZ R3, R2 ;  /* 0x0000000200037305 */ /* 0x001064000021f000 */
[----:B0-----:R-:W-:Y:S01]  /*18e0*/  IMAD.MOV.U32 R2, RZ, RZ, RZ ;  /* 0x000000ffff027224 */ /* 0x001fe200078e00ff */
[----:B-1----:R-:W-:-:S05]  /*18f0*/  IADD3 R7, RZ, -R3, RZ ;  /* 0x80000003ff077210 */ /* 0x002fca0007ffe0ff */
        /* <DEDUP_REMOVED lines=11> */
.L_x_208:
[----:B------:R-:W-:Y:S05]  /*19b0*/  BSYNC B1 ;  /* 0x0000000000017941 */ /* 0x000fea0003800000 */
.L_x_206:
[----:B------:R-:W-:Y:S01]  /*19c0*/  IADD3 R5, P1, RZ, -R22, RZ ;  /* 0x80000016ff057210 */ /* 0x000fe20007f3e0ff */
[----:B------:R-:W-:Y:S01]  /*19d0*/  BSSY B1, `(.L_x_209) ;  /* 0x0000023000017945 */ /* 0x000fe20003800000 */
[----:B------:R-:W-:Y:S02]  /*19e0*/  IADD3 R2, P0, R13, -UR30, RZ ;  /* 0x8000001e0d027c10 */ /* 0x000fe4000ff1e0ff */
[----:B------:R-:W-:Y:S02]  /*19f0*/  IADD3.X R0, RZ, ~R23, RZ, P1, !PT ;  /* 0x80000017ff007210 */ /* 0x000fe40000ffe4ff */
        /* <DEDUP_REMOVED lines=14> */
.L_x_210:
[----:B------:R-:W0:Y:S01]  /*1ae0*/  I2F.U32.RP R5, UR42 ;  /* 0x0000002a00057d06 */ /* 0x000e220008209000 */
[----:B------:R-:W-:-:S07]  /*1af0*/  ISETP.NE.U32.AND P1, PT, RZ, UR42, PT ;  /* 0x0000002aff007c0c */ /* 0x000fce000bf25070 */
[----:B0-----:R-:W0:Y:S02]  /*1b00*/  MUFU.RCP R5, R5 ;  /* 0x0000000500057308 */ /* 0x001e240000001000 */
[----:B0-----:R-:W-:-:S06]  /*1b10*/  VIADD R6, R5, 0xffffffe ;  /* 0x0ffffffe05067836 */ /* 0x001fcc0000000000 */
[----:B------:R0:W1:Y:S02]  /*1b20*/  F2I.FTZ.U32.TRUNC.NTZ R7, R6 ;  /* 0x0000000600077305 */ /* 0x000064000021f000 */
[----:B0-----:R-:W-:Y:S01]  /*1b30*/  HFMA2.MMA R6, -RZ, RZ, 0, 0 ;  /* 0x00000000ff067435 */ /* 0x001fe200000001ff */
[----:B-1----:R-:W-:-:S04]  /*1b40*/  IMAD.MOV R3, RZ, RZ, -R7 ;  /* 0x000000ffff037224 */ /* 0x002fc800078e0a07 */
[----:B------:R-:W-:-:S05]  /*1b50*/  IMAD R3, R3, UR42, RZ ;  /* 0x0000002a03037c24 */ /* 0x000fca000f8e02ff */
        /* <DEDUP_REMOVED lines=10> */
.L_x_211:
[----:B------:R-:W-:Y:S05]  /*1c00*/  BSYNC B1 ;  /* 0x0000000000017941 */ /* 0x000fea0003800000 */
.L_x_209:
        /* <DEDUP_REMOVED lines=19> */
[----:B------:R-:W-:Y:S01]  /*1d40*/  IADD3 R16, P0, R16, R11, RZ ;  /* 0x0000000b10107210 */ /* 0x000fe20007f1e0ff */
[----:B------:R-:W-:Y:S03]  /*1d50*/  BSSY B1, `(.L_x_212) ;  /* 0x0000021000017945 */ /* 0x000fe60003800000 */
[----:B------:R-:W-:Y:S02]  /*1d60*/  IADD3.X R17, R17, R12, RZ, P0, !PT ;  /* 0x0000000c11117210 */ /* 0x000fe400007fe4ff */
        /* <DEDUP_REMOVED lines=12> */
.L_x_213:
[----:B------:R-:W1:Y:S01]  /*1e30*/  I2F.U32.RP R5, UR44 ;  /* 0x0000002c00057d06 */ /* 0x000e620008209000 */
[----:B------:R-:W-:Y:S01]  /*1e40*/  ISETP.NE.U32.AND P2, PT, RZ, UR44, PT ;  /* 0x0000002cff007c0c */ /* 0x000fe2000bf45070 */
[----:B------:R-:W-:-:S06]  /*1e50*/  IMAD.MOV.U32 R23, RZ, RZ, RZ ;  /* 0x000000ffff177224 */ /* 0x000fcc00078e00ff */
[----:B-1----:R-:W1:Y:S02]  /*1e60*/  MUFU.RCP R5, R5 ;  /* 0x0000000500057308 */ /* 0x002e640000001000 */
[----:B-1----:R-:W-:-:S06]  /*1e70*/  VIADD R2, R5, 0xffffffe ;  /* 0x0ffffffe05027836 */ /* 0x002fcc0000000000 */
[----:B0-----:R0:W1:Y:S02]  /*1e80*/  F2I.FTZ.U32.TRUNC.NTZ R3, R2 ;  /* 0x0000000200037305 */ /* 0x001064000021f000 */
[----:B0-----:R-:W-:Y:S01]  /*1e90*/  MOV R2, RZ ;  /* 0x000000ff00027202 */ /* 0x001fe20000000f00 */
        /* <DEDUP_REMOVED lines=12> */
.L_x_214:
[----:B------:R-:W-:Y:S05]  /*1f60*/  BSYNC B1 ;  /* 0x0000000000017941 */ /* 0x000fea0003800000 */
.L_x_212:
[----:B------:R-:W-:Y:S01]  /*1f70*/  IADD3 R5, P1, RZ, -R22, RZ ;  /* 0x80000016ff057210 */ /* 0x000fe20007f3e0ff */
[----:B------:R-:W-:Y:S01]  /*1f80*/  BSSY B1, `(.L_x_215) ;  /* 0x0000023000017945 */ /* 0x000fe20003800000 */
[----:B------:R-:W-:-:S03]  /*1f90*/  IADD3 R2, P0, R13, -UR30, RZ ;  /* 0x8000001e0d027c10 */ /* 0x000fc6000ff1e0ff */
[----:B------:R-:W-:Y:S01]  /*1fa0*/  IMAD.X R0, RZ, RZ, ~R23, P1 ;  /* 0x000000ffff007224 */ /* 0x000fe200008e0e17 */
[----:B------:R-:W-:-:S03]  /*1fb0*/  IADD3.X R3, R4, ~UR31, RZ, P0, !PT ;  /* 0x8000001f04037c10 */ /* 0x000fc600087fe4ff */
[----:B------:R-:W-:Y:S02]  /*1fc0*/  IMAD R0, R0, UR28, RZ ;  /* 0x0000001c00007c24 */ /* 0x000fe4000f8e02ff */
[----:B------:R-:W-:-:S04]  /*1fd0*/  IMAD.WIDE.U32 R2, R5, UR28, R2 ;  /* 0x0000001c05027c25 */ /* 0x000fc8000f8e0002 */
[----:B------:R-:W-:-:S05]  /*1fe0*/  IMAD R5, R5, UR29, R0 ;  /* 0x0000001d05057c24 */ /* 0x000fca000f8e0200 */
[----:B------:R-:W-:-:S04]  /*1ff0*/  IADD3 R9, R3, R5, RZ ;  /* 0x0000000503097210 */ /* 0x000fc80007ffe0ff */
        /* <DEDUP_REMOVED lines=9> */
.L_x_216:
        /* <DEDUP_REMOVED lines=18> */
.L_x_217:
[----:B------:R-:W-:Y:S05]  /*21b0*/  BSYNC B1 ;  /* 0x0000000000017941 */ /* 0x000fea0003800000 */
.L_x_215:
        /* <DEDUP_REMOVED lines=19> */
[----:B------:R-:W-:-:S05]  /*22f0*/  IADD3 R8, P0, R16, R11, RZ ;  /* 0x0000000b10087210 */ /* 0x000fca0007f1e0ff */
[----:B------:R-:W-:Y:S01]  /*2300*/  IMAD.X R9, R17, 0x1, R12, P0 ;  /* 0x0000000111097824 */ /* 0x000fe200000e060c */
[----:B------:R-:W-:-:S05]  /*2310*/  IADD3 R6, P0, R14, R13, RZ ;  /* 0x0000000d0e067210 */ /* 0x000fca0007f1e0ff */
[----:B------:R-:W-:Y:S01]  /*2320*/  IMAD.X R4, R15, 0x1, R4, P0 ;  /* 0x000000010f047824 */ /* 0x000fe200000e0604 */
[----:B------:R-:W-:-:S04]  /*2330*/  ISETP.GE.U32.AND P0, PT, R6, UR6, PT ;  /* 0x0000000606007c0c */ /* 0x000fc8000bf06070 */
[----:B------:R-:W-:Y:S01]  /*2340*/  ISETP.GE.AND.EX P0, PT, R4, UR10, PT, P0 ;  /* 0x0000000a04007c0c */ /* 0x000fe2000bf06300 */
[----:B--2---:R1:W-:-:S12]  /*2350*/  STG.E.U16 desc[UR22][R8.64], R3 ;  /* 0x0000000308007986 */ /* 0x0043d8000c101516 */
[----:B------:R-:W-:Y:S05]  /*2360*/  @!P0 BRA `(.L_x_218) ;  /* 0xffffffe800308947 */ /* 0x000fea000383ffff */
[----:B------:R-:W-:Y:S05]  /*2370*/  BSYNC B0 ;  /* 0x0000000000007941 */ /* 0x000fea0003800000 */
.L_x_193:
[----:B------:R-:W-:Y:S05]  /*2380*/  EXIT ;  /* 0x000000000000794d */ /* 0x000fea0003800000 */
.L_x_183:
[----:B------:R-:W-:Y:S01]  /*2390*/  ISETP.NE.U32.AND P0, PT, R12, RZ, PT ;  /* 0x000000ff0c00720c */ /* 0x000fe20003f05070 */
[----:B------:R-:W-:Y:S01]  /*23a0*/  ULDC UR35, c[0x0][0x23c] ;  /* 0x00008f0000237ab9 */ /* 0x000fe20000000800 */
[----:B------:R-:W-:Y:S01]  /*23b0*/  ULDC UR36, c[0x0][0x238] ;  /* 0x00008e0000247ab9 */ /* 0x000fe20000000800 */
[----:B------:R-:W-:Y:S01]  /*23c0*/  ULDC.64 UR30, c[0x0][0x220] ;  /* 0x00008800001e7ab9 */ /* 0x000fe20000000a00 */
[----:B------:R-:W-:Y:S01]  /*23d0*/  ISETP.NE.AND.EX P0, PT, R11, RZ, PT, P0 ;  /* 0x000000ff0b00720c */ /* 0x000fe20003f05300 */
[----:B------:R-:W-:Y:S01]  /*23e0*/  ULDC.64 UR32, c[0x0][0x210] ;  /* 0x0000840000207ab9 */ /* 0x000fe20000000a00 */
[----:B------:R-:W-:Y:S11]  /*23f0*/  BSSY B0, `(.L_x_219) ;  /* 0x0000037000007945 */ /* 0x000ff60003800000 */
[----:B------:R-:W-:Y:S05]  /*2400*/  @!P0 BRA `(.L_x_220) ;  /* 0x0000000000d48947 */ /* 0x000fea0003800000 */
[----:B------:R-:W-:Y:S01]  /*2410*/  ULDC.64 UR8, c[0x0][0x218] ;  /* 0x0000860000087ab9 */ /* 0x000fe20000000a00 */
[----:B------:R-:W-:Y:S01]  /*2420*/  IMAD.U32 R13, RZ, RZ, UR4 ;  /* 0x00000004ff0d7e24 */ /* 0x000fe2000f8e00ff */
[----:B------:R-:W-:Y:S01]  /*2430*/  LEA R14, P0, R6, UR8, 0x1 ;  /* 0x00000008060e7c11 */ /* 0x000fe2000f8008ff */
[----:B------:R-:W-:-:S03]  /*2440*/  IMAD.U32 R0, RZ, RZ, UR5 ;  /* 0x00000005ff007e24 */ /* 0x000fc6000f8e00ff */
[----:B------:R-:W-:Y:S02]  /*2450*/  LEA.HI.X R15, R6, UR9, R4, 0x1, P0 ;  /* 0x00000009060f7c11 */ /* 0x000fe400080f0c04 */
[----:B------:R-:W-:-:S07]  /*2460*/  SHF.L.U64.HI R13, R13, 0x1, R0 ;  /* 0x000000010d0d7819 */ /* 0x000fce0000010200 */
.L_x_224:
[----:B------:R-:W-:Y:S01]  /*2470*/  LOP3.LUT R0, R4, UR35, RZ, 0xfc, !PT ;  /* 0x0000002304007c12 */ /* 0x000fe2000f8efcff */
[----:B------:R-:W-:Y:S03]  /*2480*/  BSSY B1, `(.L_x_221) ;  /* 0x0000019000017945 */ /* 0x000fe60003800000 */
[----:B------:R-:W-:-:S13]  /*2490*/  ISETP.NE.U32.AND P0, PT, R0, RZ, PT ;  /* 0x000000ff0000720c */ /* 0x000fda0003f05070 */
[----:B0-----:R-:W-:Y:S05]  /*24a0*/  @!P0 BRA `(.L_x_222) ;  /* 0x00000000000c8947 */ /* 0x001fea0003800000 */
[----:B------:R-:W-:-:S07]  /*24b0*/  MOV R0, 0x24d0 ;  /* 0x000024d000007802 */ /* 0x000fce0000000f00 */
[----:B------:R-:W-:Y:S05]  /*24c0*/  CALL.REL.NOINC `($__internal_34_$__cuda_sm20_div_s64) ;  /* 0x0000000c00747944 */ /* 0x000fea0003c00000 */
[----:B------:R-:W-:Y:S05]  /*24d0*/  BRA `(.L_x_223) ;  /* 0x00000000004c7947 */ /* 0x000fea0003800000 */
.L_x_222:
[----:B------:R-:W0:Y:S01]  /*24e0*/  I2F.U32.RP R5, UR36 ;  /* 0x0000002400057d06 */ /* 0x000e220008209000 */
[----:B------:R-:W-:Y:S01]  /*24f0*/  IMAD.MOV.U32 R2, RZ, RZ, RZ ;  /* 0x000000ffff027224 */ /* 0x000fe200078e00ff */
[----:B------:R-:W-:-:S06]  /*2500*/  ISETP.NE.U32.AND P2, PT, RZ, UR36, PT ;  /* 0x00000024ff007c0c */ /* 0x000fcc000bf45070 */
[----:B0-----:R-:W0:Y:S02]  /*2510*/  MUFU.RCP R5, R5 ;  /* 0x0000000500057308 */ /* 0x001e240000001000 */
[----:B0-----:R-:W-:-:S06]  /*2520*/  VIADD R7, R5, 0xffffffe ;  /* 0x0ffffffe05077836 */ /* 0x001fcc0000000000 */
[----:B------:R-:W0:Y:S02]  /*2530*/  F2I.FTZ.U32.TRUNC.NTZ R3, R7 ;  /* 0x0000000700037305 */ /* 0x000e24000021f000 */
[----:B0-----:R-:W-:-:S05]  /*2540*/  IADD3 R9, RZ, -R3, RZ ;  /* 0x80000003ff097210 */ /* 0x001fca0007ffe0ff */
[----:B------:R-:W-:-:S04]  /*2550*/  IMAD R9, R9, UR36, RZ ;  /* 0x0000002409097c24 */ /* 0x000fc8000f8e02ff */
[----:B------:R-:W-:-:S06]  /*2560*/  IMAD.HI.U32 R9, R3, R9, R2 ;  /* 0x0000000903097227 */ /* 0x000fcc00078e0002 */
[----:B------:R-:W-:-:S04]  /*2570*/  IMAD.HI.U32 R2, R9, R6, RZ ;  /* 0x0000000609027227 */ /* 0x000fc800078e00ff */
[----:B------:R-:W-:-:S04]  /*2580*/  IMAD.MOV R3, RZ, RZ, -R2 ;  /* 0x000000ffff037224 */ /* 0x000fc800078e0a02 */
[----:B------:R-:W-:Y:S01]  /*2590*/  IMAD R0, R3, UR36, R6 ;  /* 0x0000002403007c24 */ /* 0x000fe2000f8e0206 */
[----:B------:R-:W-:-:S04]  /*25a0*/  MOV R3, RZ ;  /* 0x000000ff00037202 */ /* 0x000fc80000000f00 */
[----:B------:R-:W-:-:S13]  /*25b0*/  ISETP.GE.U32.AND P0, PT, R0, UR36, PT ;  /* 0x0000002400007c0c */ /* 0x000fda000bf06070 */
[----:B------:R-:W-:Y:S02]  /*25c0*/  @P0 VIADD R0, R0, -UR36 ;  /* 0x8000002400000c36 */ /* 0x000fe40008000000 */
[----:B------:R-:W-:-:S03]  /*25d0*/  @P0 VIADD R2, R2, 0x1 ;  /* 0x0000000102020836 */ /* 0x000fc60000000000 */
[----:B------:R-:W-:-:S13]  /*25e0*/  ISETP.GE.U32.AND P1, PT, R0, UR36, PT ;  /* 0x0000002400007c0c */ /* 0x000fda000bf26070 */
[----:B------:R-:W-:Y:S01]  /*25f0*/  @P1 VIADD R2, R2, 0x1 ;  /* 0x0000000102021836 */ /* 0x000fe20000000000 */
[----:B------:R-:W-:-:S07]  /*2600*/  @!P2 LOP3.LUT R2, RZ, UR36, RZ, 0x33, !PT ;  /* 0x00000024ff02ac12 */ /* 0x000fce000f8e33ff */
.L_x_223:
[----:B------:R-:W-:Y:S05]  /*2610*/  BSYNC B1 ;  /* 0x0000000000017941 */ /* 0x000fea0003800000 */
.L_x_221:
[----:B------:R-:W-:Y:S02]  /*2620*/  IMAD R3, R3, UR30, RZ ;  /* 0x0000001e03037c24 */ /* 0x000fe4000f8e02ff */
[----:B------:R-:W-:-:S04]  /*2630*/  IMAD.WIDE.U32 R8, R2, UR30, RZ ;  /* 0x0000001e02087c25 */ /* 0x000fc8000f8e00ff */
[----:B------:R-:W-:Y:S01]  /*2640*/  IMAD R3, R2, UR31, R3 ;  /* 0x0000001f02037c24 */ /* 0x000fe2000f8e0203 */
[----:B------:R-:W-:-:S03]  /*2650*/  LEA R2, P0, R8, UR32, 0x1 ;  /* 0x0000002008027c11 */ /* 0x000fc6000f8008ff */
[----:B------:R-:W-:-:S05]  /*2660*/  IMAD.IADD R3, R9, 0x1, R3 ;  /* 0x0000000109037824 */ /* 0x000fca00078e0203 */
        /* <DEDUP_REMOVED lines=15> */
.L_x_220:
[----:B------:R-:W-:Y:S05]  /*2760*/  BSYNC B0 ;  /* 0x0000000000007941 */ /* 0x000fea0003800000 */
.L_x_219:
[----:B------:R-:W-:Y:S01]  /*2770*/  ISETP.GE.U32.AND P0, PT, R16, 0x3, PT ;  /* 0x000000031000780c */ /* 0x000fe20003f06070 */
[----:B------:R-:W-:Y:S01]  /*2780*/  ULDC UR11, c[0x0][0x23c] ;  /* 0x00008f00000b7ab9 */ /* 0x000fe20000000800 */
[----:B------:R-:W-:Y:S01]  /*2790*/  ULDC UR34, c[0x0][0x238] ;  /* 0x00008e0000227ab9 */ /* 0x000fe20000000800 */
[----:B------:R-:W-:Y:S01]  /*27a0*/  ULDC.64 UR24, c[0x0][0x220] ;  /* 0x0000880000187ab9 */ /* 0x000fe20000000a00 */
[----:B------:R-:W-:Y:S01]  /*27b0*/  ISETP.GE.U32.AND.EX P0, PT, R17, RZ, PT, P0 ;  /* 0x000000ff1100720c */ /* 0x000fe20003f06100 */
[----:B------:R-:W-:Y:S01]  /*27c0*/  ULDC.64 UR26, c[0x0][0x210] ;  /* 0x00008400001a7ab9 */ /* 0x000fe20000000a00 */
[----:B------:R-:W-:-:S11]  /*27d0*/  ULDC.64 UR28, c[0x0][0x218] ;  /* 0x00008600001c7ab9 */ /* 0x000fd60000000a00 */
[----:B------:R-:W-:Y:S05]  /*27e0*/  @!P0 EXIT ;  /* 0x000000000000894d */ /* 0x000fea0003800000 */
[----:B------:R-:W-:Y:S01]  /*27f0*/  BSSY B0, `(.L_x_225) ;  /* 0x00000a9000007945 */ /* 0x000fe20003800000 */
.L_x_238:
[----:B-1----:R-:W1:Y:S01]  /*2800*/  LDC R12, c[0x0][RZ] ;  /* 0x00000000ff0c7b82 */ /* 0x002e620000000800 */
[----:B------:R-:W-:Y:S01]  /*2810*/  LOP3.LUT R0, R4, UR11, RZ, 0xfc, !PT ;  /* 0x0000000b04007c12 */ /* 0x000fe2000f8efcff */
[----:B------:R-:W-:Y:S01]  /*2820*/  UMOV UR4, URZ ;  /* 0x0000003f00047c82 */ /* 0x000fe20008000000 */
[----:B------:R-:W-:Y:S02]  /*2830*/  BSSY B1, `(.L_x_226) ;  /* 0x000001d000017945 */ /* 0x000fe40003800000 */
[----:B------:R-:W-:Y:S01]  /*2840*/  ISETP.NE.U32.AND P0, PT, R0, RZ, PT ;  /* 0x000000ff0000720c */ /* 0x000fe20003f05070 */
[----:B-1----:R-:W-:-:S04]  /*2850*/  IMAD.WIDE.U32 R12, R12, UR19, RZ ;  /* 0x000000130c0c7c25 */ /* 0x002fc8000f8e00ff */
[----:B------:R-:W-:Y:S01]  /*2860*/  IMAD.SHL.U32 R17, R12, 0x2, RZ ;  /* 0x000000020c117824 */ /* 0x000fe200078e00ff */
[----:B------:R-:W-:-:S04]  /*2870*/  IADD3 R11, R13, UR4, RZ ;  /* 0x000000040d0b7c10 */ /* 0x000fc8000fffe0ff */
[----:B------:R-:W-:-:S03]  /*2880*/  SHF.L.U64.HI R11, R12, 0x1, R11 ;  /* 0x000000010c0b7819 */ /* 0x000fc6000001020b */
[----:B------:R-:W-:Y:S05]  /*2890*/  @!P0 BRA `(.L_x_227) ;  /* 0x00000000000c8947 */ /* 0x000fea0003800000 */
[----:B------:R-:W-:-:S07]  /*28a0*/  MOV R0, 0x28c0 ;  /* 0x000028c000007802 */ /* 0x000fce0000000f00 */
[----:B0-----:R-:W-:Y:S05]  /*28b0*/  CALL.REL.NOINC `($__internal_34_$__cuda_sm20_div_s64) ;  /* 0x0000000800787944 */ /* 0x001fea0003c00000 */
[----:B------:R-:W-:Y:S05]  /*28c0*/  BRA `(.L_x_228) ;  /* 0x00000000004c7947 */ /* 0x000fea0003800000 */
.L_x_227:
[----:B0-----:R-:W0:Y:S01]  /*28d0*/  I2F.U32.RP R5, UR34 ;  /* 0x0000002200057d06 */ /* 0x001e220008209000 */
[----:B------:R-:W-:Y:S01]  /*28e0*/  IMAD.MOV.U32 R2, RZ, RZ, RZ ;  /* 0x000000ffff027224 */ /* 0x000fe200078e00ff */
[----:B------:R-:W-:-:S06]  /*28f0*/  ISETP.NE.U32.AND P2, PT, RZ, UR34, PT ;  /* 0x00000022ff007c0c */ /* 0x000fcc000bf45070 */
[----:B0-----:R-:W0:Y:S02]  /*2900*/  MUFU.RCP R5, R5 ;  /* 0x0000000500057308 */ /* 0x001e240000001000 */
[----:B0-----:R-:W-:-:S06]  /*2910*/  VIADD R7, R5, 0xffffffe ;  /* 0x0ffffffe05077836 */ /* 0x001fcc0000000000 */
[----:B------:R-:W0:Y:S02]  /*2920*/  F2I.FTZ.U32.TRUNC.NTZ R3, R7 ;  /* 0x0000000700037305 */ /* 0x000e24000021f000 */
[----:B0-----:R-:W-:-:S04]  /*2930*/  IMAD.MOV R9, RZ, RZ, -R3 ;  /* 0x000000ffff097224 */ /* 0x001fc800078e0a03 */
[----:B------:R-:W-:-:S04]  /*2940*/  IMAD R9, R9, UR34, RZ ;  /* 0x0000002209097c24 */ /* 0x000fc8000f8e02ff */
[----:B------:R-:W-:-:S06]  /*2950*/  IMAD.HI.U32 R9, R3, R9, R2 ;  /* 0x0000000903097227 */ /* 0x000fcc00078e0002 */
[----:B------:R-:W-:-:S04]  /*2960*/  IMAD.HI.U32 R2, R9, R6, RZ ;  /* 0x0000000609027227 */ /* 0x000fc800078e00ff */
[----:B------:R-:W-:-:S04]  /*2970*/  IMAD.MOV R3, RZ, RZ, -R2 ;  /* 0x000000ffff037224 */ /* 0x000fc800078e0a02 */
[----:B------:R-:W-:Y:S02]  /*2980*/  IMAD R0, R3, UR34, R6 ;  /* 0x0000002203007c24 */ /* 0x000fe4000f8e0206 */
[----:B------:R-:W-:-:S03]  /*2990*/  IMAD.MOV.U32 R3, RZ, RZ, RZ ;  /* 0x000000ffff037224 */ /* 0x000fc600078e00ff */
[----:B------:R-:W-:-:S13]  /*29a0*/  ISETP.GE.U32.AND P0, PT, R0, UR34, PT ;  /* 0x0000002200007c0c */ /* 0x000fda000bf06070 */
[----:B------:R-:W-:Y:S01]  /*29b0*/  @P0 IADD3 R0, R0, -UR34, RZ ;  /* 0x8000002200000c10 */ /* 0x000fe2000fffe0ff */
[----:B------:R-:W-:-:S03]  /*29c0*/  @P0 VIADD R2, R2, 0x1 ;  /* 0x0000000102020836 */ /* 0x000fc60000000000 */
[----:B------:R-:W-:-:S13]  /*29d0*/  ISETP.GE.U32.AND P1, PT, R0, UR34, PT ;  /* 0x0000002200007c0c */ /* 0x000fda000bf26070 */
[----:B------:R-:W-:Y:S01]  /*29e0*/  @P1 VIADD R2, R2, 0x1 ;  /* 0x0000000102021836 */ /* 0x000fe20000000000 */
[----:B------:R-:W-:-:S07]  /*29f0*/  @!P2 LOP3.LUT R2, RZ, UR34, RZ, 0x33, !PT ;  /* 0x00000022ff02ac12 */ /* 0x000fce000f8e33ff */
.L_x_228:
[----:B------:R-:W-:Y:S05]  /*2a00*/  BSYNC B1 ;  /* 0x0000000000017941 */ /* 0x000fea0003800000 */
.L_x_226:
[----:B------:R-:W-:Y:S02]  /*2a10*/  IMAD R3, R3, UR24, RZ ;  /* 0x0000001803037c24 */ /* 0x000fe4000f8e02ff */
[----:B------:R-:W-:-:S04]  /*2a20*/  IMAD.WIDE.U32 R8, R2, UR24, RZ ;  /* 0x0000001802087c25 */ /* 0x000fc8000f8e00ff */
[----:B------:R-:W-:Y:S01]  /*2a30*/  IMAD R3, R2, UR25, R3 ;  /* 0x0000001902037c24 */ /* 0x000fe2000f8e0203 */
[----:B------:R-:W-:-:S03]  /*2a40*/  LEA R2, P0, R8, UR26, 0x1 ;  /* 0x0000001a08027c11 */ /* 0x000fc6000f8008ff */
[----:B------:R-:W-:-:S05]  /*2a50*/  IMAD.IADD R3, R9, 0x1, R3 ;  /* 0x0000000109037824 */ /* 0x000fca00078e0203 */
        /* <DEDUP_REMOVED lines=11> */
[----:B------:R-:W-:Y:S02]  /*2b10*/  MOV R6, R19 ;  /* 0x0000001300067202 */ /* 0x000fe40000000f00 */
[----:B------:R-:W-:-:S07]  /*2b20*/  MOV R0, 0x2b40 ;  /* 0x00002b4000007802 */ /* 0x000fce0000000f00 */
[----:B0-----:R-:W-:Y:S05]  /*2b30*/  CALL.REL.NOINC `($__internal_34_$__cuda_sm20_div_s64) ;  /* 0x0000000400d87944 */ /* 0x001fea0003c00000 */
[----:B------:R-:W-:Y:S05]  /*2b40*/  BRA `(.L_x_231) ;  /* 0x00000000004c7947 */ /* 0x000fea0003800000 */
.L_x_230:
[----:B------:R-:W1:Y:S01]  /*2b50*/  I2F.U32.RP R5, UR34 ;  /* 0x0000002200057d06 */ /* 0x000e620008209000 */
[----:B------:R-:W-:Y:S01]  /*2b60*/  IMAD.MOV.U32 R2, RZ, RZ, RZ ;  /* 0x000000ffff027224 */ /* 0x000fe200078e00ff */
[----:B------:R-:W-:-:S06]  /*2b70*/  ISETP.NE.U32.AND P2, PT, RZ, UR34, PT ;  /* 0x00000022ff007c0c */ /* 0x000fcc000bf45070 */
[----:B-1----:R-:W0:Y:S02]  /*2b80*/  MUFU.RCP R5, R5 ;  /* 0x0000000500057308 */ /* 0x002e240000001000 */
[----:B0-----:R-:W-:-:S06]  /*2b90*/  VIADD R3, R5, 0xffffffe ;  /* 0x0ffffffe05037836 */ /* 0x001fcc0000000000 */
[----:B------:R-:W0:Y:S02]  /*2ba0*/  F2I.FTZ.U32.TRUNC.NTZ R3, R3 ;  /* 0x0000000300037305 */ /* 0x000e24000021f000 */
[----:B0-----:R-:W-:-:S04]  /*2bb0*/  IMAD.MOV R7, RZ, RZ, -R3 ;  /* 0x000000ffff077224 */ /* 0x001fc800078e0a03 */
[----:B------:R-:W-:-:S04]  /*2bc0*/  IMAD R7, R7, UR34, RZ ;  /* 0x0000002207077c24 */ /* 0x000fc8000f8e02ff */
[----:B------:R-:W-:-:S04]  /*2bd0*/  IMAD.HI.U32 R2, R3, R7, R2 ;  /* 0x0000000703027227 */ /* 0x000fc800078e0002 */
[----:B------:R-:W-:Y:S02]  /*2be0*/  IMAD.MOV.U32 R3, RZ, RZ, RZ ;  /* 0x000000ffff037224 */ /* 0x000fe400078e00ff */
        /* <DEDUP_REMOVED lines=9> */
.L_x_231:
[----:B------:R-:W-:Y:S05]  /*2c80*/  BSYNC B1 ;  /* 0x0000000000017941 */ /* 0x000fea0003800000 */
.L_x_229:
[----:B------:R-:W-:Y:S02]  /*2c90*/  IMAD R3, R3, UR24, RZ ;  /* 0x0000001803037c24 */ /* 0x000fe4000f8e02ff */
[----:B------:R-:W-:-:S04]  /*2ca0*/  IMAD.WIDE.U32 R6, R2, UR24, RZ ;  /* 0x0000001802067c25 */ /* 0x000fc8000f8e00ff */
[----:B------:R-:W-:Y:S01]  /*2cb0*/  IMAD R3, R2, UR25, R3 ;  /* 0x0000001902037c24 */ /* 0x000fe2000f8e0203 */
[----:B------:R-:W-:-:S03]  /*2cc0*/  LEA R2, P0, R6, UR26, 0x1 ;  /* 0x0000001a06027c11 */ /* 0x000fc6000f8008ff */
[----:B------:R-:W-:-:S05]  /*2cd0*/  IMAD.IADD R3, R7, 0x1, R3 ;  /* 0x0000000107037824 */ /* 0x000fca00078e0203 */
        /* <DEDUP_REMOVED lines=15> */
.L_x_233:
        /* <DEDUP_REMOVED lines=19> */
.L_x_234:
[----:B------:R-:W-:Y:S05]  /*2f00*/  BSYNC B1 ;  /* 0x0000000000017941 */ /* 0x000fea0003800000 */
.L_x_232:
        /* <DEDUP_REMOVED lines=20> */
.L_x_236:
        /* <DEDUP_REMOVED lines=19> */
.L_x_237:
[----:B------:R-:W-:Y:S05]  /*3180*/  BSYNC B1 ;  /* 0x0000000000017941 */ /* 0x000fea0003800000 */
.L_x_235:
[----:B------:R-:W-:Y:S02]  /*3190*/  IMAD R3, R3, UR24, RZ ;  /* 0x0000001803037c24 */ /* 0x000fe4000f8e02ff */
[----:B------:R-:W-:-:S04]  /*31a0*/  IMAD.WIDE.U32 R6, R2, UR24, RZ ;  /* 0x0000001802067c25 */ /* 0x000fc8000f8e00ff */
[----:B------:R-:W-:Y:S01]  /*31b0*/  IMAD R3, R2, UR25, R3 ;  /* 0x0000001902037c24 */ /* 0x000fe2000f8e0203 */
[----:B------:R-:W-:-:S03]  /*31c0*/  LEA R2, P0, R6, UR26, 0x1 ;  /* 0x0000001a06027c11 */ /* 0x000fc6000f8008ff */
[----:B------:R-:W-:-:S05]  /*31d0*/  IMAD.IADD R3, R7, 0x1, R3 ;  /* 0x0000000107037824 */ /* 0x000fca00078e0203 */
        /* <DEDUP_REMOVED lines=11> */
.L_x_225:
[----:B------:R-:W-:Y:S05]  /*3290*/  EXIT ;  /* 0x000000000000794d */ /* 0x000fea0003800000 */
        .weak           $__internal_34_$__cuda_sm20_div_s64
        .type           $__internal_34_$__cuda_sm20_div_s64,@function
        .size           $__internal_34_$__cuda_sm20_div_s64,($__internal_35_$__cuda_sm20_div_u64 - $__internal_34_$__cuda_sm20_div_s64)
$__internal_34_$__cuda_sm20_div_s64:
[----:B------:R-:W-:Y:S01]  /*32a0*/  UIADD3 UR8, UP1, URZ, -UR20, URZ ;  /* 0x800000143f087290 */ /* 0x000fe2000ff3e03f */
[----:B------:R-:W-:Y:S01]  /*32b0*/  ISETP.GE.AND P0, PT, R4, RZ, PT ;  /* 0x000000ff0400720c */ /* 0x000fe20003f06270 */
[----:B------:R-:W-:Y:S01]  /*32c0*/  UISETP.GE.AND UP0, UPT, UR21, URZ, UPT ;  /* 0x0000003f1500728c */ /* 0x000fe2000bf06270 */
[----:B------:R-:W-:Y:S01]  /*32d0*/  IMAD.MOV.U32 R21, RZ, RZ, RZ ;  /* 0x000000ffff157224 */ /* 0x000fe200078e00ff */
[----:B------:R-:W-:Y:S02]  /*32e0*/  UIADD3.X UR9, URZ, ~UR21, URZ, UP1, !UPT ;  /* 0x800000153f097290 */ /* 0x000fe40008ffe43f */
[----:B------:R-:W-:Y:S02]  /*32f0*/  USEL UR8, UR8, UR20, !UP0 ;  /* 0x0000001408087287 */ /* 0x000fe4000c000000 */
[----:B------:R-:W-:-:S09]  /*3300*/  USEL UR9, UR9, UR21, !UP0 ;  /* 0x0000001509097287 */ /* 0x000fd2000c000000 */
[----:B------:R-:W0:Y:S08]  /*3310*/  I2F.U64.RP R3, UR8 ;  /* 0x0000000800037d12 */ /* 0x000e300008309000 */
[----:B0-----:R-:W0:Y:S02]  /*3320*/  MUFU.RCP R2, R3 ;  /* 0x0000000300027308 */ /* 0x001e240000001000 */
[----:B0-----:R-:W-:-:S06]  /*3330*/  IADD3 R2, R2, 0x1ffffffe, RZ ;  /* 0x1ffffffe02027810 */ /* 0x001fcc0007ffe0ff */
[----:B------:R-:W0:Y:S02]  /*3340*/  F2I.U64.TRUNC R8, R2 ;  /* 0x0000000200087311 */ /* 0x000e24000020d800 */
[----:B0-----:R-:W-:Y:S02]  /*3350*/  R2UR UR12, R8 ;  /* 0x00000000080c72ca */ /* 0x001fe400000e0000 */
[----:B------:R-:W-:Y:S02]  /*3360*/  R2UR UR13, R9 ;  /* 0x00000000090d72ca */ /* 0x000fe400000e0000 */
[----:B------:R-:W-:-:S04]  /*3370*/  IADD3 R9, P1, RZ, -R6, RZ ;  /* 0x80000006ff097210 */ /* 0x000fc80007f3e0ff */
[----:B------:R-:W-:Y:S01]  /*3380*/  SEL R9, R9, R6, !P0 ;  /* 0x0000000609097207 */ /* 0x000fe20004000000 */
[----:B------:R-:W-:-:S04]  /*3390*/  IMAD.X R7, RZ, RZ, ~R4, P1 ;  /* 0x000000ffff077224 */ /* 0x000fc800008e0e04 */
[----:B------:R-:W-:Y:S01]  /*33a0*/  UIMAD.WIDE.U32 UR14, UR12, UR8, URZ ;  /* 0x000000080c0e72a5 */ /* 0x000fe2000f8e003f */
[----:B------:R-:W-:-:S03]  /*33b0*/  SEL R7, R7, R4, !P0 ;  /* 0x0000000407077207 */ /* 0x000fc60004000000 */
[----:B------:R-:W-:Y:S02]  /*33c0*/  UIMAD UR15, UR12, UR9, UR15 ;  /* 0x000000090c0f72a4 */ /* 0x000fe4000f8e020f */
[----:B------:R-:W-:Y:S02]  /*33d0*/  UIADD3 UR16, UP0, URZ, -UR14, URZ ;  /* 0x8000000e3f107290 */ /* 0x000fe4000ff1e03f */
[----:B------:R-:W-:Y:S02]  /*33e0*/  UIMAD UR18, UR13, UR8, UR15 ;  /* 0x000000080d1272a4 */ /* 0x000fe4000f8e020f */
[----:B------:R-:W-:Y:S02]  /*33f0*/  UIMAD.WIDE.U32 UR14, UR12, UR16, URZ ;  /* 0x000000100c0e72a5 */ /* 0x000fe4000f8e003f */
[----:B------:R-:W-:-:S05]  /*3400*/  UIADD3.X UR18, URZ, ~UR18, URZ, UP0, !UPT ;  /* 0x800000123f127290 */ /* 0x000fca00087fe43f */
[----:B------:R-:W-:Y:S01]  /*3410*/  UMOV UR14, UR15 ;  /* 0x0000000f000e7c82 */ /* 0x000fe20008000000 */
[----:B------:R-:W-:Y:S02]  /*3420*/  UMOV UR15, UR12 ;  /* 0x0000000c000f7c82 */ /* 0x000fe40008000000 */
[----:B------:R-:W-:-:S04]  /*3430*/  UIMAD.WIDE.U32 UR14, UP0, UR12, UR18, UR14 ;  /* 0x000000120c0e72a5 */ /* 0x000fc8000f80000e */
[----:B------:R-:W-:Y:S02]  /*3440*/  UIMAD.WIDE.U32 UR14, UP1, UR13, UR16, UR14 ;  /* 0x000000100d0e72a5 */ /* 0x000fe4000f82000e */
[----:B------:R-:W-:Y:S02]  /*3450*/  UIMAD.WIDE.U32 UR16, UR13, UR18, URZ ;  /* 0x000000120d1072a5 */ /* 0x000fe4000f8e003f */
[----:B------:R-:W-:Y:S02]  /*3460*/  UIMAD UR18, UR13, UR18, URZ ;  /* 0x000000120d1272a4 */ /* 0x000fe4000f8e023f */
[----:B------:R-:W-:Y:S02]  /*3470*/  UIADD3.X UR16, UR17, UR13, URZ, UP0, !UPT ;  /* 0x0000000d11107290 */ /* 0x000fe400087fe43f */
[----:B------:R-:W-:-:S04]  /*3480*/  UIADD3 UR15, UP2, UR18, UR15, URZ ;  /* 0x0000000f120f7290 */ /* 0x000fc8000ff5e03f */
[----:B------:R-:W-:Y:S02]  /*3490*/  UIMAD.WIDE.U32 UR12, UR15, UR8, URZ ;  /* 0x000000080f0c72a5 */ /* 0x000fe4000f8e003f */
[----:B------:R-:W-:Y:S02]  /*34a0*/  UIADD3.X UR16, URZ, URZ, UR16, UP2, UP1 ;  /* 0x0000003f3f107290 */ /* 0x000fe400097e2410 */
[----:B------:R-:W-:Y:S02]  /*34b0*/  UIMAD UR13, UR15, UR9, UR13 ;  /* 0x000000090f0d72a4 */ /* 0x000fe4000f8e020d */
[----:B------:R-:W-:Y:S02]  /*34c0*/  UIADD3 UR18, UP0, URZ, -UR12, URZ ;  /* 0x8000000c3f127290 */ /* 0x000fe4000ff1e03f */
[----:B------:R-:W-:Y:S02]  /*34d0*/  UIMAD UR17, UR16, UR8, UR13 ;  /* 0x00000008101172a4 */ /* 0x000fe4000f8e020d */
[----:B------:R-:W-:-:S02]  /*34e0*/  UIMAD.WIDE.U32 UR12, UR15, UR18, URZ ;  /* 0x000000120f0c72a5 */ /* 0x000fc4000f8e003f */
[----:B------:R-:W-:-:S05]  /*34f0*/  UIADD3.X UR17, URZ, ~UR17, URZ, UP0, !UPT ;  /* 0x800000113f117290 */ /* 0x000fca00087fe43f */
[----:B------:R-:W-:Y:S02]  /*3500*/  UMOV UR14, UR13 ;  /* 0x0000000d000e7c82 */ /* 0x000fe40008000000 */
[----:B------:R-:W-:Y:S02]  /*3510*/  UIMAD.WIDE.U32 UR12, UP0, UR15, UR17, UR14 ;  /* 0x000000110f0c72a5 */ /* 0x000fe4000f80000e */
[----:B------:R-:W-:Y:S02]  /*3520*/  UIMAD.WIDE.U32 UR14, UR16, UR17, URZ ;  /* 0x00000011100e72a5 */ /* 0x000fe4000f8e003f */
[----:B------:R-:W-:Y:S02]  /*3530*/  UIMAD.WIDE.U32 UR12, UP1, UR16, UR18, UR12 ;  /* 0x00000012100c72a5 */ /* 0x000fe4000f82000c */
[----:B------:R-:W-:Y:S02]  /*3540*/  UIMAD UR18, UR16, UR17, URZ ;  /* 0x00000011101272a4 */ /* 0x000fe4000f8e023f */
[----:B------:R-:W-:-:S02]  /*3550*/  UIADD3.X UR16, UR15, UR16, URZ, UP0, !UPT ;  /* 0x000000100f107290 */ /* 0x000fc400087fe43f */
[----:B------:R-:W-:-:S04]  /*3560*/  UIADD3 UR12, UP2, UR18, UR13, URZ ;  /* 0x0000000d120c7290 */ /* 0x000fc8000ff5e03f */
[----:B------:R-:W-:Y:S02]  /*3570*/  UIADD3.X UR16, URZ, URZ, UR16, UP2, UP1 ;  /* 0x0000003f3f107290 */ /* 0x000fe400097e2410 */
[----:B------:R-:W-:-:S04]  /*3580*/  IMAD.HI.U32 R20, R9, UR12, RZ ;  /* 0x0000000c09147c27 */ /* 0x000fc8000f8e00ff */
[C---:B------:R-:W-:Y:S02]  /*3590*/  IMAD R2, R7.reuse, UR16, RZ ;  /* 0x0000001007027c24 */ /* 0x040fe4000f8e02ff */
[----:B------:R-:W-:-:S04]  /*35a0*/  IMAD.WIDE.U32 R20, R7, UR12, R20 ;  /* 0x0000000c07147c25 */ /* 0x000fc8000f8e0014 */
[----:B------:R-:W-:-:S04]  /*35b0*/  IMAD.HI.U32 R3, R7, UR16, RZ ;  /* 0x0000001007037c27 */ /* 0x000fc8000f8e00ff */
[----:B------:R-:W-:-:S04]  /*35c0*/  IMAD.HI.U32 R5, P0, R9, UR16, R20 ;  /* 0x0000001009057c27 */ /* 0x000fc8000f800014 */
[----:B------:R-:W-:Y:S01]  /*35d0*/  IMAD.X R3, RZ, RZ, R3, P0 ;  /* 0x000000ffff037224 */ /* 0x000fe200000e0603 */
[----:B------:R-:W-:-:S04]  /*35e0*/  IADD3 R2, P1, R2, R5, RZ ;  /* 0x0000000502027210 */ /* 0x000fc80007f3e0ff */
[C---:B------:R-:W-:Y:S01]  /*35f0*/  IADD3 R5, P2, R2.reuse, 0x1, RZ ;  /* 0x0000000102057810 */ /* 0x040fe20007f5e0ff */
        /* <DEDUP_REMOVED lines=11> */
[----:B------:R-:W-:Y:S02]  /*36b0*/  IADD3.X R10, RZ, R3, RZ, P2, !PT ;  /* 0x00000003ff0a7210 */ /* 0x000fe400017fe4ff */
[----:B------:R-:W-:Y:S02]  /*36c0*/  SEL R5, R5, R2, P0 ;  /* 0x0000000205057207 */ /* 0x000fe40000000000 */
[----:B------:R-:W-:-:S02]  /*36d0*/  SEL R8, R8, R7, P0 ;  /* 0x0000000708087207 */ /* 0x000fc40000000000 */
[----:B------:R-:W-:Y:S01]  /*36e0*/  ISETP.GE.U32.AND P1, PT, R9, UR8, PT ;  /* 0x0000000809007c0c */ /* 0x000fe2000bf26070 */
[----:B------:R-:W-:Y:S01]  /*36f0*/  IMAD.MOV.U32 R9, RZ, RZ, 0x0 ;  /* 0x00000000ff097424 */ /* 0x000fe200078e00ff */
[----:B------:R-:W-:Y:S02]  /*3700*/  SEL R10, R10, R3, P0 ;  /* 0x000000030a0a7207 */ /* 0x000fe40000000000 */
[----:B------:R-:W-:Y:S02]  /*3710*/  IADD3 R2, P2, R5, 0x1, RZ ;  /* 0x0000000105027810 */ /* 0x000fe40007f5e0ff */
[----:B------:R-:W-:Y:S01]  /*3720*/  ISETP.GE.U32.AND.EX P0, PT, R8, UR9, PT, P1 ;  /* 0x0000000908007c0c */ /* 0x000fe2000bf06110 */
[----:B------:R-:W-:Y:S02]  /*3730*/  IMAD.MOV.U32 R8, RZ, RZ, R0 ;  /* 0x000000ffff087224 */ /* 0x000fe400078e0000 */
[----:B------:R-:W-:Y:S01]  /*3740*/  IMAD.X R3, RZ, RZ, R10, P2 ;  /* 0x000000ffff037224 */ /* 0x000fe200010e060a */
[----:B------:R-:W-:-:S02]  /*3750*/  SEL R2, R2, R5, P0 ;  /* 0x0000000502027207 */ /* 0x000fc40000000000 */
[----:B------:R-:W-:Y:S02]  /*3760*/  LOP3.LUT R5, R4, UR21, RZ, 0x3c, !PT ;  /* 0x0000001504057c12 */ /* 0x000fe4000f8e3cff */
[----:B------:R-:W-:Y:S02]  /*3770*/  SEL R10, R3, R10, P0 ;  /* 0x0000000a030a7207 */ /* 0x000fe40000000000 */
[-C--:B------:R-:W-:Y:S02]  /*3780*/  IADD3 R3, P2, RZ, -R2.reuse, RZ ;  /* 0x80000002ff037210 */ /* 0x080fe40007f5e0ff */
[----:B------:R-:W-:Y:S02]  /*3790*/  ISETP.GE.AND P1, PT, R5, RZ, PT ;  /* 0x000000ff0500720c */ /* 0x000fe40003f26270 */
[----:B------:R-:W-:Y:S01]  /*37a0*/  ISETP.NE.U32.AND P0, PT, RZ, UR20, PT ;  /* 0x00000014ff007c0c */ /* 0x000fe2000bf05070 */
[----:B------:R-:W-:Y:S01]  /*37b0*/  IMAD.X R5, RZ, RZ, ~R10, P2 ;  /* 0x000000ffff057224 */ /* 0x000fe200010e0e0a */
[----:B------:R-:W-:-:S02]  /*37c0*/  SEL R3, R3, R2, !P1 ;  /* 0x0000000203037207 */ /* 0x000fc40004800000 */
[----:B------:R-:W-:Y:S02]  /*37d0*/  ISETP.NE.AND.EX P0, PT, RZ, UR21, PT, P0 ;  /* 0x00000015ff007c0c */ /* 0x000fe4000bf05300 */
[----:B------:R-:W-:Y:S02]  /*37e0*/  SEL R5, R5, R10, !P1 ;  /* 0x0000000a05057207 */ /* 0x000fe40004800000 */
[----:B------:R-:W-:Y:S02]  /*37f0*/  SEL R2, R3, 0xffffffff, P0 ;  /* 0xffffffff03027807 */ /* 0x000fe40000000000 */
[----:B------:R-:W-:Y:S01]  /*3800*/  SEL R3, R5, 0xffffffff, P0 ;  /* 0xffffffff05037807 */ /* 0x000fe20000000000 */
[----:B------:R-:W-:Y:S06]  /*3810*/  RET.REL.NODEC R8 `(_ZN2at6native49_GLOBAL__N__cfa43aba_16_ReflectionPad_cu_f800513921reflection_pad1d_flatIN3c108BFloat16EEEvPKT_PS5_lllll) ;  /* 0xffffffc408f87950 */ /* 0x000fec0003c3ffff */
        .weak           $__internal_35_$__cuda_sm20_div_u64
        .type           $__internal_35_$__cuda_sm20_div_u64,@function
        .size           $__internal_35_$__cuda_sm20_div_u64,($__internal_36_$__cuda_sm20_rem_s64 - $__internal_35_$__cuda_sm20_div_u64)
$__internal_35_$__cuda_sm20_div_u64:
[----:B------:R-:W0:Y:S08]  /*3820*/  I2F.U64.RP R3, UR4 ;  /* 0x0000000400037d12 */ /* 0x000e300008309000 */
[----:B0-----:R-:W0:Y:S02]  /*3830*/  MUFU.RCP R3, R3 ;  /* 0x0000000300037308 */ /* 0x001e240000001000 */
[----:B0-----:R-:W-:-:S06]  /*3840*/  VIADD R10, R3, 0x1ffffffe ;  /* 0x1ffffffe030a7836 */ /* 0x001fcc0000000000 */
[----:B------:R-:W0:Y:S02]  /*3850*/  F2I.U64.TRUNC R10, R10 ;  /* 0x0000000a000a7311 */ /* 0x000e24000020d800 */
[----:B0-----:R-:W-:-:S04]  /*3860*/  IMAD.WIDE.U32 R12, R10, UR4, RZ ;  /* 0x000000040a0c7c25 */ /* 0x001fc8000f8e00ff */
[C---:B------:R-:W-:Y:S01]  /*3870*/  IMAD R5, R10.reuse, UR5, R13 ;  /* 0x000000050a057c24 */ /* 0x040fe2000f8e020d */
[----:B------:R-:W-:Y:S01]  /*3880*/  IADD3 R7, P0, RZ, -R12, RZ ;  /* 0x8000000cff077210 */ /* 0x000fe20007f1e0ff */
[----:B------:R-:W-:Y:S02]  /*3890*/  IMAD.MOV.U32 R13, RZ, RZ, R10 ;  /* 0x000000ffff0d7224 */ /* 0x000fe400078e000a */
[----:B------:R-:W-:Y:S02]  /*38a0*/  IMAD R5, R11, UR4, R5 ;  /* 0x000000040b057c24 */ /* 0x000fe4000f8e0205 */
[----:B------:R-:W-:-:S03]  /*38b0*/  IMAD.HI.U32 R12, R10, R7, RZ ;  /* 0x000000070a0c7227 */ /* 0x000fc600078e00ff */
[----:B------:R-:W-:-:S05]  /*38c0*/  IADD3.X R5, RZ, ~R5, RZ, P0, !PT ;  /* 0x80000005ff057210 */ /* 0x000fca00007fe4ff */
        /* <DEDUP_REMOVED lines=9> */
[----:B------:R-:W-:-:S03]  /*3960*/  IADD3 R11, P0, RZ, -R10, RZ ;  /* 0x8000000aff0b7210 */ /* 0x000fc60007f1e0ff */
[----:B------:R-:W-:Y:S02]  /*3970*/  IMAD R5, R3, UR4, R12 ;  /* 0x0000000403057c24 */ /* 0x000fe4000f8e020c */
[----:B------:R-:W-:-:S04]  /*3980*/  IMAD.HI.U32 R12, R13, R11, RZ ;  /* 0x0000000b0d0c7227 */ /* 0x000fc800078e00ff */
[----:B------:R-:W-:-:S04]  /*3990*/  IMAD.X R10, RZ, RZ, ~R5, P0 ;  /* 0x000000ffff0a7224 */ /* 0x000fc800000e0e05 */
[----:B------:R-:W-:-:S04]  /*39a0*/  IMAD.WIDE.U32 R12, P0, R13, R10, R12 ;  /* 0x0000000a0d0c7225 */ /* 0x000fc8000780000c */
[C---:B------:R-:W-:Y:S02]  /*39b0*/  IMAD R14, R3.reuse, R10, RZ ;  /* 0x0000000a030e7224 */ /* 0x040fe400078e02ff */
[----:B------:R-:W-:-:S04]  /*39c0*/  IMAD.HI.U32 R5, P1, R3, R11, R12 ;  /* 0x0000000b03057227 */ /* 0x000fc8000782000c */
[----:B------:R-:W-:Y:S01]  /*39d0*/  IMAD.HI.U32 R10, R3, R10, RZ ;  /* 0x0000000a030a7227 */ /* 0x000fe200078e00ff */
[----:B------:R-:W-:-:S03]  /*39e0*/  IADD3 R5, P2, R14, R5, RZ ;  /* 0x000000050e057210 */ /* 0x000fc60007f5e0ff */
[----:B------:R-:W-:Y:S02]  /*39f0*/  IMAD.X R3, R10, 0x1, R3, P0 ;  /* 0x000000010a037824 */ /* 0x000fe400000e0603 */
[----:B------:R-:W-:-:S03]  /*3a00*/  IMAD.HI.U32 R10, R5, R0, RZ ;  /* 0x00000000050a7227 */ /* 0x000fc600078e00ff */
[----:B------:R-:W-:Y:S01]  /*3a10*/  IADD3.X R3, RZ, RZ, R3, P2, P1 ;  /* 0x000000ffff037210 */ /* 0x000fe200017e2403 */
[----:B------:R-:W-:Y:S02]  /*3a20*/  IMAD.MOV.U32 R11, RZ, RZ, RZ ;  /* 0x000000ffff0b7224 */ /* 0x000fe400078e00ff */
[----:B------:R-:W-:-:S04]  /*3a30*/  IMAD.WIDE.U32 R10, R5, R2, R10 ;  /* 0x00000002050a7225 */ /* 0x000fc800078e000a */
[C---:B------:R-:W-:Y:S02]  /*3a40*/  IMAD R12, R3.reuse, R2, RZ ;  /* 0x00000002030c7224 */ /* 0x040fe400078e02ff */
[----:B------:R-:W-:-:S04]  /*3a50*/  IMAD.HI.U32 R5, P0, R3, R0, R10 ;  /* 0x0000000003057227 */ /* 0x000fc8000780000a */
[----:B------:R-:W-:Y:S01]  /*3a60*/  IMAD.HI.U32 R3, R3, R2, RZ ;  /* 0x0000000203037227 */ /* 0x000fe200078e00ff */
[----:B------:R-:W-:-:S04]  /*3a70*/  IADD3 R5, P1, R12, R5, RZ ;  /* 0x000000050c057210 */ /* 0x000fc80007f3e0ff */
[----:B------:R-:W-:Y:S01]  /*3a80*/  IADD3.X R3, R3, RZ, RZ, P0, !PT ;  /* 0x000000ff03037210 */ /* 0x000fe200007fe4ff */
[----:B------:R-:W-:-:S04]  /*3a90*/  IMAD.WIDE.U32 R10, R5, UR4, RZ ;  /* 0x00000004050a7c25 */ /* 0x000fc8000f8e00ff */
[----:B------:R-:W-:Y:S01]  /*3aa0*/  IMAD.X R3, RZ, RZ, R3, P1 ;  /* 0x000000ffff037224 */ /* 0x000fe200008e0603 */
[----:B------:R-:W-:Y:S01]  /*3ab0*/  IADD3 R10, P1, -R10, R0, RZ ;  /* 0x000000000a0a7210 */ /* 0x000fe20007f3e1ff */
[C---:B------:R-:W-:Y:S01]  /*3ac0*/  IMAD R12, R5.reuse, UR5, R11 ;  /* 0x00000005050c7c24 */ /* 0x040fe2000f8e020b */
[----:B------:R-:W-:Y:S02]  /*3ad0*/  IADD3 R0, P2, R5, 0x1, RZ ;  /* 0x0000000105007810 */ /* 0x000fe40007f5e0ff */
[----:B------:R-:W-:Y:S01]  /*3ae0*/  ISETP.GE.U32.AND P0, PT, R10, UR4, PT ;  /* 0x000000040a007c0c */ /* 0x000fe2000bf06070 */
[----:B------:R-:W-:-:S04]  /*3af0*/  IMAD R7, R3, UR4, R12 ;  /* 0x0000000403077c24 */ /* 0x000fc8000f8e020c */
[----:B------:R-:W-:Y:S01]  /*3b00*/  IMAD.X R12, R2, 0x1, ~R7, P1 ;  /* 0x00000001020c7824 */ /* 0x000fe200008e0e07 */
[----:B------:R-:W-:Y:S01]  /*3b10*/  IADD3 R7, P1, R10, -UR4, RZ ;  /* 0x800000040a077c10 */ /* 0x000fe2000ff3e0ff */
[----:B------:R-:W-:-:S03]  /*3b20*/  IMAD.X R2, RZ, RZ, R3, P2 ;  /* 0x000000ffff027224 */ /* 0x000fc600010e0603 */
[C---:B------:R-:W-:Y:S02]  /*3b30*/  ISETP.GE.U32.AND.EX P0, PT, R12.reuse, UR5, PT, P0 ;  /* 0x000000050c007c0c */ /* 0x040fe4000bf06100 */
[----:B------:R-:W-:Y:S02]  /*3b40*/  IADD3.X R9, R12, ~UR5, RZ, P1, !PT ;  /* 0x800000050c097c10 */ /* 0x000fe40008ffe4ff */
[----:B------:R-:W-:Y:S02]  /*3b50*/  SEL R5, R0, R5, P0 ;  /* 0x0000000500057207 */ /* 0x000fe40000000000 */
[----:B------:R-:W-:Y:S02]  /*3b60*/  SEL R7, R7, R10, P0 ;  /* 0x0000000a07077207 */ /* 0x000fe40000000000 */
[----:B------:R-:W-:Y:S02]  /*3b70*/  SEL R0, R2, R3, P0 ;  /* 0x0000000302007207 */ /* 0x000fe40000000000 */
[----:B------:R-:W-:-:S02]  /*3b80*/  IADD3 R16, P2, R5, 0x1, RZ ;  /* 0x0000000105107810 */ /* 0x000fc40007f5e0ff */
[----:B------:R-:W-:Y:S02]  /*3b90*/  SEL R9, R9, R12, P0 ;  /* 0x0000000c09097207 */ /* 0x000fe40000000000 */
[----:B------:R-:W-:Y:S01]  /*3ba0*/  ISETP.GE.U32.AND P0, PT, R7, UR4, PT ;  /* 0x0000000407007c0c */ /* 0x000fe2000bf06070 */
[----:B------:R-:W-:Y:S01]  /*3bb0*/  IMAD.X R17, RZ, RZ, R0, P2 ;  /* 0x000000ffff117224 */ /* 0x000fe200010e0600 */
[----:B------:R-:W-:Y:S02]  /*3bc0*/  ISETP.NE.U32.AND P1, PT, RZ, UR4, PT ;  /* 0x00000004ff007c0c */ /* 0x000fe4000bf25070 */
[----:B------:R-:W-:Y:S01]  /*3bd0*/  ISETP.GE.U32.AND.EX P0, PT, R9, UR5, PT, P0 ;  /* 0x0000000509007c0c */ /* 0x000fe2000bf06100 */
[----:B------:R-:W-:Y:S01]  /*3be0*/  IMAD.MOV.U32 R9, RZ, RZ, 0x0 ;  /* 0x00000000ff097424 */ /* 0x000fe200078e00ff */
[----:B------:R-:W-:Y:S02]  /*3bf0*/  ISETP.NE.AND.EX P1, PT, RZ, UR5, PT, P1 ;  /* 0x00000005ff007c0c */ /* 0x000fe4000bf25310 */
[----:B------:R-:W-:-:S02]  /*3c00*/  SEL R16, R16, R5, P0 ;  /* 0x0000000510107207 */ /* 0x000fc40000000000 */
[----:B------:R-:W-:Y:S02]  /*3c10*/  SEL R17, R17, R0, P0 ;  /* 0x0000000011117207 */ /* 0x000fe40000000000 */
[----:B------:R-:W-:Y:S02]  /*3c20*/  SEL R16, R16, 0xffffffff, P1 ;  /* 0xffffffff10107807 */ /* 0x000fe40000800000 */
[----:B------:R-:W-:Y:S01]  /*3c30*/  SEL R17, R17, 0xffffffff, P1 ;  /* 0xffffffff11117807 */ /* 0x000fe20000800000 */
[----:B------:R-:W-:Y:S06]  /*3c40*/  RET.REL.NODEC R8 `(_ZN2at6native49_GLOBAL__N__cfa43aba_16_ReflectionPad_cu_f800513921reflection_pad1d_flatIN3c108BFloat16EEEvPKT_PS5_lllll) ;  /* 0xffffffc008ec7950 */ /* 0x000fec0003c3ffff */
        .weak           $__internal_36_$__cuda_sm20_rem_s64
        .type           $__internal_36_$__cuda_sm20_rem_s64,@function
        .size           $__internal_36_$__cuda_sm20_rem_s64,(.L_x_1165 - $__internal_36_$__cuda_sm20_rem_s64)
$__internal_36_$__cuda_sm20_rem_s64:
[-C--:B------:R-:W-:Y:S02]  /*3c50*/  IADD3 R21, P1, RZ, -R8.reuse, RZ ;  /* 0x80000008ff157210 */ /* 0x080fe40007f3e0ff */
[----:B------:R-:W-:Y:S02]  /*3c60*/  ISETP.GE.AND P0, PT, R7, RZ, PT ;  /* 0x000000ff0700720c */ /* 0x000fe40003f06270 */
[-C--:B------:R-:W-:Y:S02]  /*3c70*/  IADD3.X R2, RZ, ~R7.reuse, RZ, P1, !PT ;  /* 0x80000007ff027210 */ /* 0x080fe40000ffe4ff */
[----:B------:R-:W-:Y:S02]  /*3c80*/  SEL R20, R21, R8, !P0 ;  /* 0x0000000815147207 */ /* 0x000fe40004000000 */
[----:B------:R-:W-:-:S04]  /*3c90*/  SEL R21, R2, R7, !P0 ;  /* 0x0000000702157207 */ /* 0x000fc80004000000 */
[----:B------:R-:W0:Y:S08]  /*3ca0*/  I2F.U64.RP R2, R20 ;  /* 0x0000001400027312 */ /* 0x000e300000309000 */
[----:B0-----:R-:W0:Y:S02]  /*3cb0*/  MUFU.RCP R18, R2 ;  /* 0x0000000200127308 */ /* 0x001e240000001000 */
[----:B0-----:R-:W-:-:S06]  /*3cc0*/  VIADD R18, R18, 0x1ffffffe ;  /* 0x1ffffffe12127836 */ /* 0x001fcc0000000000 */
[----:B------:R-:W0:Y:S02]  /*3cd0*/  F2I.U64.TRUNC R18, R18 ;  /* 0x0000001200127311 */ /* 0x000e24000020d800 */
[----:B0-----:R-:W-:-:S04]  /*3ce0*/  IMAD.WIDE.U32 R24, R18, R20, RZ ;  /* 0x0000001412187225 */ /* 0x001fc800078e00ff */
[C---:B------:R-:W-:Y:S01]  /*3cf0*/  IMAD R3, R18.reuse, R21, R25 ;  /* 0x0000001512037224 */ /* 0x040fe200078e0219 */
[----:B------:R-:W-:Y:S01]  /*3d00*/  IADD3 R5, P0, RZ, -R24, RZ ;  /* 0x80000018ff057210 */ /* 0x000fe20007f1e0ff */
[----:B------:R-:W-:Y:S02]  /*3d10*/  IMAD.MOV.U32 R25, RZ, RZ, R18 ;  /* 0x000000ffff197224 */ /* 0x000fe400078e0012 */
[----:B------:R-:W-:Y:S02]  /*3d20*/  IMAD R3, R19, R20, R3 ;  /* 0x0000001413037224 */ /* 0x000fe400078e0203 */
        /* <DEDUP_REMOVED lines=12> */
[----:B------:R-:W-:Y:S01]  /*3df0*/  ISETP.GE.AND P1, PT, R9, RZ, PT ;  /* 0x000000ff0900720c */ /* 0x000fe20003f26270 */
[----:B------:R-:W-:Y:S01]  /*3e00*/  IMAD R2, R19, R20, R2 ;  /* 0x0000001413027224 */ /* 0x000fe200078e0202 */
[----:B------:R-:W-:Y:S01]  /*3e10*/  IADD3 R3, P4, RZ, -R10, RZ ;  /* 0x8000000aff037210 */ /* 0x000fe20007f9e0ff */
[----:B------:R-:W-:-:S03]  /*3e20*/  IMAD.HI.U32 R24, R25, R18, RZ ;  /* 0x0000001219187227 */ /* 0x000fc600078e00ff */
[----:B------:R-:W-:Y:S01]  /*3e30*/  SEL R3, R3, R10, !P1 ;  /* 0x0000000a03037207 */ /* 0x000fe20004800000 */
[----:B------:R-:W-:Y:S01]  /*3e40*/  IMAD.X R2, RZ, RZ, ~R2, P0 ;  /* 0x000000ffff027224 */ /* 0x000fe200000e0e02 */
[----:B------:R-:W-:-:S03]  /*3e50*/  IADD3.X R10, RZ, ~R9, RZ, P4, !PT ;  /* 0x80000009ff0a7210 */ /* 0x000fc600027fe4ff */
[----:B------:R-:W-:Y:S01]  /*3e60*/  IMAD.WIDE.U32 R24, P0, R25, R2, R24 ;  /* 0x0000000219187225 */ /* 0x000fe20007800018 */
[----:B------:R-:W-:-:S03]  /*3e70*/  SEL R9, R10, R9, !P1 ;  /* 0x000000090a097207 */ /* 0x000fc60004800000 */
        /* <DEDUP_REMOVED lines=21> */
[----:B------:R-:W-:-:S04]  /*3fd0*/  IADD3 R10, P2, R3, -R20, RZ ;  /* 0x80000014030a7210 */ /* 0x000fc80007f5e0ff */
[CC--:B------:R-:W-:Y:S02]  /*3fe0*/  ISETP.GE.U32.AND.EX P0, PT, R9.reuse, R21.reuse, PT, P0 ;  /* 0x000000150900720c */ /* 0x0c0fe40003f06100 */
[----:B------:R-:W-:Y:S02]  /*3ff0*/  IADD3.X R2, R9, ~R21, RZ, P2, !PT ;  /* 0x8000001509027210 */ /* 0x000fe400017fe4ff */
[----:B------:R-:W-:Y:S02]  /*4000*/  SEL R3, R10, R3, P0 ;  /* 0x000000030a037207 */ /* 0x000fe40000000000 */
[----:B------:R-:W-:Y:S02]  /*4010*/  SEL R9, R2, R9, P0 ;  /* 0x0000000902097207 */ /* 0x000fe40000000000 */
[CC--:B------:R-:W-:Y:S02]  /*4020*/  ISETP.GE.U32.AND P0, PT, R3.reuse, R20.reuse, PT ;  /* 0x000000140300720c */ /* 0x0c0fe40003f06070 */
[----:B------:R-:W-:-:S02]  /*4030*/  IADD3 R2, P2, R3, -R20, RZ ;  /* 0x8000001403027210 */ /* 0x000fc40007f5e0ff */
[----:B------:R-:W-:-:S03]  /*4040*/  ISETP.GE.U32.AND.EX P0, PT, R9, R21, PT, P0 ;  /* 0x000000150900720c */ /* 0x000fc60003f06100 */
[----:B------:R-:W-:Y:S01]  /*4050*/  IMAD.X R20, R9, 0x1, ~R21, P2 ;  /* 0x0000000109147824 */ /* 0x000fe200010e0e15 */
[----:B------:R-:W-:-:S04]  /*4060*/  SEL R2, R2, R3, P0 ;  /* 0x0000000302027207 */ /* 0x000fc80000000000 */
[----:B------:R-:W-:Y:S01]  /*4070*/  SEL R20, R20, R9, P0 ;  /* 0x0000000914147207 */ /* 0x000fe20000000000 */
[----:B------:R-:W-:Y:S01]  /*4080*/  IMAD.MOV.U32 R9, RZ, RZ, 0x0 ;  /* 0x00000000ff097424 */ /* 0x000fe200078e00ff */
[-C--:B------:R-:W-:Y:S02]  /*4090*/  IADD3 R3, P2, RZ, -R2.reuse, RZ ;  /* 0x80000002ff037210 */ /* 0x080fe40007f5e0ff */
[----:B------:R-:W-:Y:S01]  /*40a0*/  ISETP.NE.U32.AND P0, PT, R8, RZ, PT ;  /* 0x000000ff0800720c */ /* 0x000fe20003f05070 */
[----:B------:R-:W-:Y:S01]  /*40b0*/  IMAD.MOV.U32 R8, RZ, RZ, R0 ;  /* 0x000000ffff087224 */ /* 0x000fe200078e0000 */
[----:B------:R-:W-:Y:S01]  /*40c0*/  SEL R3, R3, R2, !P1 ;  /* 0x0000000203037207 */ /* 0x000fe20004800000 */
[----:B------:R-:W-:Y:S01]  /*40d0*/  IMAD.X R5, RZ, RZ, ~R20, P2 ;  /* 0x000000ffff057224 */ /* 0x000fe200010e0e14 */
[----:B------:R-:W-:-:S04]  /*40e0*/  ISETP.NE.AND.EX P0, PT, R7, RZ, PT, P0 ;  /* 0x000000ff0700720c */ /* 0x000fc80003f05300 */
[----:B------:R-:W-:Y:S02]  /*40f0*/  SEL R5, R5, R20, !P1 ;  /* 0x0000001405057207 */ /* 0x000fe40004800000 */
[----:B------:R-:W-:Y:S02]  /*4100*/  SEL R2, R3, 0xffffffff, P0 ;  /* 0xffffffff03027807 */ /* 0x000fe40000000000 */
[----:B------:R-:W-:Y:S01]  /*4110*/  SEL R3, R5, 0xffffffff, P0 ;  /* 0xffffffff05037807 */ /* 0x000fe20000000000 */
[----:B------:R-:W-:Y:S06]  /*4120*/  RET.REL.NODEC R8 `(_ZN2at6native49_GLOBAL__N__cfa43aba_16_ReflectionPad_cu_f800513921reflection_pad1d_flatIN3c108BFloat16EEEvPKT_PS5_lllll) ;  /* 0xffffffbc08b47950 */ /* 0x000fec0003c3ffff */
.L_x_239:
        /* <DEDUP_REMOVED lines=13> */
.L_x_1165:


//--------------------- .text._ZN2at6native49_GLOBAL__N__cfa43aba_16_ReflectionPad_cu_f800513927reflection_pad1d_out_kernelIN3c108BFloat16EEEvPKT_PS5_lll --------------------------
	.section	.text._ZN2at6native49_GLOBAL__N__cfa43aba_16_ReflectionPad_cu_f800513927reflection_pad1d_out_kernelIN3c108BFloat16EEEvPKT_PS5_lll,"ax",@progbits
	.align	128
.text._ZN2at6native49_GLOBAL__N__cfa43aba_16_ReflectionPad_cu_f800513927reflection_pad1d_out_kernelIN3c108BFloat16EEEvPKT_PS5_lll:
        .type           _ZN2at6native49_GLOBAL__N__cfa43aba_16_ReflectionPad_cu_f800513927reflection_pad1d_out_kernelIN3c108BFloat16EEEvPKT_PS5_lll,@function
        .size           _ZN2at6native49_GLOBAL__N__cfa43aba_16_ReflectionPad_cu_f800513927reflection_pad1d_out_kernelIN3c108BFloat16EEEvPKT_PS5_lll,(.L_x_1169 - _ZN2at6native49_GLOBAL__N__cfa43aba_16_ReflectionPad_cu_f800513927reflection_pad1d_out_kernelIN3c108BFloat16EEEvPKT_PS5_lll)
        .other          _ZN2at6native49_GLOBAL__N__cfa43aba_16_ReflectionPad_cu_f800513927reflection_pad1d_out_kernelIN3c108BFloat16EEEvPKT_PS5_lll,@"STO_CUDA_ENTRY STV_DEFAULT"
_ZN2at6native49_GLOBAL__N__cfa43aba_16_ReflectionPad_cu_f800513927reflection_pad1d_out_kernelIN3c108BFloat16EEEvPKT_PS5_lll:
        /* <DEDUP_REMOVED lines=23> */
[----:B------:R-:W-:Y:S02]  /*0170*/  ISETP.GT.U32.AND P0, PT, R4, RZ, PT ;  /* 0x000000ff0400720c */ /* 0x000fe40003f04070 */
[----:B------:R-:W-:-:S02]  /*0180*/  ISETP.LT.AND P2, PT, R3, RZ, PT ;  /* 0x000000ff0300720c */ /* 0x000fc40003f41270 */
[----:B------:R-:W-:Y:S02]  /*0190*/  IADD3 R14, P4, RZ, -R4, RZ ;  /* 0x80000004ff0e7210 */ /* 0x000fe40007f9e0ff */
[----:B------:R-:W-:Y:S02]  /*01a0*/  SEL R6, R15, R6, P2 ;  /* 0x000000060f067207 */ /* 0x000fe40001000000 */
[----:B------:R-:W-:Y:S01]  /*01b0*/  ISETP.GT.AND.EX P0, PT, R5, RZ, PT, P0 ;  /* 0x000000ff0500720c */ /* 0x000fe20003f04300 */
        /* <DEDUP_REMOVED lines=9> */
[C---:B------:R-:W-:Y:S01]  /*0250*/  LEA R10, P4, R4.reuse, R10, 0x1 ;  /* 0x0000000a040a7211 */ /* 0x040fe200078808ff */
[----:B------:R-:W-:Y:S01]  /*0260*/  IMAD.X R14, RZ, RZ, ~R3, P3 ;  /* 0x000000ffff0e7224 */ /* 0x000fe200018e0e03 */
[C---:B------:R-:W-:Y:S02]  /*0270*/  SEL R11, R4.reuse, RZ, P0 ;  /* 0x000000ff040b7207 */ /* 0x040fe40000000000 */
[----:B------:R-:W-:Y:S02]  /*0280*/  LEA.HI.X R4, R4, R9, R5, 0x1, P4 ;  /* 0x0000000904047211 */ /* 0x000fe400020f0c05 */
[----:B------:R-:W-:-:S02]  /*0290*/  LOP3.LUT R9, RZ, R11, RZ, 0x33, !PT ;  /* 0x0000000bff097212 */ /* 0x000fc400078e33ff */
[----:B------:R-:W-:Y:S02]  /*02a0*/  IADD3.X R11, ~R12, RZ, RZ, P5, P6 ;  /* 0x000000ff0c0b7210 */ /* 0x000fe40002fec5ff */
        /* <DEDUP_REMOVED lines=14> */
[----:B------:R-:W-:Y:S01]  /*0390*/  LEA.HI.X R5, R6, UR7, R3, 0x1, P0 ;  /* 0x0000000706057c11 */ /* 0x000fe200080f0c03 */
[----:B------:R-:W-:-:S05]  /*03a0*/  ULDC.64 UR6, c[0x0][0x208] ;  /* 0x0000820000067ab9 */ /* 0x000fca0000000a00 */
[----:B------:R-:W2:Y:S01]  /*03b0*/  LDG.E.U16 R5, desc[UR6][R4.64] ;  /* 0x0000000604057981 */ /* 0x000ea2000c1e1500 */
[----:B------:R-:W-:Y:S02]  /*03c0*/  IMAD.MOV.U32 R3, RZ, RZ, RZ ;  /* 0x000000ffff037224 */ /* 0x000fe400078e00ff */
[----:B------:R-:W-:-:S04]  /*03d0*/  IMAD.WIDE.U32 R2, R7, UR4, R2 ;  /* 0x0000000407027c25 */ /* 0x000fc8000f8e0002 */
[----:B------:R-:W-:Y:S01]  /*03e0*/  IMAD R7, R0, UR4, RZ ;  /* 0x0000000400077c24 */ /* 0x000fe2000f8e02ff */
[----:B------:R-:W-:Y:S02]  /*03f0*/  ULDC.64 UR4, c[0x0][0x218] ;  /* 0x0000860000047ab9 */ /* 0x000fe40000000a00 */
[----:B------:R-:W-:Y:S01]  /*0400*/  LEA R6, P0, R2, UR4, 0x1 ;  /* 0x0000000402067c11 */ /* 0x000fe2000f8008ff */
[----:B------:R-:W-:-:S05]  /*0410*/  IMAD.IADD R3, R3, 0x1, R7 ;  /* 0x0000000103037824 */ /* 0x000fca00078e0207 */
[----:B------:R-:W-:-:S05]  /*0420*/  LEA.HI.X R7, R2, UR5, R3, 0x1, P0 ;  /* 0x0000000502077c11 */ /* 0x000fca00080f0c03 */
[----:B--2---:R-:W-:Y:S01]  /*0430*/  STG.E.U16 desc[UR6][R6.64], R5 ;  /* 0x0000000506007986 */ /* 0x004fe2000c101506 */
[----:B------:R-:W-:Y:S05]  /*0440*/  EXIT ;  /* 0x000000000000794d */ /* 0x000fea0003800000 */
.L_x_240:
        /* <DEDUP_REMOVED lines=11> */
.L_x_1169:


//--------------------- .text._ZN2at6native49_GLOBAL__N__cfa43aba_16_ReflectionPad_cu_f800513921reflection_pad1d_flatIN3c104HalfEEEvPKT_PS5_lllll --------------------------
	.section	.text._ZN2at6native49_GLOBAL__N__cfa43aba_16_ReflectionPad_cu_f800513921reflection_pad1d_flatIN3c104HalfEEEvPKT_PS5_lllll,"ax",@progbits
	.align	128
.text._ZN2at6native49_GLOBAL__N__cfa43aba_16_ReflectionPad_cu_f800513921reflection_pad1d_flatIN3c104HalfEEEvPKT_PS5_lllll:
        .type           _ZN2at6native49_GLOBAL__N__cfa43aba_16_ReflectionPad_cu_f800513921reflection_pad1d_flatIN3c104HalfEEEvPKT_PS5_lllll,@function
        .size           _ZN2at6native49_GLOBAL__N__cfa43aba_16_ReflectionPad_cu_f800513921reflection_pad1d_flatIN3c104HalfEEEvPKT_PS5_lllll,(.L_x_1170 - _ZN2at6native49_GLOBAL__N__cfa43aba_16_ReflectionPad_cu_f800513921reflection_pad1d_flatIN3c104HalfEEEvPKT_PS5_lllll)
        .other          _ZN2at6native49_GLOBAL__N__cfa43aba_16_ReflectionPad_cu_f800513921reflection_pad1d_flatIN3c104HalfEEEvPKT_PS5_lllll,@"STO_CUDA_ENTRY STV_DEFAULT"
_ZN2at6native49_GLOBAL__N__cfa43aba_16_ReflectionPad_cu_f800513921reflection_pad1d_flatIN3c104HalfEEEvPKT_PS5_lllll:
        /* <DEDUP_REMOVED lines=38> */
[----:B------:R-:W-:Y:S05]  /*0260*/  CALL.REL.NOINC `($__internal_38_$__cuda_sm20_div_u64) ;  /* 0x00000034006c7944 */ /* 0x000fea0003c00000 */
[----:B------:R-:W-:Y:S05]  /*0270*/  BRA `(.L_x_243) ;  /* 0x00000000004c7947 */ /* 0x000fea0003800000 */
.L_x_242:
        /* <DEDUP_REMOVED lines=19> */
.L_x_243:
[----:B------:R-:W-:Y:S05]  /*03b0*/  BSYNC B0 ;  /* 0x0000000000007941 */ /* 0x000fea0003800000 */
.L_x_241:
        /* <DEDUP_REMOVED lines=25> */
.L_x_253:
[----:B------:R-:W-:Y:S01]  /*0550*/  LOP3.LUT R0, R4, UR45, RZ, 0xfc, !PT ;  /* 0x0000002d04007c12 */ /* 0x000fe2000f8efcff */
[----:B------:R-:W-:Y:S03]  /*0560*/  BSSY B1, `(.L_x_247) ;  /* 0x000001b000017945 */ /* 0x000fe60003800000 */
[----:B------:R-:W-:-:S13]  /*0570*/  ISETP.NE.U32.AND P0, PT, R0, RZ, PT ;  /* 0x000000ff0000720c */ /* 0x000fda0003f05070 */
[----:B0-----:R-:W-:Y:S05]  /*0580*/  @!P0 BRA `(.L_x_248) ;  /* 0x0000000000148947 */ /* 0x001fea0003800000 */
[----:B------:R-:W-:-:S07]  /*0590*/  MOV R0, 0x5b0 ;  /* 0x000005b000007802 */ /* 0x000fce0000000f00 */
[----:B------:R-:W-:Y:S05]  /*05a0*/  CALL.REL.NOINC `($__internal_37_$__cuda_sm20_div_s64) ;  /* 0x0000002c003c7944 */ /* 0x000fea0003c00000 */
[----:B------:R-:W-:Y:S01]  /*05b0*/  IMAD.MOV.U32 R22, RZ, RZ, R2 ;  /* 0x000000ffff167224 */ /* 0x000fe200078e0002 */
[----:B------:R-:W-:Y:S01]  /*05c0*/  MOV R23, R3 ;  /* 0x0000000300177202 */ /* 0x000fe20000000f00 */
[----:B------:R-:W-:Y:S06]  /*05d0*/  BRA `(.L_x_249) ;  /* 0x00000000004c7947 */ /* 0x000fec0003800000 */
.L_x_248:
        /* <DEDUP_REMOVED lines=19> */
.L_x_249:
[----:B------:R-:W-:Y:S05]  /*0710*/  BSYNC B1 ;  /* 0x0000000000017941 */ /* 0x000fea0003800000 */
.L_x_247:
        /* <DEDUP_REMOVED lines=16> */
[----:B------:R-:W-:Y:S05]  /*0820*/  CALL.REL.NOINC `($__internal_39_$__cuda_sm20_rem_s64) ;  /* 0x0000003400087944 */ /* 0x000fea0003c00000 */
[----:B------:R-:W-:Y:S05]  /*0830*/  BRA `(.L_x_252) ;  /* 0x0000000000487947 */ /* 0x000fea0003800000 */
.L_x_251:
        /* <DEDUP_REMOVED lines=18> */
.L_x_252:
[----:B------:R-:W-:Y:S05]  /*0960*/  BSYNC B1 ;  /* 0x0000000000017941 */ /* 0x000fea0003800000 */
.L_x_250:
        /* <DEDUP_REMOVED lines=32> */
.L_x_246:
[----:B------:R-:W-:Y:S05]  /*0b70*/  BSYNC B0 ;  /* 0x0000000000007941 */ /* 0x000fea0003800000 */
.L_x_245:
        /* <DEDUP_REMOVED lines=11> */
.L_x_279:
        /* <DEDUP_REMOVED lines=11> */
[----:B------:R-:W-:Y:S05]  /*0ce0*/  CALL.REL.NOINC `($__internal_37_$__cuda_sm20_div_s64) ;  /* 0x00000024006c7944 */ /* 0x000fea0003c00000 */
[----:B------:R-:W-:Y:S01]  /*0cf0*/  MOV R16, R2 ;  /* 0x0000000200107202 */ /* 0x000fe20000000f00 */
[----:B------:R-:W-:Y:S01]  /*0d00*/  IMAD.MOV.U32 R17, RZ, RZ, R3 ;  /* 0x000000ffff117224 */ /* 0x000fe200078e0003 */
[----:B------:R-:W-:Y:S06]  /*0d10*/  BRA `(.L_x_257) ;  /* 0x00000000004c7947 */ /* 0x000fec0003800000 */
.L_x_256:
        /* <DEDUP_REMOVED lines=19> */
.L_x_257:
[----:B------:R-:W-:Y:S05]  /*0e50*/  BSYNC B1 ;  /* 0x0000000000017941 */ /* 0x000fea0003800000 */
.L_x_255:
        /* <DEDUP_REMOVED lines=16> */
[----:B------:R-:W-:Y:S05]  /*0f60*/  CALL.REL.NOINC `($__internal_39_$__cuda_sm20_rem_s64) ;  /* 0x0000002c00387944 */ /* 0x000fea0003c00000 */
[----:B------:R-:W-:Y:S05]  /*0f70*/  BRA `(.L_x_260) ;  /* 0x0000000000487947 */ /* 0x000fea0003800000 */
.L_x_259:
        /* <DEDUP_REMOVED lines=18> */
.L_x_260:
[----:B------:R-:W-:Y:S05]  /*10a0*/  BSYNC B1 ;  /* 0x0000000000017941 */ /* 0x000fea0003800000 */
.L_x_258:
        /* <DEDUP_REMOVED lines=30> */
[----:B0-----:R-:W-:Y:S05]  /*1290*/  CALL.REL.NOINC `($__internal_37_$__cuda_sm20_div_s64) ;  /* 0x0000002000007944 */ /* 0x001fea0003c00000 */
[----:B------:R-:W-:Y:S02]  /*12a0*/  IMAD.MOV.U32 R22, RZ, RZ, R2 ;  /* 0x000000ffff167224 */ /* 0x000fe400078e0002 */
[----:B------:R-:W-:Y:S01]  /*12b0*/  IMAD.MOV.U32 R23, RZ, RZ, R3 ;  /* 0x000000ffff177224 */ /* 0x000fe200078e0003 */
[----:B------:R-:W-:Y:S06]  /*12c0*/  BRA `(.L_x_263) ;  /* 0x00000000004c7947 */ /* 0x000fec0003800000 */
.L_x_262:
        /* <DEDUP_REMOVED lines=19> */
.L_x_263:
[----:B------:R-:W-:Y:S05]  /*1400*/  BSYNC B1 ;  /* 0x0000000000017941 */ /* 0x000fea0003800000 */
.L_x_261:
        /* <DEDUP_REMOVED lines=18> */
.L_x_265:
        /* <DEDUP_REMOVED lines=18> */
.L_x_266:
[----:B------:R-:W-:Y:S05]  /*1650*/  BSYNC B1 ;  /* 0x0000000000017941 */ /* 0x000fea0003800000 */
.L_x_264:
        /* <DEDUP_REMOVED lines=34> */
.L_x_268:
        /* <DEDUP_REMOVED lines=19> */
.L_x_269:
[----:B------:R-:W-:Y:S05]  /*19b0*/  BSYNC B1 ;  /* 0x0000000000017941 */ /* 0x000fea0003800000 */
.L_x_267:
        /* <DEDUP_REMOVED lines=18> */
.L_x_271:
        /* <DEDUP_REMOVED lines=18> */
.L_x_272:
[----:B------:R-:W-:Y:S05]  /*1c00*/  BSYNC B1 ;  /* 0x0000000000017941 */ /* 0x000fea0003800000 */
.L_x_270:
        /* <DEDUP_REMOVED lines=34> */
.L_x_274:
        /* <DEDUP_REMOVED lines=19> */
.L_x_275:
[----:B------:R-:W-:Y:S05]  /*1f60*/  BSYNC B1 ;  /* 0x0000000000017941 */ /* 0x000fea0003800000 */
.L_x_273:
        /* <DEDUP_REMOVED lines=18> */
.L_x_277:
        /* <DEDUP_REMOVED lines=18> */
.L_x_278:
[----:B------:R-:W-:Y:S05]  /*21b0*/  BSYNC B1 ;  /* 0x0000000000017941 */ /* 0x000fea0003800000 */
.L_x_276:
        /* <DEDUP_REMOVED lines=28> */
.L_x_254:
[----:B------:R-:W-:Y:S05]  /*2380*/  EXIT ;  /* 0x000000000000794d */ /* 0x000fea0003800000 */
.L_x_244:
        /* <DEDUP_REMOVED lines=14> */
.L_x_285:
[----:B------:R-:W-:Y:S01]  /*2470*/  LOP3.LUT R0, R4, UR35, RZ, 0xfc, !PT ;  /* 0x0000002304007c12 */ /* 0x000fe2000f8efcff */
[----:B------:R-:W-:Y:S03]  /*2480*/  BSSY B1, `(.L_x_282) ;  /* 0x0000019000017945 */ /* 0x000fe60003800000 */
[----:B------:R-:W-:-:S13]  /*2490*/  ISETP.NE.U32.AND P0, PT, R0, RZ, PT ;  /* 0x000000ff0000720c */ /* 0x000fda0003f05070 */
[----:B0-----:R-:W-:Y:S05]  /*24a0*/  @!P0 BRA `(.L_x_283) ;  /* 0x00000000000c8947 */ /* 0x001fea0003800000 */
[----:B------:R-:W-:-:S07]  /*24b0*/  MOV R0, 0x24d0 ;  /* 0x000024d000007802 */ /* 0x000fce0000000f00 */
[----:B------:R-:W-:Y:S05]  /*24c0*/  CALL.REL.NOINC `($__internal_37_$__cuda_sm20_div_s64) ;  /* 0x0000000c00747944 */ /* 0x000fea0003c00000 */
[----:B------:R-:W-:Y:S05]  /*24d0*/  BRA `(.L_x_284) ;  /* 0x00000000004c7947 */ /* 0x000fea0003800000 */
.L_x_283:
        /* <DEDUP_REMOVED lines=19> */
.L_x_284:
[----:B------:R-:W-:Y:S05]  /*2610*/  BSYNC B1 ;  /* 0x0000000000017941 */ /* 0x000fea0003800000 */
.L_x_282:
        /* <DEDUP_REMOVED lines=20> */
.L_x_281:
[----:B------:R-:W-:Y:S05]  /*2760*/  BSYNC B0 ;  /* 0x0000000000007941 */ /* 0x000fea0003800000 */
.L_x_280:
        /* <DEDUP_REMOVED lines=9> */
.L_x_299:
        /* <DEDUP_REMOVED lines=11> */
[----:B0-----:R-:W-:Y:S05]  /*28b0*/  CALL.REL.NOINC `($__internal_37_$__cuda_sm20_div_s64) ;  /* 0x0000000800787944 */ /* 0x001fea0003c00000 */
[----:B------:R-:W-:Y:S05]  /*28c0*/  BRA `(.L_x_289) ;  /* 0x00000000004c7947 */ /* 0x000fea0003800000 */
.L_x_288:
        /* <DEDUP_REMOVED lines=19> */
.L_x_289:
[----:B------:R-:W-:Y:S05]  /*2a00*/  BSYNC B1 ;  /* 0x0000000000017941 */ /* 0x000fea0003800000 */
.L_x_287:
        /* <DEDUP_REMOVED lines=18> */
[----:B0-----:R-:W-:Y:S05]  /*2b30*/  CALL.REL.NOINC `($__internal_37_$__cuda_sm20_div_s64) ;  /* 0x0000000400d87944 */ /* 0x001fea0003c00000 */
[----:B------:R-:W-:Y:S05]  /*2b40*/  BRA `(.L_x_292) ;  /* 0x00000000004c7947 */ /* 0x000fea0003800000 */
.L_x_291:
        /* <DEDUP_REMOVED lines=19> */
.L_x_292:
[----:B------:R-:W-:Y:S05]  /*2c80*/  BSYNC B1 ;  /* 0x0000000000017941 */ /* 0x000fea0003800000 */
.L_x_290:
        /* <DEDUP_REMOVED lines=20> */
.L_x_294:
        /* <DEDUP_REMOVED lines=19> */
.L_x_295:
[----:B------:R-:W-:Y:S05]  /*2f00*/  BSYNC B1 ;  /* 0x0000000000017941 */ /* 0x000fea0003800000 */
.L_x_293:
        /* <DEDUP_REMOVED lines=20> */
.L_x_297:
        /* <DEDUP_REMOVED lines=19> */
.L_x_298:
[----:B------:R-:W-:Y:S05]  /*3180*/  BSYNC B1 ;  /* 0x0000000000017941 */ /* 0x000fea0003800000 */
.L_x_296:
        /* <DEDUP_REMOVED lines=16> */
.L_x_286:
[----:B------:R-:W-:Y:S05]  /*3290*/  EXIT ;  /* 0x000000000000794d */ /* 0x000fea0003800000 */
        .weak           $__internal_37_$__cuda_sm20_div_s64
        .type           $__internal_37_$__cuda_sm20_div_s64,@function
        .size           $__internal_37_$__cuda_sm20_div_s64,($__internal_38_$__cuda_sm20_div_u64 - $__internal_37_$__cuda_sm20_div_s64)
$__internal_37_$__cuda_sm20_div_s64:
        /* <DEDUP_REMOVED lines=87> */
[----:B------:R-:W-:Y:S06]  /*3810*/  RET.REL.NODEC R8 `(_ZN2at6native49_GLOBAL__N__cfa43aba_16_ReflectionPad_cu_f800513921reflection_pad1d_flatIN3c104HalfEEEvPKT_PS5_lllll) ;  /* 0xffffffc408f87950 */ /* 0x000fec0003c3ffff */
        .weak           $__internal_38_$__cuda_sm20_div_u64
        .type           $__internal_38_$__cuda_sm20_div_u64,@function
        .size           $__internal_38_$__cuda_sm20_div_u64,($__internal_39_$__cuda_sm20_rem_s64 - $__internal_38_$__cuda_sm20_div_u64)
$__internal_38_$__cuda_sm20_div_u64:
        /* <DEDUP_REMOVED lines=66> */
[----:B------:R-:W-:Y:S06]  /*3c40*/  RET.REL.NODEC R8 `(_ZN2at6native49_GLOBAL__N__cfa43aba_16_ReflectionPad_cu_f800513921reflection_pad1d_flatIN3c104HalfEEEvPKT_PS5_lllll) ;  /* 0xffffffc008ec7950 */ /* 0x000fec0003c3ffff */
        .weak           $__internal_39_$__cuda_sm20_rem_s64
        .type           $__internal_39_$__cuda_sm20_rem_s64,@function
        .size           $__internal_39_$__cuda_sm20_rem_s64,(.L_x_1170 - $__internal_39_$__cuda_sm20_rem_s64)
$__internal_39_$__cuda_sm20_rem_s64:
        /* <DEDUP_REMOVED lines=77> */
[----:B------:R-:W-:Y:S06]  /*4120*/  RET.REL.NODEC R8 `(_ZN2at6native49_GLOBAL__N__cfa43aba_16_ReflectionPad_cu_f800513921reflection_pad1d_flatIN3c104HalfEEEvPKT_PS5_lllll) ;  /* 0xffffffbc08b47950 */ /* 0x000fec0003c3ffff */
.L_x_300:
        /* <DEDUP_REMOVED lines=13> */
.L_x_1170:


//--------------------- .text._ZN2at6native49_GLOBAL__N__cfa43aba_16_ReflectionPad_cu_f800513927reflection_pad1d_out_kernelIN3c104HalfEEEvPKT_PS5_lll --------------------------
	.section	.text._ZN2at6native49_GLOBAL__N__cfa43aba_16_ReflectionPad_cu_f800513927reflection_pad1d_out_kernelIN3c104HalfEEEvPKT_PS5_lll,"ax",@progbits
	.align	128
.text._ZN2at6native49_GLOBAL__N__cfa43aba_16_ReflectionPad_cu_f800513927reflection_pad1d_out_kernelIN3c104HalfEEEvPKT_PS5_lll:
        .type           _ZN2at6native49_GLOBAL__N__cfa43aba_16_ReflectionPad_cu_f800513927reflection_pad1d_out_kernelIN3c104HalfEEEvPKT_PS5_lll,@function
        .size           _ZN2at6native49_GLOBAL__N__cfa43aba_16_ReflectionPad_cu_f800513927reflection_pad1d_out_kernelIN3c104HalfEEEvPKT_PS5_lll,(.L_x_1174 - _ZN2at6native49_GLOBAL__N__cfa43aba_16_ReflectionPad_cu_f800513927reflection_pad1d_out_kernelIN3c104HalfEEEvPKT_PS5_lll)
        .other          _ZN2at6native49_GLOBAL__N__cfa43aba_16_ReflectionPad_cu_f800513927reflection_pad1d_out_kernelIN3c104HalfEEEvPKT_PS5_lll,@"STO_CUDA_ENTRY STV_DEFAULT"
_ZN2at6native49_GLOBAL__N__cfa43aba_16_ReflectionPad_cu_f800513927reflection_pad1d_out_kernelIN3c104HalfEEEvPKT_PS5_lll:
        /* <DEDUP_REMOVED lines=69> */
.L_x_301:
        /* <DEDUP_REMOVED lines=11> */
.L_x_1174:


//--------------------- .text._ZN2at6native49_GLOBAL__N__cfa43aba_16_ReflectionPad_cu_f800513921reflection_pad1d_flatIN3c107complexIfEEEEvPKT_PS6_lllll --------------------------
	.section	.text._ZN2at6native49_GLOBAL__N__cfa43aba_16_ReflectionPad_cu_f800513921reflection_pad1d_flatIN3c107complexIfEEEEvPKT_PS6_lllll,"ax",@progbits
	.align	128
.text._ZN2at6native49_GLOBAL__N__cfa43aba_16_ReflectionPad_cu_f800513921reflection_pad1d_flatIN3c107complexIfEEEEvPKT_PS6_lllll:
        .type           _ZN2at6native49_GLOBAL__N__cfa43aba_16_ReflectionPad_cu_f800513921reflection_pad1d_flatIN3c107complexIfEEEEvPKT_PS6_lllll,@function
        .size           _ZN2at6native49_GLOBAL__N__cfa43aba_16_ReflectionPad_cu_f800513921reflection_pad1d_flatIN3c107complexIfEEEEvPKT_PS6_lllll,(.L_x_1175 - _ZN2at6native49_GLOBAL__N__cfa43aba_16_ReflectionPad_cu_f800513921reflection_pad1d_flatIN3c107complexIfEEEEvPKT_PS6_lllll)
        .other          _ZN2at6native49_GLOBAL__N__cfa43aba_16_ReflectionPad_cu_f800513921reflection_pad1d_flatIN3c107complexIfEEEEvPKT_PS6_lllll,@"STO_CUDA_ENTRY STV_DEFAULT"
_ZN2at6native49_GLOBAL__N__cfa43aba_16_ReflectionPad_cu_f800513921reflection_pad1d_flatIN3c107complexIfEEEEvPKT_PS6_lllll:
        /* <DEDUP_REMOVED lines=38> */
[----:B------:R-:W-:Y:S05]  /*0260*/  CALL.REL.NOINC `($__internal_41_$__cuda_sm20_div_u64) ;  /* 0x00000034006c7944 */ /* 0x000fea0003c00000 */
[----:B------:R-:W-:Y:S05]  /*0270*/  BRA `(.L_x_304) ;  /* 0x00000000004c7947 */ /* 0x000fea0003800000 */
.L_x_303:
        /* <DEDUP_REMOVED lines=19> */
.L_x_304:
[----:B------:R-:W-:Y:S05]  /*03b0*/  BSYNC B0 ;  /* 0x0000000000007941 */ /* 0x000fea0003800000 */
.L_x_302:
        /* <DEDUP_REMOVED lines=25> */
.L_x_314:
[----:B------:R-:W-:Y:S01]  /*0550*/  LOP3.LUT R0, R4, UR45, RZ, 0xfc, !PT ;  /* 0x0000002d04007c12 */ /* 0x000fe2000f8efcff */
[----:B------:R-:W-:Y:S03]  /*0560*/  BSSY B1, `(.L_x_308) ;  /* 0x000001b000017945 */ /* 0x000fe60003800000 */
[----:B------:R-:W-:-:S13]  /*0570*/  ISETP.NE.U32.AND P0, PT, R0, RZ, PT ;  /* 0x000000ff0000720c */ /* 0x000fda0003f05070 */
[----:B0-----:R-:W-:Y:S05]  /*0580*/  @!P0 BRA `(.L_x_309) ;  /* 0x0000000000148947 */ /* 0x001fea0003800000 */
[----:B------:R-:W-:-:S07]  /*0590*/  MOV R0, 0x5b0 ;  /* 0x000005b000007802 */ /* 0x000fce0000000f00 */
[----:B------:R-:W-:Y:S05]  /*05a0*/  CALL.REL.NOINC `($__internal_40_$__cuda_sm20_div_s64) ;  /* 0x0000002c003c7944 */ /* 0x000fea0003c00000 */
[----:B------:R-:W-:Y:S01]  /*05b0*/  IMAD.MOV.U32 R22, RZ, RZ, R2 ;  /* 0x000000ffff167224 */ /* 0x000fe200078e0002 */
[----:B------:R-:W-:Y:S01]  /*05c0*/  MOV R23, R3 ;  /* 0x0000000300177202 */ /* 0x000fe20000000f00 */
[----:B------:R-:W-:Y:S06]  /*05d0*/  BRA `(.L_x_310) ;  /* 0x00000000004c7947 */ /* 0x000fec0003800000 */
.L_x_309:
        /* <DEDUP_REMOVED lines=19> */
.L_x_310:
[----:B------:R-:W-:Y:S05]  /*0710*/  BSYNC B1 ;  /* 0x0000000000017941 */ /* 0x000fea0003800000 */
.L_x_308:
        /* <DEDUP_REMOVED lines=16> */
[----:B------:R-:W-:Y:S05]  /*0820*/  CALL.REL.NOINC `($__internal_42_$__cuda_sm20_rem_s64) ;  /* 0x0000003400087944 */ /* 0x000fea0003c00000 */
[----:B------:R-:W-:Y:S05]  /*0830*/  BRA `(.L_x_313) ;  /* 0x0000000000487947 */ /* 0x000fea0003800000 */
.L_x_312:
        /* <DEDUP_REMOVED lines=18> */
.L_x_313:
[----:B------:R-:W-:Y:S05]  /*0960*/  BSYNC B1 ;  /* 0x0000000000017941 */ /* 0x000fea0003800000 */
.L_x_311:
        /* <DEDUP_REMOVED lines=18> */
[----:B------:R0:W2:Y:S01]  /*0a90*/  LDG.E.64.CONSTANT R8, desc[UR22][R2.64] ;  /* 0x0000001602087981 */ /* 0x0000a2000c1e9b00 */
        /* <DEDUP_REMOVED lines=11> */
[----:B--2---:R0:W-:Y:S05]  /*0b50*/  STG.E.64 desc[UR22][R2.64], R8 ;  /* 0x0000000802007986 */ /* 0x0041ea000c101b16 */
[----:B------:R-:W-:Y:S05]  /*0b60*/  @P0 BRA `(.L_x_314) ;  /* 0xfffffff800780947 */ /* 0x000fea000383ffff */
.L_x_307:
[----:B------:R-:W-:Y:S05]  /*0b70*/  BSYNC B0 ;  /* 0x0000000000007941 */ /* 0x000fea0003800000 */
.L_x_306:
        /* <DEDUP_REMOVED lines=11> */
.L_x_340:
        /* <DEDUP_REMOVED lines=11> */
[----:B------:R-:W-:Y:S05]  /*0ce0*/  CALL.REL.NOINC `($__internal_40_$__cuda_sm20_div_s64) ;  /* 0x00000024006c7944 */ /* 0x000fea0003c00000 */
[----:B------:R-:W-:Y:S01]  /*0cf0*/  MOV R16, R2 ;  /* 0x0000000200107202 */ /* 0x000fe20000000f00 */
[----:B------:R-:W-:Y:S01]  /*0d00*/  IMAD.MOV.U32 R17, RZ, RZ, R3 ;  /* 0x000000ffff117224 */ /* 0x000fe200078e0003 */
[----:B------:R-:W-:Y:S06]  /*0d10*/  BRA `(.L_x_318) ;  /* 0x00000000004c7947 */ /* 0x000fec0003800000 */
.L_x_317:
        /* <DEDUP_REMOVED lines=19> */
.L_x_318:
[----:B------:R-:W-:Y:S05]  /*0e50*/  BSYNC B1 ;  /* 0x0000000000017941 */ /* 0x000fea0003800000 */
.L_x_316:
        /* <DEDUP_REMOVED lines=16> */
[----:B------:R-:W-:Y:S05]  /*0f60*/  CALL.REL.NOINC `($__internal_42_$__cuda_sm20_rem_s64) ;  /* 0x0000002c00387944 */ /* 0x000fea0003c00000 */
[----:B------:R-:W-:Y:S05]  /*0f70*/  BRA `(.L_x_321) ;  /* 0x0000000000487947 */ /* 0x000fea0003800000 */
.L_x_320:
        /* <DEDUP_REMOVED lines=18> */
.L_x_321:
[----:B------:R-:W-:Y:S05]  /*10a0*/  BSYNC B1 ;  /* 0x0000000000017941 */ /* 0x000fea0003800000 */
.L_x_319:
        /* <DEDUP_REMOVED lines=18> */
[----:B------:R-:W2:Y:S01]  /*11d0*/  LDG.E.64.CONSTANT R2, desc[UR22][R2.64] ;  /* 0x0000001602027981 */ /* 0x000ea2000c1e9b00 */
[C---:B------:R-:W-:Y:S01]  /*11e0*/  LEA R16, P0, R6.reuse, UR32, 0x3 ;  /* 0x0000002006107c11 */ /* 0x040fe2000f8018ff */
[----:B------:R-:W-:Y:S03]  /*11f0*/  BSSY B1, `(.L_x_322) ;  /* 0x0000021000017945 */ /* 0x000fe60003800000 */
[----:B------:R-:W-:Y:S02]  /*1200*/  LEA.HI.X R17, R6, UR33, R4, 0x3, P0 ;  /* 0x0000002106117c11 */ /* 0x000fe400080f1c04 */
[----:B------:R-:W-:-:S05]  /*1210*/  IADD3 R13, P0, R14, R6, RZ ;  /* 0x000000060e0d7210 */ /* 0x000fca0007f1e0ff */
[----:B------:R-:W-:-:S05]  /*1220*/  IMAD.X R4, R15, 0x1, R4, P0 ;  /* 0x000000010f047824 */ /* 0x000fca00000e0604 */
[----:B------:R-:W-:-:S04]  /*1230*/  LOP3.LUT R0, R4, UR43, RZ, 0xfc, !PT ;  /* 0x0000002b04007c12 */ /* 0x000fc8000f8efcff */
[----:B------:R-:W-:Y:S01]  /*1240*/  ISETP.NE.U32.AND P0, PT, R0, RZ, PT ;  /* 0x000000ff0000720c */ /* 0x000fe20003f05070 */
[----:B--2---:R0:W-:-:S12]  /*1250*/  STG.E.64 desc[UR22][R16.64], R2 ;  /* 0x0000000210007986 */ /* 0x0041d8000c101b16 */
[----:B------:R-:W-:Y:S05]  /*1260*/  @!P0 BRA `(.L_x_323) ;  /* 0x0000000000188947 */ /* 0x000fea0003800000 */
[----:B------:R-:W-:Y:S01]  /*1270*/  IMAD.MOV.U32 R6, RZ, RZ, R13 ;  /* 0x000000ffff067224 */ /* 0x000fe200078e000d */
[----:B------:R-:W-:-:S07]  /*1280*/  MOV R0, 0x12a0 ;  /* 0x000012a000007802 */ /* 0x000fce0000000f00 */
[----:B0-----:R-:W-:Y:S05]  /*1290*/  CALL.REL.NOINC `($__internal_40_$__cuda_sm20_div_s64) ;  /* 0x0000002000007944 */ /* 0x001fea0003c00000 */
[----:B------:R-:W-:Y:S02]  /*12a0*/  IMAD.MOV.U32 R22, RZ, RZ, R2 ;  /* 0x000000ffff167224 */ /* 0x000fe400078e0002 */
[----:B------:R-:W-:Y:S01]  /*12b0*/  IMAD.MOV.U32 R23, RZ, RZ, R3 ;  /* 0x000000ffff177224 */ /* 0x000fe200078e0003 */
[----:B------:R-:W-:Y:S06]  /*12c0*/  BRA `(.L_x_324) ;  /* 0x00000000004c7947 */ /* 0x000fec0003800000 */
.L_x_323:
[----:B------:R-:W1:Y:S01]  /*12d0*/  I2F.U32.RP R5, UR44 ;  /* 0x0000002c00057d06 */ /* 0x000e620008209000 */
[----:B------:R-:W-:Y:S02]  /*12e0*/  ISETP.NE.U32.AND P2, PT, RZ, UR44, PT ;  /* 0x0000002cff007c0c */ /* 0x000fe4000bf45070 */
[----:B------:R-:W-:-:S05]  /*12f0*/  MOV R23, RZ ;  /* 0x000000ff00177202 */ /* 0x000fca0000000f00 */
[----:B-1----:R-:W0:Y:S02]  /*1300*/  MUFU.RCP R5, R5 ;  /* 0x0000000500057308 */ /* 0x002e240000001000 */
[----:B0-----:R-:W-:-:S06]  /*1310*/  IADD3 R2, R5, 0xffffffe, RZ ;  /* 0x0ffffffe05027810 */ /* 0x001fcc0007ffe0ff */
        /* <DEDUP_REMOVED lines=14> */
.L_x_324:
[----:B------:R-:W-:Y:S05]  /*1400*/  BSYNC B1 ;  /* 0x0000000000017941 */ /* 0x000fea0003800000 */
.L_x_322:
        /* <DEDUP_REMOVED lines=18> */
.L_x_326:
        /* <DEDUP_REMOVED lines=18> */
.L_x_327:
[----:B------:R-:W-:Y:S05]  /*1650*/  BSYNC B1 ;  /* 0x0000000000017941 */ /* 0x000fea0003800000 */
.L_x_325:
        /* <DEDUP_REMOVED lines=18> */
[----:B------:R-:W2:Y:S01]  /*1780*/  LDG.E.64.CONSTANT R2, desc[UR22][R2.64] ;  /* 0x0000001602027981 */ /* 0x000ea2000c1e9b00 */
[----:B------:R-:W-:Y:S01]  /*1790*/  IADD3 R16, P0, R16, R11, RZ ;  /* 0x0000000b10107210 */ /* 0x000fe20007f1e0ff */
[----:B------:R-:W-:Y:S04]  /*17a0*/  BSSY B1, `(.L_x_328) ;  /* 0x0000021000017945 */ /* 0x000fe80003800000 */
[----:B------:R-:W-:Y:S01]  /*17b0*/  IMAD.X R17, R17, 0x1, R12, P0 ;  /* 0x0000000111117824 */ /* 0x000fe200000e060c */
        /* <DEDUP_REMOVED lines=12> */
.L_x_329:
[----:B------:R-:W1:Y:S01]  /*1880*/  I2F.U32.RP R5, UR44 ;  /* 0x0000002c00057d06 */ /* 0x000e620008209000 */
[----:B------:R-:W-:Y:S01]  /*1890*/  ISETP.NE.U32.AND P2, PT, RZ, UR44, PT ;  /* 0x0000002cff007c0c */ /* 0x000fe2000bf45070 */
[----:B------:R-:W-:-:S06]  /*18a0*/  IMAD.MOV.U32 R23, RZ, RZ, RZ ;  /* 0x000000ffff177224 */ /* 0x000fcc00078e00ff */
[----:B-1----:R-:W0:Y:S02]  /*18b0*/  MUFU.RCP R5, R5 ;  /* 0x0000000500057308 */ /* 0x002e240000001000 */
        /* <DEDUP_REMOVED lines=15> */
.L_x_330:
[----:B------:R-:W-:Y:S05]  /*19b0*/  BSYNC B1 ;  /* 0x0000000000017941 */ /* 0x000fea0003800000 */
.L_x_328:
        /* <DEDUP_REMOVED lines=18> */
.L_x_332:
        /* <DEDUP_REMOVED lines=18> */
.L_x_333:
[----:B------:R-:W-:Y:S05]  /*1c00*/  BSYNC B1 ;  /* 0x0000000000017941 */ /* 0x000fea0003800000 */
.L_x_331:
        /* <DEDUP_REMOVED lines=19> */
[----:B------:R-:W-:Y:S01]  /*1d40*/  IADD3 R16, P0, R16, R11, RZ ;  /* 0x0000000b10107210 */ /* 0x000fe20007f1e0ff */
[----:B------:R-:W-:Y:S03]  /*1d50*/  BSSY B1, `(.L_x_334) ;  /* 0x0000021000017945 */ /* 0x000fe60003800000 */
[----:B------:R-:W-:Y:S02]  /*1d60*/  IADD3.X R17, R17, R12, RZ, P0, !PT ;  /* 0x0000000c11117210 */ /* 0x000fe400007fe4ff */
        /* <DEDUP_REMOVED lines=12> */
.L_x_335:
[----:B------:R-:W1:Y:S01]  /*1e30*/  I2F.U32.RP R5, UR44 ;  /* 0x0000002c00057d06 */ /* 0x000e620008209000 */
[----:B------:R-:W-:Y:S01]  /*1e40*/  ISETP.NE.U32.AND P2, PT, RZ, UR44, PT ;  /* 0x0000002cff007c0c */ /* 0x000fe2000bf45070 */
[----:B------:R-:W-:-:S06]  /*1e50*/  IMAD.MOV.U32 R23, RZ, RZ, RZ ;  /* 0x000000ffff177224 */ /* 0x000fcc00078e00ff */
[----:B-1----:R-:W0:Y:S02]  /*1e60*/  MUFU.RCP R5, R5 ;  /* 0x0000000500057308 */ /* 0x002e240000001000 */
[----:B0-----:R-:W-:-:S06]  /*1e70*/  VIADD R2, R5, 0xffffffe ;  /* 0x0ffffffe05027836 */ /* 0x001fcc0000000000 */
[----:B------:R0:W1:Y:S02]  /*1e80*/  F2I.FTZ.U32.TRUNC.NTZ R3, R2 ;  /* 0x0000000200037305 */ /* 0x000064000021f000 */
        /* <DEDUP_REMOVED lines=13> */
.L_x_336:
[----:B------:R-:W-:Y:S05]  /*1f60*/  BSYNC B1 ;  /* 0x0000000000017941 */ /* 0x000fea0003800000 */
.L_x_334:
        /* <DEDUP_REMOVED lines=18> */
.L_x_338:
        /* <DEDUP_REMOVED lines=18> */
.L_x_339:
[----:B------:R-:W-:Y:S05]  /*21b0*/  BSYNC B1 ;  /* 0x0000000000017941 */ /* 0x000fea0003800000 */
.L_x_337:
        /* <DEDUP_REMOVED lines=19> */
[----:B------:R-:W-:-:S05]  /*22f0*/  IADD3 R8, P0, R16, R11, RZ ;  /* 0x0000000b10087210 */ /* 0x000fca0007f1e0ff */
[----:B------:R-:W-:Y:S01]  /*2300*/  IMAD.X R9, R17, 0x1, R12, P0 ;  /* 0x0000000111097824 */ /* 0x000fe200000e060c */
[----:B------:R-:W-:-:S05]  /*2310*/  IADD3 R6, P0, R14, R13, RZ ;  /* 0x0000000d0e067210 */ /* 0x000fca0007f1e0ff */
[----:B------:R-:W-:Y:S01]  /*2320*/  IMAD.X R4, R15, 0x1, R4, P0 ;  /* 0x000000010f047824 */ /* 0x000fe200000e0604 */
[----:B------:R-:W-:-:S04]  /*2330*/  ISETP.GE.U32.AND P0, PT, R6, UR6, PT ;  /* 0x0000000606007c0c */ /* 0x000fc8000bf06070 */
[----:B------:R-:W-:Y:S01]  /*2340*/  ISETP.GE.AND.EX P0, PT, R4, UR10, PT, P0 ;  /* 0x0000000a04007c0c */ /* 0x000fe2000bf06300 */
[----:B--2---:R1:W-:-:S12]  /*2350*/  STG.E.64 desc[UR22][R8.64], R2 ;  /* 0x0000000208007986 */ /* 0x0043d8000c101b16 */
[----:B------:R-:W-:Y:S05]  /*2360*/  @!P0 BRA `(.L_x_340) ;  /* 0xffffffe800308947 */ /* 0x000fea000383ffff */
[----:B------:R-:W-:Y:S05]  /*2370*/  BSYNC B0 ;  /* 0x0000000000007941 */ /* 0x000fea0003800000 */
.L_x_315:
[----:B------:R-:W-:Y:S05]  /*2380*/  EXIT ;  /* 0x000000000000794d */ /* 0x000fea0003800000 */
.L_x_305:
        /* <DEDUP_REMOVED lines=14> */
.L_x_346:
[----:B------:R-:W-:Y:S01]  /*2470*/  LOP3.LUT R0, R4, UR35, RZ, 0xfc, !PT ;  /* 0x0000002304007c12 */ /* 0x000fe2000f8efcff */
[----:B------:R-:W-:Y:S03]  /*2480*/  BSSY B1, `(.L_x_343) ;  /* 0x0000019000017945 */ /* 0x000fe60003800000 */
[----:B------:R-:W-:-:S13]  /*2490*/  ISETP.NE.U32.AND P0, PT, R0, RZ, PT ;  /* 0x000000ff0000720c */ /* 0x000fda0003f05070 */
[----:B0-----:R-:W-:Y:S05]  /*24a0*/  @!P0 BRA `(.L_x_344) ;  /* 0x00000000000c8947 */ /* 0x001fea0003800000 */
[----:B------:R-:W-:-:S07]  /*24b0*/  MOV R0, 0x24d0 ;  /* 0x000024d000007802 */ /* 0x000fce0000000f00 */
[----:B------:R-:W-:Y:S05]  /*24c0*/  CALL.REL.NOINC `($__internal_40_$__cuda_sm20_div_s64) ;  /* 0x0000000c00747944 */ /* 0x000fea0003c00000 */
[----:B------:R-:W-:Y:S05]  /*24d0*/  BRA `(.L_x_345) ;  /* 0x00000000004c7947 */ /* 0x000fea0003800000 */
.L_x_344:
        /* <DEDUP_REMOVED lines=19> */
.L_x_345:
[----:B------:R-:W-:Y:S05]  /*2610*/  BSYNC B1 ;  /* 0x0000000000017941 */ /* 0x000fea0003800000 */
.L_x_343:
[----:B------:R-:W-:Y:S02]  /*2620*/  IMAD R3, R3, UR30, RZ ;  /* 0x0000001e03037c24 */ /* 0x000fe4000f8e02ff */
[----:B------:R-:W-:-:S04]  /*2630*/  IMAD.WIDE.U32 R8, R2, UR30, RZ ;  /* 0x0000001e02087c25 */ /* 0x000fc8000f8e00ff */
[----:B------:R-:W-:Y:S01]  /*2640*/  IMAD R3, R2, UR31, R3 ;  /* 0x0000001f02037c24 */ /* 0x000fe2000f8e0203 */
[----:B------:R-:W-:-:S03]  /*2650*/  LEA R2, P0, R8, UR32, 0x3 ;  /* 0x0000002008027c11 */ /* 0x000fc6000f8018ff */
[----:B------:R-:W-:-:S05]  /*2660*/  IMAD.IADD R3, R9, 0x1, R3 ;  /* 0x0000000109037824 */ /* 0x000fca00078e0203 */
        /* <DEDUP_REMOVED lines=15> */
.L_x_342:
[----:B------:R-:W-:Y:S05]  /*2760*/  BSYNC B0 ;  /* 0x0000000000007941 */ /* 0x000fea0003800000 */
.L_x_341:
        /* <DEDUP_REMOVED lines=9> */
.L_x_360:
        /* <DEDUP_REMOVED lines=11> */
[----:B0-----:R-:W-:Y:S05]  /*28b0*/  CALL.REL.NOINC `($__internal_40_$__cuda_sm20_div_s64) ;  /* 0x0000000800787944 */ /* 0x001fea0003c00000 */
[----:B------:R-:W-:Y:S05]  /*28c0*/  BRA `(.L_x_350) ;  /* 0x00000000004c7947 */ /* 0x000fea0003800000 */
.L_x_349:
[----:B------:R-:W1:Y:S01]  /*28d0*/  I2F.U32.RP R5, UR34 ;  /* 0x0000002200057d06 */ /* 0x000e620008209000 */
[----:B0-----:R-:W-:Y:S01]  /*28e0*/  IMAD.MOV.U32 R2, RZ, RZ, RZ ;  /* 0x000000ffff027224 */ /* 0x001fe200078e00ff */
[----:B------:R-:W-:-:S06]  /*28f0*/  ISETP.NE.U32.AND P2, PT, RZ, UR34, PT ;  /* 0x00000022ff007c0c */ /* 0x000fcc000bf45070 */
[----:B-1----:R-:W0:Y:S02]  /*2900*/  MUFU.RCP R5, R5 ;  /* 0x0000000500057308 */ /* 0x002e240000001000 */
        /* <DEDUP_REMOVED lines=15> */
.L_x_350:
[----:B------:R-:W-:Y:S05]  /*2a00*/  BSYNC B1 ;  /* 0x0000000000017941 */ /* 0x000fea0003800000 */
.L_x_348:
[----:B------:R-:W-:Y:S02]  /*2a10*/  IMAD R3, R3, UR24, RZ ;  /* 0x0000001803037c24 */ /* 0x000fe4000f8e02ff */
[----:B------:R-:W-:-:S04]  /*2a20*/  IMAD.WIDE.U32 R8, R2, UR24, RZ ;  /* 0x0000001802087c25 */ /* 0x000fc8000f8e00ff */
[----:B------:R-:W-:Y:S01]  /*2a30*/  IMAD R3, R2, UR25, R3 ;  /* 0x0000001902037c24 */ /* 0x000fe2000f8e0203 */
[----:B------:R-:W-:-:S03]  /*2a40*/  LEA R2, P0, R8, UR26, 0x3 ;  /* 0x0000001a08027c11 */ /* 0x000fc6000f8018ff */
[----:B------:R-:W-:-:S05]  /*2a50*/  IMAD.IADD R3, R9, 0x1, R3 ;  /* 0x0000000109037824 */ /* 0x000fca00078e0203 */
        /* <DEDUP_REMOVED lines=11> */
[----:B------:R-:W-:Y:S02]  /*2b10*/  MOV R6, R19 ;  /* 0x0000001300067202 */ /* 0x000fe40000000f00 */
[----:B------:R-:W-:-:S07]  /*2b20*/  MOV R0, 0x2b40 ;  /* 0x00002b4000007802 */ /* 0x000fce0000000f00 */
[----:B0-----:R-:W-:Y:S05]  /*2b30*/  CALL.REL.NOINC `($__internal_40_$__cuda_sm20_div_s64) ;  /* 0x0000000400d87944 */ /* 0x001fea0003c00000 */
[----:B------:R-:W-:Y:S05]  /*2b40*/  BRA `(.L_x_353) ;  /* 0x00000000004c7947 */ /* 0x000fea0003800000 */
.L_x_352:
        /* <DEDUP_REMOVED lines=19> */
.L_x_353:
[----:B------:R-:W-:Y:S05]  /*2c80*/  BSYNC B1 ;  /* 0x0000000000017941 */ /* 0x000fea0003800000 */
.L_x_351:
[----:B------:R-:W-:Y:S02]  /*2c90*/  IMAD R3, R3, UR24, RZ ;  /* 0x0000001803037c24 */ /* 0x000fe4000f8e02ff */
[----:B------:R-:W-:-:S04]  /*2ca0*/  IMAD.WIDE.U32 R6, R2, UR24, RZ ;  /* 0x0000001802067c25 */ /* 0x000fc8000f8e00ff */
[----:B------:R-:W-:Y:S01]  /*2cb0*/  IMAD R3, R2, UR25, R3 ;  /* 0x0000001902037c24 */ /* 0x000fe2000f8e0203 */
[----:B------:R-:W-:-:S03]  /*2cc0*/  LEA R2, P0, R6, UR26, 0x3 ;  /* 0x0000001a06027c11 */ /* 0x000fc6000f8018ff */
[----:B------:R-:W-:-:S05]  /*2cd0*/  IMAD.IADD R3, R7, 0x1, R3 ;  /* 0x0000000107037824 */ /* 0x000fca00078e0203 */
        /* <DEDUP_REMOVED lines=15> */
.L_x_355:
        /* <DEDUP_REMOVED lines=19> */
.L_x_356:
[----:B------:R-:W-:Y:S05]  /*2f00*/  BSYNC B1 ;  /* 0x0000000000017941 */ /* 0x000fea0003800000 */
.L_x_354:
        /* <DEDUP_REMOVED lines=20> */
.L_x_358:
        /* <DEDUP_REMOVED lines=19> */
.L_x_359:
[----:B------:R-:W-:Y:S05]  /*3180*/  BSYNC B1 ;  /* 0x0000000000017941 */ /* 0x000fea0003800000 */
.L_x_357:
[----:B------:R-:W-:Y:S02]  /*3190*/  IMAD R3, R3, UR24, RZ ;  /* 0x0000001803037c24 */ /* 0x000fe4000f8e02ff */
[----:B------:R-:W-:-:S04]  /*31a0*/  IMAD.WIDE.U32 R6, R2, UR24, RZ ;  /* 0x0000001802067c25 */ /* 0x000fc8000f8e00ff */
[----:B------:R-:W-:Y:S01]  /*31b0*/  IMAD R3, R2, UR25, R3 ;  /* 0x0000001902037c24 */ /* 0x000fe2000f8e0203 */
[----:B------:R-:W-:-:S03]  /*31c0*/  LEA R2, P0, R6, UR26, 0x3 ;  /* 0x0000001a06027c11 */ /* 0x000fc6000f8018ff */
[----:B------:R-:W-:-:S05]  /*31d0*/  IMAD.IADD R3, R7, 0x1, R3 ;  /* 0x0000000107037824 */ /* 0x000fca00078e0203 */
        /* <DEDUP_REMOVED lines=11> */
.L_x_347:
[----:B------:R-:W-:Y:S05]  /*3290*/  EXIT ;  /* 0x000000000000794d */ /* 0x000fea0003800000 */
        .weak           $__internal_40_$__cuda_sm20_div_s64
        .type           $__internal_40_$__cuda_sm20_div_s64,@function
        .size           $__internal_40_$__cuda_sm20_div_s64,($__internal_41_$__cuda_sm20_div_u64 - $__internal_40_$__cuda_sm20_div_s64)
$__internal_40_$__cuda_sm20_div_s64:
        /* <DEDUP_REMOVED lines=87> */
[----:B------:R-:W-:Y:S06]  /*3810*/  RET.REL.NODEC R8 `(_ZN2at6native49_GLOBAL__N__cfa43aba_16_ReflectionPad_cu_f800513921reflection_pad1d_flatIN3c107complexIfEEEEvPKT_PS6_lllll) ;  /* 0xffffffc408f87950 */ /* 0x000fec0003c3ffff */
        .weak           $__internal_41_$__cuda_sm20_div_u64
        .type           $__internal_41_$__cuda_sm20_div_u64,@function
        .size           $__internal_41_$__cuda_sm20_div_u64,($__internal_42_$__cuda_sm20_rem_s64 - $__internal_41_$__cuda_sm20_div_u64)
$__internal_41_$__cuda_sm20_div_u64:
        /* <DEDUP_REMOVED lines=66> */
[----:B------:R-:W-:Y:S06]  /*3c40*/  RET.REL.NODEC R8 `(_ZN2at6native49_GLOBAL__N__cfa43aba_16_ReflectionPad_cu_f800513921reflection_pad1d_flatIN3c107complexIfEEEEvPKT_PS6_lllll) ;  /* 0xffffffc008ec7950 */ /* 0x000fec0003c3ffff */
        .weak           $__internal_42_$__cuda_sm20_rem_s64
        .type           $__internal_42_$__cuda_sm20_rem_s64,@function
        .size           $__internal_42_$__cuda_sm20_rem_s64,(.L_x_1175 - $__internal_42_$__cuda_sm20_rem_s64)
$__internal_42_$__cuda_sm20_rem_s64:
        /* <DEDUP_REMOVED lines=77> */
[----:B------:R-:W-:Y:S06]  /*4120*/  RET.REL.NODEC R8 `(_ZN2at6native49_GLOBAL__N__cfa43aba_16_ReflectionPad_cu_f800513921reflection_pad1d_flatIN3c107complexIfEEEEvPKT_PS6_lllll) ;  /* 0xffffffbc08b47950 */ /* 0x000fec0003c3ffff */
.L_x_361:
        /* <DEDUP_REMOVED lines=13> */
.L_x_1175:


//--------------------- .text._ZN2at6native49_GLOBAL__N__cfa43aba_16_ReflectionPad_cu_f800513927reflection_pad1d_out_kernelIN3c107complexIfEEEEvPKT_PS6_lll --------------------------
	.section	.text._ZN2at6native49_GLOBAL__N__cfa43aba_16_ReflectionPad_cu_f800513927reflection_pad1d_out_kernelIN3c107complexIfEEEEvPKT_PS6_lll,"ax",@progbits
	.align	128
.text._ZN2at6native49_GLOBAL__N__cfa43aba_16_ReflectionPad_cu_f800513927reflection_pad1d_out_kernelIN3c107complexIfEEEEvPKT_PS6_lll:
        .type           _ZN2at6native49_GLOBAL__N__cfa43aba_16_ReflectionPad_cu_f800513927reflection_pad1d_out_kernelIN3c107complexIfEEEEvPKT_PS6_lll,@function
        .size           _ZN2at6native49_GLOBAL__N__cfa43aba_16_ReflectionPad_cu_f800513927reflection_pad1d_out_kernelIN3c107complexIfEEEEvPKT_PS6_lll,(.L_x_1179 - _ZN2at6native49_GLOBAL__N__cfa43aba_16_ReflectionPad_cu_f800513927reflection_pad1d_out_kernelIN3c107complexIfEEEEvPKT_PS6_lll)
        .other          _ZN2at6native49_GLOBAL__N__cfa43aba_16_ReflectionPad_cu_f800513927reflection_pad1d_out_kernelIN3c107complexIfEEEEvPKT_PS6_lll,@"STO_CUDA_ENTRY STV_DEFAULT"
_ZN2at6native49_GLOBAL__N__cfa43aba_16_ReflectionPad_cu_f800513927reflection_pad1d_out_kernelIN3c107complexIfEEEEvPKT_PS6_lll:
        /* <DEDUP_REMOVED lines=59> */
[----:B------:R-:W2:Y:S01]  /*03b0*/  LDG.E.64 R4, desc[UR6][R4.64] ;  /* 0x0000000604047981 */ /* 0x000ea2000c1e1b00 */
[----:B------:R-:W-:Y:S02]  /*03c0*/  IMAD.MOV.U32 R3, RZ, RZ, RZ ;  /* 0x000000ffff037224 */ /* 0x000fe400078e00ff */
[----:B------:R-:W-:-:S04]  /*03d0*/  IMAD.WIDE.U32 R2, R7, UR4, R2 ;  /* 0x0000000407027c25 */ /* 0x000fc8000f8e0002 */
[----:B------:R-:W-:Y:S01]  /*03e0*/  IMAD R7, R0, UR4, RZ ;  /* 0x0000000400077c24 */ /* 0x000fe2000f8e02ff */
[----:B------:R-:W-:Y:S02]  /*03f0*/  ULDC.64 UR4, c[0x0][0x218] ;  /* 0x0000860000047ab9 */ /* 0x000fe40000000a00 */
[----:B------:R-:W-:Y:S01]  /*0400*/  LEA R6, P0, R2, UR4, 0x3 ;  /* 0x0000000402067c11 */ /* 0x000fe2000f8018ff */
[----:B------:R-:W-:-:S05]  /*0410*/  IMAD.IADD R3, R3, 0x1, R7 ;  /* 0x0000000103037824 */ /* 0x000fca00078e0207 */
[----:B------:R-:W-:-:S05]  /*0420*/  LEA.HI.X R7, R2, UR5, R3, 0x3, P0 ;  /* 0x0000000502077c11 */ /* 0x000fca00080f1c03 */
[----:B--2---:R-:W-:Y:S01]  /*0430*/  STG.E.64 desc[UR6][R6.64], R4 ;  /* 0x0000000406007986 */ /* 0x004fe2000c101b06 */
[----:B------:R-:W-:Y:S05]  /*0440*/  EXIT ;  /* 0x000000000000794d */ /* 0x000fea0003800000 */
.L_x_362:
        /* <DEDUP_REMOVED lines=11> */
.L_x_1179:


//--------------------- .text._ZN2at6native49_GLOBAL__N__cfa43aba_16_ReflectionPad_cu_f800513921reflection_pad1d_flatIN3c107complexIdEEEEvPKT_PS6_lllll --------------------------
	.section	.text._ZN2at6native49_GLOBAL__N__cfa43aba_16_ReflectionPad_cu_f800513921reflection_pad1d_flatIN3c107complexIdEEEEvPKT_PS6_lllll,"ax",@progbits
	.align	128
.text._ZN2at6native49_GLOBAL__N__cfa43aba_16_ReflectionPad_cu_f800513921reflection_pad1d_flatIN3c107complexIdEEEEvPKT_PS6_lllll:
        .type           _ZN2at6native49_GLOBAL__N__cfa43aba_16_ReflectionPad_cu_f800513921reflection_pad1d_flatIN3c107complexIdEEEEvPKT_PS6_lllll,@function
        .size           _ZN2at6native49_GLOBAL__N__cfa43aba_16_ReflectionPad_cu_f800513921reflection_pad1d_flatIN3c107complexIdEEEEvPKT_PS6_lllll,(.L_x_1180 - _ZN2at6native49_GLOBAL__N__cfa43aba_16_ReflectionPad_cu_f800513921reflection_pad1d_flatIN3c107complexIdEEEEvPKT_PS6_lllll)
        .other          _ZN2at6native49_GLOBAL__N__cfa43aba_16_ReflectionPad_cu_f800513921reflection_pad1d_flatIN3c107complexIdEEEEvPKT_PS6_lllll,@"STO_CUDA_ENTRY STV_DEFAULT"
_ZN2at6native49_GLOBAL__N__cfa43aba_16_ReflectionPad_cu_f800513921reflection_pad1d_flatIN3c107complexIdEEEEvPKT_PS6_lllll:
        /* <DEDUP_REMOVED lines=31> */
[----:B------:R-:W-:-:S04]  /*01f0*/  LOP3.LUT R3, RZ, R3, RZ, 0x33, !PT ;  /* 0x00000003ff037212 */ /* 0x000fc800078e33ff */
[----:B------:R-:W-:-:S04]  /*0200*/  IADD3.X R3, R3, UR5, R0, P0, P1 ;  /* 0x0000000503037c10 */ /* 0x000fc800087e2400 */
[----:B------:R-:W-:-:S04]  /*0210*/  LOP3.LUT R0, R3, UR5, RZ, 0xfc, !PT ;  /* 0x0000000503007c12 */ /* 0x000fc8000f8efcff */
[----:B------:R-:W-:Y:S02]  /*0220*/  ISETP.NE.U32.AND P0, PT, R0, RZ, PT ;  /* 0x000000ff0000720c */ /* 0x000fe40003f05070 */
[----:B------:R-:W-:Y:S01]  /*0230*/  MOV R0, R4 ;  /* 0x0000000400007202 */ /* 0x000fe20000000f00 */
[----:B------:R-:W-:-:S10]  /*0240*/  IMAD.MOV.U32 R4, RZ, RZ, R5 ;  /* 0x000000ffff047224 */ /* 0x000fd400078e0005 */
[----:B------:R-:W-:Y:S05]  /*0250*/  @!P0 BRA `(.L_x_364) ;  /* 0x00000000000c8947 */ /* 0x000fea0003800000 */
[----:B------:R-:W-:-:S07]  /*0260*/  MOV R6, 0x280 ;  /* 0x0000028000067802 */ /* 0x000fce0000000f00 */
[----:B------:R-:W-:Y:S05]  /*0270*/  CALL.REL.NOINC `($__internal_44_$__cuda_sm20_div_u64) ;  /* 0x00000034006c7944 */ /* 0x000fea0003c00000 */
[----:B------:R-:W-:Y:S05]  /*0280*/  BRA `(.L_x_365) ;  /* 0x00000000004c7947 */ /* 0x000fea0003800000 */
.L_x_364:
        /* <DEDUP_REMOVED lines=19> */
.L_x_365:
[----:B------:R-:W-:Y:S05]  /*03c0*/  BSYNC B0 ;  /* 0x0000000000007941 */ /* 0x000fea0003800000 */
.L_x_363:
        /* <DEDUP_REMOVED lines=22> */
[----:B------:R-:W-:-:S05]  /*0530*/  IMAD.U32 R7, RZ, RZ, UR5 ;  /* 0x00000005ff077e24 */ /* 0x000fca000f8e00ff */
[----:B------:R-:W-:Y:S02]  /*0540*/  SHF.L.U64.HI R6, R6, 0x4, R7 ;  /* 0x0000000406067819 */ /* 0x000fe40000010207 */
[----:B------:R-:W-:-:S07]  /*0550*/  LEA.HI.X R7, R0, UR9, R4, 0x4, P0 ;  /* 0x0000000900077c11 */ /* 0x000fce00080f2404 */
.L_x_375:
[----:B0-----:R-:W-:Y:S01]  /*0560*/  LOP3.LUT R8, R4, UR45, RZ, 0xfc, !PT ;  /* 0x0000002d04087c12 */ /* 0x001fe2000f8efcff */
[----:B------:R-:W-:Y:S03]  /*0570*/  BSSY B1, `(.L_x_369) ;  /* 0x000001b000017945 */ /* 0x000fe60003800000 */
[----:B------:R-:W-:-:S13]  /*0580*/  ISETP.NE.U32.AND P0, PT, R8, RZ, PT ;  /* 0x000000ff0800720c */ /* 0x000fda0003f05070 */
[----:B------:R-:W-:Y:S05]  /*0590*/  @!P0 BRA `(.L_x_370) ;  /* 0x0000000000148947 */ /* 0x000fea0003800000 */
[----:B------:R-:W-:-:S07]  /*05a0*/  MOV R9, 0x5c0 ;  /* 0x000005c000097802 */ /* 0x000fce0000000f00 */
[----:B------:R-:W-:Y:S05]  /*05b0*/  CALL.REL.NOINC `($__internal_43_$__cuda_sm20_div_s64) ;  /* 0x0000002c003c7944 */ /* 0x000fea0003c00000 */
[----:B------:R-:W-:Y:S01]  /*05c0*/  MOV R22, R10 ;  /* 0x0000000a00167202 */ /* 0x000fe20000000f00 */
[----:B------:R-:W-:Y:S01]  /*05d0*/  IMAD.MOV.U32 R23, RZ, RZ, R11 ;  /* 0x000000ffff177224 */ /* 0x000fe200078e000b */
[----:B------:R-:W-:Y:S06]  /*05e0*/  BRA `(.L_x_371) ;  /* 0x00000000004c7947 */ /* 0x000fec0003800000 */
.L_x_370:
        /* <DEDUP_REMOVED lines=19> */
.L_x_371:
[----:B------:R-:W-:Y:S05]  /*0720*/  BSYNC B1 ;  /* 0x0000000000017941 */ /* 0x000fea0003800000 */
.L_x_369:
        /* <DEDUP_REMOVED lines=16> */
[----:B------:R-:W-:Y:S05]  /*0830*/  CALL.REL.NOINC `($__internal_45_$__cuda_sm20_rem_s64) ;  /* 0x0000003400087944 */ /* 0x000fea0003c00000 */
[----:B------:R-:W-:Y:S01]  /*0840*/  MOV R10, R9 ;  /* 0x00000009000a7202 */ /* 0x000fe20000000f00 */
[----:B------:R-:W-:Y:S06]  /*0850*/  BRA `(.L_x_374) ;  /* 0x00000000004c7947 */ /* 0x000fec0003800000 */
.L_x_373:
        /* <DEDUP_REMOVED lines=17> */
[----:B------:R-:W-:-:S04]  /*0970*/  @!P1 LOP3.LUT R8, RZ, UR42, RZ, 0x33, !PT ;  /* 0x0000002aff089c12 */ /* 0x000fc8000f8e33ff */
[----:B------:R-:W-:-:S07]  /*0980*/  MOV R10, R8 ;  /* 0x00000008000a7202 */ /* 0x000fce0000000f00 */
.L_x_374:
[----:B------:R-:W-:Y:S05]  /*0990*/  BSYNC B1 ;  /* 0x0000000000017941 */ /* 0x000fea0003800000 */
.L_x_372:
        /* <DEDUP_REMOVED lines=9> */
[----:B------:R-:W-:Y:S01]  /*0a30*/  ISETP.GE.AND.EX P0, PT, R10, UR35, PT, P0 ;  /* 0x000000230a007c0c */ /* 0x000fe2000bf06300 */
[----:B------:R-:W-:Y:S01]  /*0a40*/  IMAD R11, R22, UR35, R11 ;  /* 0x00000023160b7c24 */ /* 0x000fe2000f8e020b */
[C---:B------:R-:W-:Y:S02]  /*0a50*/  IADD3.X R9, ~R10.reuse, UR11, RZ, P1, !PT ;  /* 0x0000000b0a097c10 */ /* 0x040fe40008ffe5ff */
[----:B------:R-:W-:Y:S02]  /*0a60*/  SEL R8, R15, R8, !P0 ;  /* 0x000000080f087207 */ /* 0x000fe40004000000 */
[----:B------:R-:W-:-:S03]  /*0a70*/  SEL R9, R10, R9, !P0 ;  /* 0x000000090a097207 */ /* 0x000fc60004000000 */
[----:B------:R-:W-:-:S04]  /*0a80*/  IMAD.WIDE.U32 R22, R22, UR34, R8 ;  /* 0x0000002216167c25 */ /* 0x000fc8000f8e0008 */
[----:B------:R-:W-:Y:S01]  /*0a90*/  IMAD.IADD R9, R23, 0x1, R11 ;  /* 0x0000000117097824 */ /* 0x000fe200078e020b */
[----:B------:R-:W-:-:S04]  /*0aa0*/  LEA R8, P0, R22, UR36, 0x4 ;  /* 0x0000002416087c11 */ /* 0x000fc8000f8020ff */
[----:B------:R-:W-:-:S06]  /*0ab0*/  LEA.HI.X R9, R22, UR37, R9, 0x4, P0 ;  /* 0x0000002516097c11 */ /* 0x000fcc00080f2409 */
[----:B------:R-:W2:Y:S01]  /*0ac0*/  LDG.E.128.CONSTANT R8, desc[UR22][R8.64] ;  /* 0x0000001608087981 */ /* 0x000ea2000c1e9d00 */
[----:B------:R-:W-:Y:S01]  /*0ad0*/  IMAD.MOV.U32 R14, RZ, RZ, R5 ;  /* 0x000000ffff0e7224 */ /* 0x000fe200078e0005 */
[----:B------:R-:W-:Y:S01]  /*0ae0*/  IADD3 R3, P0, R3, -0x1, RZ ;  /* 0xffffffff03037810 */ /* 0x000fe20007f1e0ff */
[----:B------:R-:W-:Y:S01]  /*0af0*/  IMAD.MOV.U32 R15, RZ, RZ, R7 ;  /* 0x000000ffff0f7224 */ /* 0x000fe200078e0007 */
[----:B------:R-:W-:Y:S01]  /*0b00*/  IADD3 R0, P1, R0, UR4, RZ ;  /* 0x0000000400007c10 */ /* 0x000fe2000ff3e0ff */
[----:B------:R-:W-:Y:S01]  /*0b10*/  IMAD.U32 R16, RZ, RZ, UR4 ;  /* 0x00000004ff107e24 */ /* 0x000fe2000f8e00ff */
[----:B------:R-:W-:Y:S02]  /*0b20*/  IADD3.X R2, R2, -0x1, RZ, P0, !PT ;  /* 0xffffffff02027810 */ /* 0x000fe400007fe4ff */
[----:B------:R-:W-:Y:S02]  /*0b30*/  ISETP.NE.U32.AND P0, PT, R3, RZ, PT ;  /* 0x000000ff0300720c */ /* 0x000fe40003f05070 */
[----:B------:R-:W-:-:S02]  /*0b40*/  LEA R5, P2, R16, R5, 0x4 ;  /* 0x0000000510057211 */ /* 0x000fc400078420ff */
[----:B------:R-:W-:Y:S02]  /*0b50*/  ISETP.NE.AND.EX P0, PT, R2, RZ, PT, P0 ;  /* 0x000000ff0200720c */ /* 0x000fe40003f05300 */
[----:B------:R-:W-:Y:S02]  /*0b60*/  IADD3.X R4, R4, UR5, RZ, P1, !PT ;  /* 0x0000000504047c10 */ /* 0x000fe40008ffe4ff */
[----:B------:R-:W-:Y:S01]  /*0b70*/  IADD3.X R7, R7, R6, RZ, P2, !PT ;  /* 0x0000000607077210 */ /* 0x000fe200017fe4ff */
[----:B--2---:R0:W-:Y:S08]  /*0b80*/  STG.E.128 desc[UR22][R14.64], R8 ;  /* 0x000000080e007986 */ /* 0x0041f0000c101d16 */
[----:B------:R-:W-:Y:S05]  /*0b90*/  @P0 BRA `(.L_x_375) ;  /* 0xfffffff800700947 */ /* 0x000fea000383ffff */
.L_x_368:
[----:B------:R-:W-:Y:S05]  /*0ba0*/  BSYNC B0 ;  /* 0x0000000000007941 */ /* 0x000fea0003800000 */
.L_x_367:
        /* <DEDUP_REMOVED lines=11> */
.L_x_401:
[----:B-1----:R-:W1:Y:S01]  /*0c60*/  LDC R6, c[0x0][RZ] ;  /* 0x00000000ff067b82 */ /* 0x002e620000000800 */
[----:B------:R-:W-:Y:S01]  /*0c70*/  LOP3.LUT R2, R4, UR43, RZ, 0xfc, !PT ;  /* 0x0000002b04027c12 */ /* 0x000fe2000f8efcff */
[----:B------:R-:W-:Y:S01]  /*0c80*/  UMOV UR4, URZ ;  /* 0x0000003f00047c82 */ /* 0x000fe20008000000 */
[----:B------:R-:W-:Y:S02]  /*0c90*/  BSSY B1, `(.L_x_377) ;  /* 0x000001f000017945 */ /* 0x000fe40003800000 */
[----:B------:R-:W-:Y:S01]  /*0ca0*/  ISETP.NE.U32.AND P0, PT, R2, RZ, PT ;  /* 0x000000ff0200720c */ /* 0x000fe20003f05070 */
[----:B-1----:R-:W-:-:S04]  /*0cb0*/  IMAD.WIDE.U32 R6, R6, UR19, RZ ;  /* 0x0000001306067c25 */ /* 0x002fc8000f8e00ff */
[----:B------:R-:W-:Y:S02]  /*0cc0*/  VIADD R3, R7, UR4 ;  /* 0x0000000407037c36 */ /* 0x000fe40008000000 */
[----:B------:R-:W-:-:S03]  /*0cd0*/  IMAD.SHL.U32 R2, R6, 0x10, RZ ;  /* 0x0000001006027824 */ /* 0x000fc600078e00ff */
[----:B------:R-:W-:-:S03]  /*0ce0*/  SHF.L.U64.HI R3, R6, 0x4, R3 ;  /* 0x0000000406037819 */ /* 0x000fc60000010203 */
[----:B------:R-:W-:Y:S05]  /*0cf0*/  @!P0 BRA `(.L_x_378) ;  /* 0x0000000000148947 */ /* 0x000fea0003800000 */
[----:B0-----:R-:W-:-:S07]  /*0d00*/  MOV R9, 0xd20 ;  /* 0x00000d2000097802 */ /* 0x001fce0000000f00 */
[----:B------:R-:W-:Y:S05]  /*0d10*/  CALL.REL.NOINC `($__internal_43_$__cuda_sm20_div_s64) ;  /* 0x0000002400647944 */ /* 0x000fea0003c00000 */
[----:B------:R-:W-:Y:S02]  /*0d20*/  IMAD.MOV.U32 R12, RZ, RZ, R10 ;  /* 0x000000ffff0c7224 */ /* 0x000fe400078e000a */
[----:B------:R-:W-:Y:S01]  /*0d30*/  IMAD.MOV.U32 R13, RZ, RZ, R11 ;  /* 0x000000ffff0d7224 */ /* 0x000fe200078e000b */
[----:B------:R-:W-:Y:S06]  /*0d40*/  BRA `(.L_x_379) ;  /* 0x00000000004c7947 */ /* 0x000fec0003800000 */
.L_x_378:
[----:B0-----:R-:W0:Y:S01]  /*0d50*/  I2F.U32.RP R10, UR44 ;  /* 0x0000002c000a7d06 */ /* 0x001e220008209000 */
[----:B------:R-:W-:Y:S01]  /*0d60*/  ISETP.NE.U32.AND P2, PT, RZ, UR44, PT ;  /* 0x0000002cff007c0c */ /* 0x000fe2000bf45070 */
[----:B------:R-:W-:-:S06]  /*0d70*/  IMAD.MOV.U32 R13, RZ, RZ, RZ ;  /* 0x000000ffff0d7224 */ /* 0x000fcc00078e00ff */
        /* <DEDUP_REMOVED lines=16> */
.L_x_379:
[----:B------:R-:W-:Y:S05]  /*0e80*/  BSYNC B1 ;  /* 0x0000000000017941 */ /* 0x000fea0003800000 */
.L_x_377:
        /* <DEDUP_REMOVED lines=17> */
[----:B------:R-:W-:Y:S01]  /*0fa0*/  IMAD.MOV.U32 R10, RZ, RZ, R9 ;  /* 0x000000ffff0a7224 */ /* 0x000fe200078e0009 */
[----:B------:R-:W-:Y:S06]  /*0fb0*/  BRA `(.L_x_382) ;  /* 0x0000000000487947 */ /* 0x000fec0003800000 */
.L_x_381:
[----:B------:R-:W0:Y:S01]  /*0fc0*/  I2F.U32.RP R9, UR42 ;  /* 0x0000002a00097d06 */ /* 0x000e220008209000 */
[----:B------:R-:W-:Y:S02]  /*0fd0*/  MOV R10, RZ ;  /* 0x000000ff000a7202 */ /* 0x000fe40000000f00 */
[----:B------:R-:W-:-:S05]  /*0fe0*/  ISETP.NE.U32.AND P1, PT, RZ, UR42, PT ;  /* 0x0000002aff007c0c */ /* 0x000fca000bf25070 */
[----:B0-----:R-:W0:Y:S02]  /*0ff0*/  MUFU.RCP R9, R9 ;  /* 0x0000000900097308 */ /* 0x001e240000001000 */
        /* <DEDUP_REMOVED lines=14> */
.L_x_382:
[----:B------:R-:W-:Y:S05]  /*10e0*/  BSYNC B1 ;  /* 0x0000000000017941 */ /* 0x000fea0003800000 */
.L_x_380:
        /* <DEDUP_REMOVED lines=9> */
[C---:B------:R-:W-:Y:S02]  /*1180*/  ISETP.GE.AND.EX P0, PT, R10.reuse, UR25, PT, P0 ;  /* 0x000000190a007c0c */ /* 0x040fe4000bf06300 */
[C---:B------:R-:W-:Y:S02]  /*1190*/  IADD3.X R5, ~R10.reuse, UR11, RZ, P1, !PT ;  /* 0x0000000b0a057c10 */ /* 0x040fe40008ffe5ff */
[----:B------:R-:W-:Y:S02]  /*11a0*/  SEL R8, R9, R8, !P0 ;  /* 0x0000000809087207 */ /* 0x000fe40004000000 */
[----:B------:R-:W-:Y:S01]  /*11b0*/  SEL R9, R10, R5, !P0 ;  /* 0x000000050a097207 */ /* 0x000fe20004000000 */
[C---:B------:R-:W-:Y:S02]  /*11c0*/  IMAD R5, R12.reuse, UR25, R11 ;  /* 0x000000190c057c24 */ /* 0x040fe4000f8e020b */
[----:B------:R-:W-:-:S04]  /*11d0*/  IMAD.WIDE.U32 R12, R12, UR24, R8 ;  /* 0x000000180c0c7c25 */ /* 0x000fc8000f8e0008 */
[----:B------:R-:W-:Y:S01]  /*11e0*/  IMAD.IADD R5, R13, 0x1, R5 ;  /* 0x000000010d057824 */ /* 0x000fe200078e0205 */
[----:B------:R-:W-:-:S04]  /*11f0*/  LEA R8, P0, R12, UR26, 0x4 ;  /* 0x0000001a0c087c11 */ /* 0x000fc8000f8020ff */
[----:B------:R-:W-:-:S06]  /*1200*/  LEA.HI.X R9, R12, UR27, R5, 0x4, P0 ;  /* 0x0000001b0c097c11 */ /* 0x000fcc00080f2405 */
[----:B------:R-:W2:Y:S01]  /*1210*/  LDG.E.128.CONSTANT R8, desc[UR22][R8.64] ;  /* 0x0000001608087981 */ /* 0x000ea2000c1e9d00 */
[C---:B------:R-:W-:Y:S01]  /*1220*/  LEA R12, P0, R0.reuse, UR32, 0x4 ;  /* 0x00000020000c7c11 */ /* 0x040fe2000f8020ff */
[----:B------:R-:W-:Y:S03]  /*1230*/  BSSY B1, `(.L_x_383) ;  /* 0x0000020000017945 */ /* 0x000fe60003800000 */
[----:B------:R-:W-:Y:S02]  /*1240*/  LEA.HI.X R13, R0, UR33, R4, 0x4, P0 ;  /* 0x00000021000d7c11 */ /* 0x000fe400080f2404 */
[----:B------:R-:W-:-:S04]  /*1250*/  IADD3 R0, P0, R6, R0, RZ ;  /* 0x0000000006007210 */ /* 0x000fc80007f1e0ff */
[----:B------:R-:W-:-:S04]  /*1260*/  IADD3.X R4, R7, R4, RZ, P0, !PT ;  /* 0x0000000407047210 */ /* 0x000fc800007fe4ff */
[----:B------:R-:W-:-:S04]  /*1270*/  LOP3.LUT R5, R4, UR43, RZ, 0xfc, !PT ;  /* 0x0000002b04057c12 */ /* 0x000fc8000f8efcff */
[----:B------:R-:W-:Y:S01]  /*1280*/  ISETP.NE.U32.AND P0, PT, R5, RZ, PT ;  /* 0x000000ff0500720c */ /* 0x000fe20003f05070 */
[----:B--2---:R0:W-:-:S12]  /*1290*/  STG.E.128 desc[UR22][R12.64], R8 ;  /* 0x000000080c007986 */ /* 0x0041d8000c101d16 */
[----:B------:R-:W-:Y:S05]  /*12a0*/  @!P0 BRA `(.L_x_384) ;  /* 0x0000000000148947 */ /* 0x000fea0003800000 */
[----:B0-----:R-:W-:-:S07]  /*12b0*/  MOV R9, 0x12d0 ;  /* 0x000012d000097802 */ /* 0x001fce0000000f00 */
[----:B------:R-:W-:Y:S05]  /*12c0*/  CALL.REL.NOINC `($__internal_43_$__cuda_sm20_div_s64) ;  /* 0x0000001c00f87944 */ /* 0x000fea0003c00000 */
[----:B------:R-:W-:Y:S02]  /*12d0*/  IMAD.MOV.U32 R22, RZ, RZ, R10 ;  /* 0x000000ffff167224 */ /* 0x000fe400078e000a */
[----:B------:R-:W-:Y:S01]  /*12e0*/  IMAD.MOV.U32 R23, RZ, RZ, R11 ;  /* 0x000000ffff177224 */ /* 0x000fe200078e000b */
[----:B------:R-:W-:Y:S06]  /*12f0*/  BRA `(.L_x_385) ;  /* 0x00000000004c7947 */ /* 0x000fec0003800000 */
.L_x_384:
[----:B0-----:R-:W0:Y:S01]  /*1300*/  I2F.U32.RP R10, UR44 ;  /* 0x0000002c000a7d06 */ /* 0x001e220008209000 */
        /* <DEDUP_REMOVED lines=15> */
[----:B------:R-:W-:-:S13]  /*1400*/  ISETP.GE.U32.AND P1, PT, R5, UR44, PT ;  /* 0x0000002c05007c0c */ /* 0x000fda000bf26070 */
[----:B------:R-:W-:Y:S01]  /*1410*/  @P1 VIADD R22, R22, 0x1 ;  /* 0x0000000116161836 */ /* 0x000fe20000000000 */
[----:B------:R-:W-:-:S07]  /*1420*/  @!P2 LOP3.LUT R22, RZ, UR44, RZ, 0x33, !PT ;  /* 0x0000002cff16ac12 */ /* 0x000fce000f8e33ff */
.L_x_385:
[----:B------:R-:W-:Y:S05]  /*1430*/  BSYNC B1 ;  /* 0x0000000000017941 */ /* 0x000fea0003800000 */
.L_x_383:
        /* <DEDUP_REMOVED lines=16> */
[----:B------:R-:W-:Y:S05]  /*1540*/  CALL.REL.NOINC `($__internal_45_$__cuda_sm20_rem_s64) ;  /* 0x0000002400c47944 */ /* 0x000fea0003c00000 */
[----:B------:R-:W-:Y:S01]  /*1550*/  IMAD.MOV.U32 R10, RZ, RZ, R9 ;  /* 0x000000ffff0a7224 */ /* 0x000fe200078e0009 */
[----:B------:R-:W-:Y:S06]  /*1560*/  BRA `(.L_x_388) ;  /* 0x0000000000487947 */ /* 0x000fec0003800000 */
.L_x_387:
[----:B------:R-:W0:Y:S01]  /*1570*/  I2F.U32.RP R9, UR42 ;  /* 0x0000002a00097d06 */ /* 0x000e220008209000 */
[----:B------:R-:W-:Y:S01]  /*1580*/  IMAD.MOV.U32 R10, RZ, RZ, RZ ;  /* 0x000000ffff0a7224 */ /* 0x000fe200078e00ff */
[----:B------:R-:W-:-:S06]  /*1590*/  ISETP.NE.U32.AND P1, PT, RZ, UR42, PT ;  /* 0x0000002aff007c0c */ /* 0x000fcc000bf25070 */
        /* <DEDUP_REMOVED lines=15> */
.L_x_388:
[----:B------:R-:W-:Y:S05]  /*1690*/  BSYNC B1 ;  /* 0x0000000000017941 */ /* 0x000fea0003800000 */
.L_x_386:
        /* <DEDUP_REMOVED lines=19> */
[----:B------:R-:W-:Y:S01]  /*17d0*/  IADD3 R12, P0, R12, R2, RZ ;  /* 0x000000020c0c7210 */ /* 0x000fe20007f1e0ff */
[----:B------:R-:W-:Y:S04]  /*17e0*/  BSSY B1, `(.L_x_389) ;  /* 0x0000020000017945 */ /* 0x000fe80003800000 */
[----:B------:R-:W-:Y:S01]  /*17f0*/  IMAD.X R13, R13, 0x1, R3, P0 ;  /* 0x000000010d0d7824 */ /* 0x000fe200000e0603 */
[----:B------:R-:W-:-:S05]  /*1800*/  IADD3 R0, P0, R6, R0, RZ ;  /* 0x0000000006007210 */ /* 0x000fca0007f1e0ff */
[----:B------:R-:W-:-:S05]  /*1810*/  IMAD.X R4, R7, 0x1, R4, P0 ;  /* 0x0000000107047824 */ /* 0x000fca00000e0604 */
[----:B------:R-:W-:-:S04]  /*1820*/  LOP3.LUT R5, R4, UR43, RZ, 0xfc, !PT ;  /* 0x0000002b04057c12 */ /* 0x000fc8000f8efcff */
[----:B------:R-:W-:Y:S01]  /*1830*/  ISETP.NE.U32.AND P0, PT, R5, RZ, PT ;  /* 0x000000ff0500720c */ /* 0x000fe20003f05070 */
[----:B--2---:R0:W-:-:S12]  /*1840*/  STG.E.128 desc[UR22][R12.64], R8 ;  /* 0x000000080c007986 */ /* 0x0041d8000c101d16 */
[----:B------:R-:W-:Y:S05]  /*1850*/  @!P0 BRA `(.L_x_390) ;  /* 0x0000000000148947 */ /* 0x000fea0003800000 */
[----:B0-----:R-:W-:-:S07]  /*1860*/  MOV R9, 0x1880 ;  /* 0x0000188000097802 */ /* 0x001fce0000000f00 */
[----:B------:R-:W-:Y:S05]  /*1870*/  CALL.REL.NOINC `($__internal_43_$__cuda_sm20_div_s64) ;  /* 0x00000018008c7944 */ /* 0x000fea0003c00000 */
[----:B------:R-:W-:Y:S01]  /*1880*/  MOV R22, R10 ;  /* 0x0000000a00167202 */ /* 0x000fe20000000f00 */
[----:B------:R-:W-:Y:S01]  /*1890*/  IMAD.MOV.U32 R23, RZ, RZ, R11 ;  /* 0x000000ffff177224 */ /* 0x000fe200078e000b */
[----:B------:R-:W-:Y:S06]  /*18a0*/  BRA `(.L_x_391) ;  /* 0x00000000004c7947 */ /* 0x000fec0003800000 */
.L_x_390:
        /* <DEDUP_REMOVED lines=19> */
.L_x_391:
[----:B------:R-:W-:Y:S05]  /*19e0*/  BSYNC B1 ;  /* 0x0000000000017941 */ /* 0x000fea0003800000 */
.L_x_389:
        /* <DEDUP_REMOVED lines=12> */
[----:B------:R-:W-:Y:S01]  /*1ab0*/  MOV R17, R8 ;  /* 0x0000000800117202 */ /* 0x000fe20000000f00 */
[----:B------:R-:W-:Y:S01]  /*1ac0*/  IMAD.U32 R15, RZ, RZ, UR42 ;  /* 0x0000002aff0f7e24 */ /* 0x000fe2000f8e00ff */
[----:B------:R-:W-:Y:S01]  /*1ad0*/  MOV R8, 0x1b00 ;  /* 0x00001b0000087802 */ /* 0x000fe20000000f00 */
[----:B------:R-:W-:-:S07]  /*1ae0*/  IMAD.U32 R14, RZ, RZ, UR11 ;  /* 0x0000000bff0e7e24 */ /* 0x000fce000f8e00ff */
[----:B------:R-:W-:Y:S05]  /*1af0*/  CALL.REL.NOINC `($__internal_45_$__cuda_sm20_rem_s64) ;  /* 0x0000002000587944 */ /* 0x000fea0003c00000 */
[----:B------:R-:W-:Y:S01]  /*1b00*/  IMAD.MOV.U32 R10, RZ, RZ, R9 ;  /* 0x000000ffff0a7224 */ /* 0x000fe200078e0009 */
[----:B------:R-:W-:Y:S06]  /*1b10*/  BRA `(.L_x_394) ;  /* 0x0000000000487947 */ /* 0x000fec0003800000 */
.L_x_393:
[----:B------:R-:W0:Y:S01]  /*1b20*/  I2F.U32.RP R9, UR42 ;  /* 0x0000002a00097d06 */ /* 0x000e220008209000 */
[----:B------:R-:W-:Y:S01]  /*1b30*/  HFMA2.MMA R10, -RZ, RZ, 0, 0 ;  /* 0x00000000ff0a7435 */ /* 0x000fe200000001ff */
        /* <DEDUP_REMOVED lines=16> */
.L_x_394:
[----:B------:R-:W-:Y:S05]  /*1c40*/  BSYNC B1 ;  /* 0x0000000000017941 */ /* 0x000fea0003800000 */
.L_x_392:
        /* <DEDUP_REMOVED lines=14> */
[----:B------:R-:W-:-:S05]  /*1d30*/  IMAD.WIDE.U32 R22, R22, UR24, R8 ;  /* 0x0000001816167c25 */ /* 0x000fca000f8e0008 */
[----:B------:R-:W-:Y:S02]  /*1d40*/  IADD3 R5, R23, R5, RZ ;  /* 0x0000000517057210 */ /* 0x000fe40007ffe0ff */
        /* <DEDUP_REMOVED lines=17> */
.L_x_396:
[----:B0-----:R-:W0:Y:S01]  /*1e60*/  I2F.U32.RP R10, UR44 ;  /* 0x0000002c000a7d06 */ /* 0x001e220008209000 */
[----:B------:R-:W-:Y:S02]  /*1e70*/  ISETP.NE.U32.AND P2, PT, RZ, UR44, PT ;  /* 0x0000002cff007c0c */ /* 0x000fe4000bf45070 */
[----:B------:R-:W-:-:S05]  /*1e80*/  MOV R23, RZ ;  /* 0x000000ff00177202 */ /* 0x000fca0000000f00 */
        /* <DEDUP_REMOVED lines=16> */
.L_x_397:
[----:B------:R-:W-:Y:S05]  /*1f90*/  BSYNC B1 ;  /* 0x0000000000017941 */ /* 0x000fea0003800000 */
.L_x_395:
        /* <DEDUP_REMOVED lines=19> */
.L_x_399:
        /* <DEDUP_REMOVED lines=16> */
[----:B------:R-:W-:Y:S02]  /*21d0*/  @P0 IADD3 R10, R10, -UR42, RZ ;  /* 0x8000002a0a0a0c10 */ /* 0x000fe4000fffe0ff */
[----:B------:R-:W-:-:S07]  /*21e0*/  @!P1 LOP3.LUT R10, RZ, UR42, RZ, 0x33, !PT ;  /* 0x0000002aff0a9c12 */ /* 0x000fce000f8e33ff */
.L_x_400:
[----:B------:R-:W-:Y:S05]  /*21f0*/  BSYNC B1 ;  /* 0x0000000000017941 */ /* 0x000fea0003800000 */
.L_x_398:
        /* <DEDUP_REMOVED lines=19> */
[----:B------:R-:W-:-:S05]  /*2330*/  IADD3 R2, P0, R12, R2, RZ ;  /* 0x000000020c027210 */ /* 0x000fca0007f1e0ff */
[----:B------:R-:W-:Y:S01]  /*2340*/  IMAD.X R3, R13, 0x1, R3, P0 ;  /* 0x000000010d037824 */ /* 0x000fe200000e0603 */
[----:B------:R-:W-:-:S05]  /*2350*/  IADD3 R0, P0, R6, R0, RZ ;  /* 0x0000000006007210 */ /* 0x000fca0007f1e0ff */
[----:B------:R-:W-:Y:S01]  /*2360*/  IMAD.X R4, R7, 0x1, R4, P0 ;  /* 0x0000000107047824 */ /* 0x000fe200000e0604 */
[----:B------:R-:W-:-:S04]  /*2370*/  ISETP.GE.U32.AND P0, PT, R0, UR6, PT ;  /* 0x0000000600007c0c */ /* 0x000fc8000bf06070 */
[----:B------:R-:W-:Y:S01]  /*2380*/  ISETP.GE.AND.EX P0, PT, R4, UR10, PT, P0 ;  /* 0x0000000a04007c0c */ /* 0x000fe2000bf06300 */
[----:B--2---:R1:W-:-:S12]  /*2390*/  STG.E.128 desc[UR22][R2.64], R8 ;  /* 0x0000000802007986 */ /* 0x0043d8000c101d16 */
[----:B------:R-:W-:Y:S05]  /*23a0*/  @!P0 BRA `(.L_x_401) ;  /* 0xffffffe8002c8947 */ /* 0x000fea000383ffff */
[----:B------:R-:W-:Y:S05]  /*23b0*/  BSYNC B0 ;  /* 0x0000000000007941 */ /* 0x000fea0003800000 */
.L_x_376:
[----:B------:R-:W-:Y:S05]  /*23c0*/  EXIT ;  /* 0x000000000000794d */ /* 0x000fea0003800000 */
.L_x_366:
        /* <DEDUP_REMOVED lines=10> */
[----:B------:R-:W-:Y:S02]  /*2470*/  MOV R6, UR4 ;  /* 0x0000000400067c02 */ /* 0x000fe40008000f00 */
[----:B------:R-:W-:Y:S02]  /*2480*/  LEA R5, P0, R0, UR8, 0x4 ;  /* 0x0000000800057c11 */ /* 0x000fe4000f8020ff */
[----:B------:R-:W-:Y:S02]  /*2490*/  SHF.L.U64.HI R6, R6, 0x4, R7 ;  /* 0x0000000406067819 */ /* 0x000fe40000010207 */
[----:B------:R-:W-:-:S09]  /*24a0*/  LEA.HI.X R7, R0, UR9, R4, 0x4, P0 ;  /* 0x0000000900077c11 */ /* 0x000fd200080f2404 */
.L_x_407:
[----:B0-----:R-:W-:Y:S01]  /*24b0*/  LOP3.LUT R8, R4, UR35, RZ, 0xfc, !PT ;  /* 0x0000002304087c12 */ /* 0x001fe2000f8efcff */
[----:B------:R-:W-:Y:S03]  /*24c0*/  BSSY B1, `(.L_x_404) ;  /* 0x0000019000017945 */ /* 0x000fe60003800000 */
[----:B------:R-:W-:-:S13]  /*24d0*/  ISETP.NE.U32.AND P0, PT, R8, RZ, PT ;  /* 0x000000ff0800720c */ /* 0x000fda0003f05070 */
[----:B------:R-:W-:Y:S05]  /*24e0*/  @!P0 BRA `(.L_x_405) ;  /* 0x00000000000c8947 */ /* 0x000fea0003800000 */
[----:B------:R-:W-:-:S07]  /*24f0*/  MOV R9, 0x2510 ;  /* 0x0000251000097802 */ /* 0x000fce0000000f00 */
[----:B------:R-:W-:Y:S05]  /*2500*/  CALL.REL.NOINC `($__internal_43_$__cuda_sm20_div_s64) ;  /* 0x0000000c00687944 */ /* 0x000fea0003c00000 */
[----:B------:R-:W-:Y:S05]  /*2510*/  BRA `(.L_x_406) ;  /* 0x00000000004c7947 */ /* 0x000fea0003800000 */
.L_x_405:
[----:B------:R-:W0:Y:S01]  /*2520*/  I2F.U32.RP R11, UR36 ;  /* 0x00000024000b7d06 */ /* 0x000e220008209000 */
[----:B------:R-:W-:Y:S01]  /*2530*/  IMAD.MOV.U32 R8, RZ, RZ, RZ ;  /* 0x000000ffff087224 */ /* 0x000fe200078e00ff */
[----:B------:R-:W-:-:S06]  /*2540*/  ISETP.NE.U32.AND P2, PT, RZ, UR36, PT ;  /* 0x00000024ff007c0c */ /* 0x000fcc000bf45070 */
[----:B0-----:R-:W0:Y:S02]  /*2550*/  MUFU.RCP R11, R11 ;  /* 0x0000000b000b7308 */ /* 0x001e240000001000 */
[----:B0-----:R-:W-:Y:S02]  /*2560*/  VIADD R14, R11, 0xffffffe ;  /* 0x0ffffffe0b0e7836 */ /* 0x001fe40000000000 */
[----:B------:R-:W-:-:S04]  /*2570*/  IMAD.MOV.U32 R11, RZ, RZ, RZ ;  /* 0x000000ffff0b7224 */ /* 0x000fc800078e00ff */
[----:B------:R-:W0:Y:S02]  /*2580*/  F2I.FTZ.U32.TRUNC.NTZ R9, R14 ;  /* 0x0000000e00097305 */ /* 0x000e24000021f000 */
[----:B0-----:R-:W-:-:S04]  /*2590*/  IMAD.MOV R15, RZ, RZ, -R9 ;  /* 0x000000ffff0f7224 */ /* 0x001fc800078e0a09 */
        /* <DEDUP_REMOVED lines=11> */
.L_x_406:
[----:B------:R-:W-:Y:S05]  /*2650*/  BSYNC B1 ;  /* 0x0000000000017941 */ /* 0x000fea0003800000 */
.L_x_404:
[----:B------:R-:W-:Y:S02]  /*2660*/  IMAD R11, R11, UR30, RZ ;  /* 0x0000001e0b0b7c24 */ /* 0x000fe4000f8e02ff */
[----:B------:R-:W-:-:S04]  /*2670*/  IMAD.WIDE.U32 R8, R10, UR30, RZ ;  /* 0x0000001e0a087c25 */ /* 0x000fc8000f8e00ff */
[----:B------:R-:W-:Y:S01]  /*2680*/  IMAD R11, R10, UR31, R11 ;  /* 0x0000001f0a0b7c24 */ /* 0x000fe2000f8e020b */
[----:B------:R-:W-:-:S03]  /*2690*/  LEA R10, P0, R8, UR32, 0x4 ;  /* 0x00000020080a7c11 */ /* 0x000fc6000f8020ff */
[----:B------:R-:W-:-:S05]  /*26a0*/  IMAD.IADD R9, R9, 0x1, R11 ;  /* 0x0000000109097824 */ /* 0x000fca00078e020b */
[----:B------:R-:W-:-:S06]  /*26b0*/  LEA.HI.X R11, R8, UR33, R9, 0x4, P0 ;  /* 0x00000021080b7c11 */ /* 0x000fcc00080f2409 */
[----:B------:R-:W2:Y:S01]  /*26c0*/  LDG.E.128.CONSTANT R8, desc[UR22][R10.64] ;  /* 0x000000160a087981 */ /* 0x000ea2000c1e9d00 */
[----:B------:R-:W-:Y:S01]  /*26d0*/  IMAD.MOV.U32 R14, RZ, RZ, R5 ;  /* 0x000000ffff0e7224 */ /* 0x000fe200078e0005 */
[----:B------:R-:W-:Y:S01]  /*26e0*/  MOV R15, R7 ;  /* 0x00000007000f7202 */ /* 0x000fe20000000f00 */
[----:B------:R-:W-:Y:S01]  /*26f0*/  IMAD.U32 R16, RZ, RZ, UR4 ;  /* 0x00000004ff107e24 */ /* 0x000fe2000f8e00ff */
[----:B------:R-:W-:Y:S02]  /*2700*/  IADD3 R3, P0, R3, -0x1, RZ ;  /* 0xffffffff03037810 */ /* 0x000fe40007f1e0ff */
[----:B------:R-:W-:Y:S02]  /*2710*/  IADD3 R0, P1, R0, UR4, RZ ;  /* 0x0000000400007c10 */ /* 0x000fe4000ff3e0ff */
[----:B------:R-:W-:Y:S02]  /*2720*/  IADD3.X R2, R2, -0x1, RZ, P0, !PT ;  /* 0xffffffff02027810 */ /* 0x000fe400007fe4ff */
[----:B------:R-:W-:-:S02]  /*2730*/  ISETP.NE.U32.AND P0, PT, R3, RZ, PT ;  /* 0x000000ff0300720c */ /* 0x000fc40003f05070 */
[----:B------:R-:W-:Y:S02]  /*2740*/  LEA R5, P2, R16, R5, 0x4 ;  /* 0x0000000510057211 */ /* 0x000fe400078420ff */
[----:B------:R-:W-:Y:S02]  /*2750*/  ISETP.NE.AND.EX P0, PT, R2, RZ, PT, P0 ;  /* 0x000000ff0200720c */ /* 0x000fe40003f05300 */
[----:B------:R-:W-:Y:S01]  /*2760*/  IADD3.X R4, R4, UR5, RZ, P1, !PT ;  /* 0x0000000504047c10 */ /* 0x000fe20008ffe4ff */
[----:B------:R-:W-:Y:S01]  /*2770*/  IMAD.X R7, R7, 0x1, R6, P2 ;  /* 0x0000000107077824 */ /* 0x000fe200010e0606 */
[----:B--2---:R0:W-:Y:S09]  /*2780*/  STG.E.128 desc[UR22][R14.64], R8 ;  /* 0x000000080e007986 */ /* 0x0041f2000c101d16 */
[----:B------:R-:W-:Y:S05]  /*2790*/  @P0 BRA `(.L_x_407) ;  /* 0xfffffffc00440947 */ /* 0x000fea000383ffff */
.L_x_403:
[----:B------:R-:W-:Y:S05]  /*27a0*/  BSYNC B0 ;  /* 0x0000000000007941 */ /* 0x000fea0003800000 */
.L_x_402:
        /* <DEDUP_REMOVED lines=9> */
.L_x_421:
        /* <DEDUP_REMOVED lines=12> */
[----:B------:R-:W-:Y:S05]  /*2900*/  BRA `(.L_x_411) ;  /* 0x00000000004c7947 */ /* 0x000fea0003800000 */
.L_x_410:
[----:B0-----:R-:W0:Y:S01]  /*2910*/  I2F.U32.RP R8, UR34 ;  /* 0x0000002200087d06 */ /* 0x001e220008209000 */
        /* <DEDUP_REMOVED lines=18> */
.L_x_411:
[----:B------:R-:W-:Y:S05]  /*2a40*/  BSYNC B1 ;  /* 0x0000000000017941 */ /* 0x000fea0003800000 */
.L_x_409:
[----:B------:R-:W-:Y:S02]  /*2a50*/  IMAD R9, R11, UR24, RZ ;  /* 0x000000180b097c24 */ /* 0x000fe4000f8e02ff */
[----:B------:R-:W-:-:S04]  /*2a60*/  IMAD.WIDE.U32 R6, R10, UR24, RZ ;  /* 0x000000180a067c25 */ /* 0x000fc8000f8e00ff */
[----:B------:R-:W-:Y:S01]  /*2a70*/  IMAD R9, R10, UR25, R9 ;  /* 0x000000190a097c24 */ /* 0x000fe2000f8e0209 */
[----:B------:R-:W-:-:S03]  /*2a80*/  LEA R8, P0, R6, UR26, 0x4 ;  /* 0x0000001a06087c11 */ /* 0x000fc6000f8020ff */
[----:B------:R-:W-:-:S05]  /*2a90*/  IMAD.IADD R7, R7, 0x1, R9 ;  /* 0x0000000107077824 */ /* 0x000fca00078e0209 */
[----:B------:R-:W-:-:S06]  /*2aa0*/  LEA.HI.X R9, R6, UR27, R7, 0x4, P0 ;  /* 0x0000001b06097c11 */ /* 0x000fcc00080f2407 */
[----:B------:R-:W2:Y:S01]  /*2ab0*/  LDG.E.128.CONSTANT R8, desc[UR22][R8.64] ;  /* 0x0000001608087981 */ /* 0x000ea2000c1e9d00 */
[C---:B------:R-:W-:Y:S01]  /*2ac0*/  LEA R6, P0, R0.reuse, UR28, 0x4 ;  /* 0x0000001c00067c11 */ /* 0x040fe2000f8020ff */
[----:B------:R-:W-:Y:S03]  /*2ad0*/  BSSY B1, `(.L_x_412) ;  /* 0x000001e000017945 */ /* 0x000fe60003800000 */
[----:B------:R-:W-:Y:S02]  /*2ae0*/  LEA.HI.X R7, R0, UR29, R4, 0x4, P0 ;  /* 0x0000001d00077c11 */ /* 0x000fe400080f2404 */
        /* <DEDUP_REMOVED lines=8> */
[----:B------:R-:W-:Y:S05]  /*2b70*/  BRA `(.L_x_414) ;  /* 0x00000000004c7947 */ /* 0x000fea0003800000 */
.L_x_413:
[----:B0-----:R-:W0:Y:S01]  /*2b80*/  I2F.U32.RP R11, UR34 ;  /* 0x00000022000b7d06 */ /* 0x001e220008209000 */
        /* <DEDUP_REMOVED lines=9> */
[----:B------:R-:W-:-:S05]  /*2c20*/  IMAD.HI.U32 R10, R15, R0, RZ ;  /* 0x000000000f0a7227 */ /* 0x000fca00078e00ff */
[----:B------:R-:W-:-:S05]  /*2c30*/  IADD3 R9, -R10, RZ, RZ ;  /* 0x000000ff0a097210 */ /* 0x000fca0007ffe1ff */
[----:B------:R-:W-:-:S05]  /*2c40*/  IMAD R8, R9, UR34, R0 ;  /* 0x0000002209087c24 */ /* 0x000fca000f8e0200 */
[----:B------:R-:W-:-:S13]  /*2c50*/  ISETP.GE.U32.AND P0, PT, R8, UR34, PT ;  /* 0x0000002208007c0c */ /* 0x000fda000bf06070 */
[----:B------:R-:W-:Y:S02]  /*2c60*/  @P0 VIADD R8, R8, -UR34 ;  /* 0x8000002208080c36 */ /* 0x000fe40008000000 */
[----:B------:R-:W-:-:S03]  /*2c70*/  @P0 VIADD R10, R10, 0x1 ;  /* 0x000000010a0a0836 */ /* 0x000fc60000000000 */
[----:B------:R-:W-:-:S13]  /*2c80*/  ISETP.GE.U32.AND P1, PT, R8, UR34, PT ;  /* 0x0000002208007c0c */ /* 0x000fda000bf26070 */
[----:B------:R-:W-:Y:S01]  /*2c90*/  @P1 VIADD R10, R10, 0x1 ;  /* 0x000000010a0a1836 */ /* 0x000fe20000000000 */
[----:B------:R-:W-:-:S07]  /*2ca0*/  @!P2 LOP3.LUT R10, RZ, UR34, RZ, 0x33, !PT ;  /* 0x00000022ff0aac12 */ /* 0x000fce000f8e33ff */
.L_x_414:
[----:B------:R-:W-:Y:S05]  /*2cb0*/  BSYNC B1 ;  /* 0x0000000000017941 */ /* 0x000fea0003800000 */
.L_x_412:
[----:B------:R-:W-:Y:S02]  /*2cc0*/  IMAD R11, R11, UR24, RZ ;  /* 0x000000180b0b7c24 */ /* 0x000fe4000f8e02ff */
[----:B------:R-:W-:-:S04]  /*2cd0*/  IMAD.WIDE.U32 R8, R10, UR24, RZ ;  /* 0x000000180a087c25 */ /* 0x000fc8000f8e00ff */
[----:B------:R-:W-:Y:S01]  /*2ce0*/  IMAD R11, R10, UR25, R11 ;  /* 0x000000190a0b7c24 */ /* 0x000fe2000f8e020b */
[----:B------:R-:W-:-:S03]  /*2cf0*/  LEA R10, P0, R8, UR26, 0x4 ;  /* 0x0000001a080a7c11 */ /* 0x000fc6000f8020ff */
[----:B------:R-:W-:-:S05]  /*2d00*/  IMAD.IADD R9, R9, 0x1, R11 ;  /* 0x0000000109097824 */ /* 0x000fca00078e020b */
[----:B------:R-:W-:-:S06]  /*2d10*/  LEA.HI.X R11, R8, UR27, R9, 0x4, P0 ;  /* 0x0000001b080b7c11 */ /* 0x000fcc00080f2409 */
[----:B------:R-:W2:Y:S01]  /*2d20*/  LDG.E.128.CONSTANT R8, desc[UR22][R10.64] ;  /* 0x000000160a087981 */ /* 0x000ea2000c1e9d00 */
[----:B------:R-:W-:Y:S01]  /*2d30*/  IADD3 R6, P0, R6, R12, RZ ;  /* 0x0000000c06067210 */ /* 0x000fe20007f1e0ff */
[----:B------:R-:W-:Y:S03]  /*2d40*/  BSSY B1, `(.L_x_415) ;  /* 0x000001e000017945 */ /* 0x000fe60003800000 */
[----:B------:R-:W-:Y:S02]  /*2d50*/  IADD3.X R7, R7, R5, RZ, P0, !PT ;  /* 0x0000000507077210 */ /* 0x000fe400007fe4ff */
        /* <DEDUP_REMOVED lines=9> */
.L_x_416:
        /* <DEDUP_REMOVED lines=19> */
.L_x_417:
[----:B------:R-:W-:Y:S05]  /*2f20*/  BSYNC B1 ;  /* 0x0000000000017941 */ /* 0x000fea0003800000 */
.L_x_415:
        /* <DEDUP_REMOVED lines=8> */
[----:B------:R-:W-:Y:S04]  /*2fb0*/  BSSY B1, `(.L_x_418) ;  /* 0x000001e000017945 */ /* 0x000fe80003800000 */
[----:B------:R-:W-:Y:S01]  /*2fc0*/  IMAD.X R7, R7, 0x1, R5, P0 ;  /* 0x0000000107077824 */ /* 0x000fe200000e0605 */
        /* <DEDUP_REMOVED lines=8> */
[----:B------:R-:W-:Y:S05]  /*3050*/  BRA `(.L_x_420) ;  /* 0x00000000004c7947 */ /* 0x000fea0003800000 */
.L_x_419:
        /* <DEDUP_REMOVED lines=19> */
.L_x_420:
[----:B------:R-:W-:Y:S05]  /*3190*/  BSYNC B1 ;  /* 0x0000000000017941 */ /* 0x000fea0003800000 */
.L_x_418:
[----:B------:R-:W-:Y:S02]  /*31a0*/  IMAD R11, R11, UR24, RZ ;  /* 0x000000180b0b7c24 */ /* 0x000fe4000f8e02ff */
[----:B------:R-:W-:-:S04]  /*31b0*/  IMAD.WIDE.U32 R8, R10, UR24, RZ ;  /* 0x000000180a087c25 */ /* 0x000fc8000f8e00ff */
[----:B------:R-:W-:Y:S01]  /*31c0*/  IMAD R11, R10, UR25, R11 ;  /* 0x000000190a0b7c24 */ /* 0x000fe2000f8e020b */
[----:B------:R-:W-:-:S03]  /*31d0*/  LEA R10, P0, R8, UR26, 0x4 ;  /* 0x0000001a080a7c11 */ /* 0x000fc6000f8020ff */
[----:B------:R-:W-:-:S05]  /*31e0*/  IMAD.IADD R9, R9, 0x1, R11 ;  /* 0x0000000109097824 */ /* 0x000fca00078e020b */
        /* <DEDUP_REMOVED lines=11> */
.L_x_408:
[----:B------:R-:W-:Y:S05]  /*32a0*/  EXIT ;  /* 0x000000000000794d */ /* 0x000fea0003800000 */
        .weak           $__internal_43_$__cuda_sm20_div_s64
        .type           $__internal_43_$__cuda_sm20_div_s64,@function
        .size           $__internal_43_$__cuda_sm20_div_s64,($__internal_44_$__cuda_sm20_div_u64 - $__internal_43_$__cuda_sm20_div_s64)
$__internal_43_$__cuda_sm20_div_s64:
[----:B------:R-:W-:Y:S01]  /*32b0*/  UIADD3 UR8, UP1, URZ, -UR20, URZ ;  /* 0x800000143f087290 */ /* 0x000fe2000ff3e03f */
[----:B------:R-:W-:Y:S01]  /*32c0*/  ISETP.GE.AND P0, PT, R4, RZ, PT ;  /* 0x000000ff0400720c */ /* 0x000fe20003f06270 */
[----:B------:R-:W-:Y:S01]  /*32d0*/  UISETP.GE.AND UP0, UPT, UR21, URZ, UPT ;  /* 0x0000003f1500728c */ /* 0x000fe2000bf06270 */
[-C--:B------:R-:W-:Y:S01]  /*32e0*/  IADD3 R16, P1, RZ, -R0.reuse, RZ ;  /* 0x80000000ff107210 */ /* 0x080fe20007f3e0ff */
[----:B------:R-:W-:Y:S02]  /*32f0*/  UIADD3.X UR9, URZ, ~UR21, URZ, UP1, !UPT ;  /* 0x800000153f097290 */ /* 0x000fe40008ffe43f */
[----:B------:R-:W-:Y:S01]  /*3300*/  USEL UR8, UR8, UR20, !UP0 ;  /* 0x0000001408087287 */ /* 0x000fe2000c000000 */
[----:B------:R-:W-:Y:S01]  /*3310*/  SEL R16, R16, R0, !P0 ;  /* 0x0000000010107207 */ /* 0x000fe20004000000 */
[----:B------:R-:W-:Y:S01]  /*3320*/  USEL UR9, UR9, UR21, !UP0 ;  /* 0x0000001509097287 */ /* 0x000fe2000c000000 */
[----:B------:R-:W-:-:S05]  /*3330*/  IMAD.X R14, RZ, RZ, ~R4, P1 ;  /* 0x000000ffff0e7224 */ /* 0x000fca00008e0e04 */
[----:B------:R-:W-:-:S03]  /*3340*/  SEL R14, R14, R4, !P0 ;  /* 0x000000040e0e7207 */ /* 0x000fc60004000000 */
[----:B------:R-:W0:Y:S08]  /*3350*/  I2F.U64.RP R8, UR8 ;  /* 0x0000000800087d12 */ /* 0x000e300008309000 */
[----:B0-----:R-:W0:Y:S02]  /*3360*/  MUFU.RCP R8, R8 ;  /* 0x0000000800087308 */ /* 0x001e240000001000 */
[----:B0-----:R-:W-:-:S06]  /*3370*/  IADD3 R8, R8, 0x1ffffffe, RZ ;  /* 0x1ffffffe08087810 */ /* 0x001fcc0007ffe0ff */
[----:B------:R-:W0:Y:S02]  /*3380*/  F2I.U64.TRUNC R10, R8 ;  /* 0x00000008000a7311 */ /* 0x000e24000020d800 */
[----:B0-----:R-:W-:Y:S02]  /*3390*/  R2UR UR12, R10 ;  /* 0x000000000a0c72ca */ /* 0x001fe400000e0000 */
[----:B------:R-:W-:Y:S01]  /*33a0*/  R2UR UR13, R11 ;  /* 0x000000000b0d72ca */ /* 0x000fe200000e0000 */
[----:B------:R-:W-:-:S10]  /*33b0*/  IMAD.MOV.U32 R11, RZ, RZ, RZ ;  /* 0x000000ffff0b7224 */ /* 0x000fd400078e00ff */
[----:B------:R-:W-:-:S04]  /*33c0*/  UIMAD.WIDE.U32 UR14, UR12, UR8, URZ ;  /* 0x000000080c0e72a5 */ /* 0x000fc8000f8e003f */
        /* <DEDUP_REMOVED lines=31> */
[----:B------:R-:W-:-:S04]  /*35c0*/  IMAD.HI.U32 R11, P0, R16, UR16, R10 ;  /* 0x00000010100b7c27 */ /* 0x000fc8000f80000a */
[----:B------:R-:W-:Y:S01]  /*35d0*/  IMAD.HI.U32 R10, R14, UR16, RZ ;  /* 0x000000100e0a7c27 */ /* 0x000fe2000f8e00ff */
        /* <DEDUP_REMOVED lines=9> */
[----:B------:R-:W-:Y:S02]  /*3670*/  IADD3 R17, P1, R16, -UR8, RZ ;  /* 0x8000000810117c10 */ /* 0x000fe4000ff3e0ff */
[----:B------:R-:W-:Y:S02]  /*3680*/  IADD3 R11, P2, R8, 0x1, RZ ;  /* 0x00000001080b7810 */ /* 0x000fe40007f5e0ff */
[C---:B------:R-:W-:Y:S02]  /*3690*/  ISETP.GE.U32.AND.EX P0, PT, R14.reuse, UR9, PT, P0 ;  /* 0x000000090e007c0c */ /* 0x040fe4000bf06100 */
[----:B------:R-:W-:Y:S02]  /*36a0*/  IADD3.X R15, R14, ~UR9, RZ, P1, !PT ;  /* 0x800000090e0f7c10 */ /* 0x000fe40008ffe4ff */
[----:B------:R-:W-:Y:S02]  /*36b0*/  SEL R16, R17, R16, P0 ;  /* 0x0000001011107207 */ /* 0x000fe40000000000 */
[----:B------:R-:W-:-:S02]  /*36c0*/  IADD3.X R17, RZ, R10, RZ, P2, !PT ;  /* 0x0000000aff117210 */ /* 0x000fc400017fe4ff */
[----:B------:R-:W-:Y:S02]  /*36d0*/  SEL R11, R11, R8, P0 ;  /* 0x000000080b0b7207 */ /* 0x000fe40000000000 */
[----:B------:R-:W-:Y:S02]  /*36e0*/  SEL R15, R15, R14, P0 ;  /* 0x0000000e0f0f7207 */ /* 0x000fe40000000000 */
[----:B------:R-:W-:Y:S02]  /*36f0*/  ISETP.GE.U32.AND P1, PT, R16, UR8, PT ;  /* 0x0000000810007c0c */ /* 0x000fe4000bf26070 */
[----:B------:R-:W-:Y:S02]  /*3700*/  SEL R17, R17, R10, P0 ;  /* 0x0000000a11117207 */ /* 0x000fe40000000000 */
[----:B------:R-:W-:Y:S02]  /*3710*/  IADD3 R8, P2, R11, 0x1, RZ ;  /* 0x000000010b087810 */ /* 0x000fe40007f5e0ff */
[----:B------:R-:W-:-:S03]  /*3720*/  ISETP.GE.U32.AND.EX P0, PT, R15, UR9, PT, P1 ;  /* 0x000000090f007c0c */ /* 0x000fc6000bf06110 */
[----:B------:R-:W-:Y:S01]  /*3730*/  IMAD.X R10, RZ, RZ, R17, P2 ;  /* 0x000000ffff0a7224 */ /* 0x000fe200010e0611 */
[----:B------:R-:W-:Y:S02]  /*3740*/  SEL R8, R8, R11, P0 ;  /* 0x0000000b08087207 */ /* 0x000fe40000000000 */
[----:B------:R-:W-:Y:S02]  /*3750*/  LOP3.LUT R11, R4, UR21, RZ, 0x3c, !PT ;  /* 0x00000015040b7c12 */ /* 0x000fe4000f8e3cff */
[----:B------:R-:W-:Y:S02]  /*3760*/  SEL R17, R10, R17, P0 ;  /* 0x000000110a117207 */ /* 0x000fe40000000000 */
[-C--:B------:R-:W-:Y:S02]  /*3770*/  IADD3 R10, P2, RZ, -R8.reuse, RZ ;  /* 0x80000008ff0a7210 */ /* 0x080fe40007f5e0ff */
[----:B------:R-:W-:Y:S02]  /*3780*/  ISETP.GE.AND P1, PT, R11, RZ, PT ;  /* 0x000000ff0b00720c */ /* 0x000fe40003f26270 */
[----:B------:R-:W-:Y:S01]  /*3790*/  ISETP.NE.U32.AND P0, PT, RZ, UR20, PT ;  /* 0x00000014ff007c0c */ /* 0x000fe2000bf05070 */
[----:B------:R-:W-:Y:S01]  /*37a0*/  IMAD.X R11, RZ, RZ, ~R17, P2 ;  /* 0x000000ffff0b7224 */ /* 0x000fe200010e0e11 */
[----:B------:R-:W-:Y:S01]  /*37b0*/  SEL R10, R10, R8, !P1 ;  /* 0x000000080a0a7207 */ /* 0x000fe20004800000 */
[----:B------:R-:W-:Y:S01]  /*37c0*/  IMAD.MOV.U32 R8, RZ, RZ, R9 ;  /* 0x000000ffff087224 */ /* 0x000fe200078e0009 */
[----:B------:R-:W-:Y:S01]  /*37d0*/  ISETP.NE.AND.EX P0, PT, RZ, UR21, PT, P0 ;  /* 0x00000015ff007c0c */ /* 0x000fe2000bf05300 */
[----:B------:R-:W-:Y:S01]  /*37e0*/  IMAD.MOV.U32 R9, RZ, RZ, 0x0 ;  /* 0x00000000ff097424 */ /* 0x000fe200078e00ff */
[----:B------:R-:W-:-:S02]  /*37f0*/  SEL R11, R11, R17, !P1 ;  /* 0x000000110b0b7207 */ /* 0x000fc40004800000 */
[----:B------:R-:W-:Y:S02]  /*3800*/  SEL R10, R10, 0xffffffff, P0 ;  /* 0xffffffff0a0a7807 */ /* 0x000fe40000000000 */
[----:B------:R-:W-:Y:S01]  /*3810*/  SEL R11, R11, 0xffffffff, P0 ;  /* 0xffffffff0b0b7807 */ /* 0x000fe20000000000 */
[----:B------:R-:W-:Y:S06]  /*3820*/  RET.REL.NODEC R8 `(_ZN2at6native49_GLOBAL__N__cfa43aba_16_ReflectionPad_cu_f800513921reflection_pad1d_flatIN3c107complexIdEEEEvPKT_PS6_lllll) ;  /* 0xffffffc408f47950 */ /* 0x000fec0003c3ffff */
        .weak           $__internal_44_$__cuda_sm20_div_u64
        .type           $__internal_44_$__cuda_sm20_div_u64,@function
        .size           $__internal_44_$__cuda_sm20_div_u64,($__internal_45_$__cuda_sm20_rem_s64 - $__internal_44_$__cuda_sm20_div_u64)
$__internal_44_$__cuda_sm20_div_u64:
        /* <DEDUP_REMOVED lines=44> */
[C---:B------:R-:W-:Y:S01]  /*3af0*/  ISETP.GE.U32.AND P0, PT, R12.reuse, UR4, PT ;  /* 0x000000040c007c0c */ /* 0x040fe2000bf06070 */
[----:B------:R-:W-:Y:S02]  /*3b00*/  IMAD R10, R5, UR4, R10 ;  /* 0x00000004050a7c24 */ /* 0x000fe4000f8e020a */
[----:B------:R-:W-:Y:S02]  /*3b10*/  IMAD.X R8, RZ, RZ, R5, P2 ;  /* 0x000000ffff087224 */ /* 0x000fe400010e0605 */
[----:B------:R-:W-:Y:S01]  /*3b20*/  IMAD.X R10, R3, 0x1, ~R10, P1 ;  /* 0x00000001030a7824 */ /* 0x000fe200008e0e0a */
[----:B------:R-:W-:-:S04]  /*3b30*/  IADD3 R3, P1, R12, -UR4, RZ ;  /* 0x800000040c037c10 */ /* 0x000fc8000ff3e0ff */
[C---:B------:R-:W-:Y:S02]  /*3b40*/  ISETP.GE.U32.AND.EX P0, PT, R10.reuse, UR5, PT, P0 ;  /* 0x000000050a007c0c */ /* 0x040fe4000bf06100 */
[----:B------:R-:W-:Y:S02]  /*3b50*/  IADD3.X R9, R10, ~UR5, RZ, P1, !PT ;  /* 0x800000050a097c10 */ /* 0x000fe40008ffe4ff */
[----:B------:R-:W-:Y:S02]  /*3b60*/  SEL R3, R3, R12, P0 ;  /* 0x0000000c03037207 */ /* 0x000fe40000000000 */
[----:B------:R-:W-:Y:S02]  /*3b70*/  SEL R7, R2, R7, P0 ;  /* 0x0000000702077207 */ /* 0x000fe40000000000 */
[----:B------:R-:W-:Y:S02]  /*3b80*/  SEL R9, R9, R10, P0 ;  /* 0x0000000a09097207 */ /* 0x000fe40000000000 */
[----:B------:R-:W-:-:S02]  /*3b90*/  SEL R2, R8, R5, P0 ;  /* 0x0000000508027207 */ /* 0x000fc40000000000 */
[----:B------:R-:W-:Y:S02]  /*3ba0*/  ISETP.GE.U32.AND P0, PT, R3, UR4, PT ;  /* 0x0000000403007c0c */ /* 0x000fe4000bf06070 */
[----:B------:R-:W-:Y:S02]  /*3bb0*/  IADD3 R12, P2, R7, 0x1, RZ ;  /* 0x00000001070c7810 */ /* 0x000fe40007f5e0ff */
[----:B------:R-:W-:Y:S02]  /*3bc0*/  ISETP.GE.U32.AND.EX P0, PT, R9, UR5, PT, P0 ;  /* 0x0000000509007c0c */ /* 0x000fe4000bf06100 */
[----:B------:R-:W-:Y:S01]  /*3bd0*/  ISETP.NE.U32.AND P1, PT, RZ, UR4, PT ;  /* 0x00000004ff007c0c */ /* 0x000fe2000bf25070 */
[----:B------:R-:W-:Y:S01]  /*3be0*/  IMAD.X R13, RZ, RZ, R2, P2 ;  /* 0x000000ffff0d7224 */ /* 0x000fe200010e0602 */
[----:B------:R-:W-:Y:S01]  /*3bf0*/  SEL R12, R12, R7, P0 ;  /* 0x000000070c0c7207 */ /* 0x000fe20000000000 */
[----:B------:R-:W-:Y:S01]  /*3c00*/  IMAD.MOV.U32 R7, RZ, RZ, 0x0 ;  /* 0x00000000ff077424 */ /* 0x000fe200078e00ff */
[----:B------:R-:W-:-:S02]  /*3c10*/  ISETP.NE.AND.EX P1, PT, RZ, UR5, PT, P1 ;  /* 0x00000005ff007c0c */ /* 0x000fc4000bf25310 */
[----:B------:R-:W-:Y:S02]  /*3c20*/  SEL R13, R13, R2, P0 ;  /* 0x000000020d0d7207 */ /* 0x000fe40000000000 */
[----:B------:R-:W-:Y:S02]  /*3c30*/  SEL R12, R12, 0xffffffff, P1 ;  /* 0xffffffff0c0c7807 */ /* 0x000fe40000800000 */
[----:B------:R-:W-:Y:S01]  /*3c40*/  SEL R13, R13, 0xffffffff, P1 ;  /* 0xffffffff0d0d7807 */ /* 0x000fe20000800000 */
[----:B------:R-:W-:Y:S06]  /*3c50*/  RET.REL.NODEC R6 `(_ZN2at6native49_GLOBAL__N__cfa43aba_16_ReflectionPad_cu_f800513921reflection_pad1d_flatIN3c107complexIdEEEEvPKT_PS6_lllll) ;  /* 0xffffffc006e87950 */ /* 0x000fec0003c3ffff */
        .weak           $__internal_45_$__cuda_sm20_rem_s64
        .type           $__internal_45_$__cuda_sm20_rem_s64,@function
        .size           $__internal_45_$__cuda_sm20_rem_s64,(.L_x_1180 - $__internal_45_$__cuda_sm20_rem_s64)
$__internal_45_$__cuda_sm20_rem_s64:
        /* <DEDUP_REMOVED lines=27> */
[----:B------:R-:W-:Y:S02]  /*3e10*/  IMAD R9, R19, R20, R9 ;  /* 0x0000001413097224 */ /* 0x000fe400078e0209 */
[----:B------:R-:W-:-:S04]  /*3e20*/  IMAD.HI.U32 R10, R11, R18, RZ ;  /* 0x000000120b0a7227 */ /* 0x000fc800078e00ff */
[----:B------:R-:W-:-:S04]  /*3e30*/  IMAD.X R9, RZ, RZ, ~R9, P0 ;  /* 0x000000ffff097224 */ /* 0x000fc800000e0e09 */
[----:B------:R-:W-:Y:S01]  /*3e40*/  IMAD.WIDE.U32 R24, P0, R11, R9, R10 ;  /* 0x000000090b187225 */ /* 0x000fe2000780000a */
[----:B------:R-:W-:-:S03]  /*3e50*/  IADD3 R10, P4, RZ, -R17, RZ ;  /* 0x80000011ff0a7210 */ /* 0x000fc60007f9e0ff */
[C---:B------:R-:W-:Y:S01]  /*3e60*/  IMAD R11, R19.reuse, R9, RZ ;  /* 0x00000009130b7224 */ /* 0x040fe200078e02ff */
[----:B------:R-:W-:Y:S01]  /*3e70*/  SEL R10, R10, R17, !P1 ;  /* 0x000000110a0a7207 */ /* 0x000fe20004800000 */
[----:B------:R-:W-:-:S04]  /*3e80*/  IMAD.HI.U32 R18, P2, R19, R18, R24 ;  /* 0x0000001213127227 */ /* 0x000fc80007840018 */
[----:B------:R-:W-:Y:S01]  /*3e90*/  IMAD.HI.U32 R9, R19, R9, RZ ;  /* 0x0000000913097227 */ /* 0x000fe200078e00ff */
[----:B------:R-:W-:Y:S02]  /*3ea0*/  IADD3 R18, P3, R11, R18, RZ ;  /* 0x000000120b127210 */ /* 0x000fe40007f7e0ff */
[----:B------:R-:W-:Y:S01]  /*3eb0*/  IADD3.X R11, RZ, ~R16, RZ, P4, !PT ;  /* 0x80000010ff0b7210 */ /* 0x000fe200027fe4ff */
[----:B------:R-:W-:Y:S02]  /*3ec0*/  IMAD.X R9, R9, 0x1, R19, P0 ;  /* 0x0000000109097824 */ /* 0x000fe400000e0613 */
[----:B------:R-:W-:Y:S01]  /*3ed0*/  IMAD.HI.U32 R24, R18, R10, RZ ;  /* 0x0000000a12187227 */ /* 0x000fe200078e00ff */
[----:B------:R-:W-:Y:S02]  /*3ee0*/  SEL R11, R11, R16, !P1 ;  /* 0x000000100b0b7207 */ /* 0x000fe40004800000 */
[----:B------:R-:W-:Y:S01]  /*3ef0*/  IADD3.X R9, RZ, RZ, R9, P3, P2 ;  /* 0x000000ffff097210 */ /* 0x000fe20001fe4409 */
[----:B------:R-:W-:-:S02]  /*3f00*/  IMAD.MOV.U32 R25, RZ, RZ, RZ ;  /* 0x000000ffff197224 */ /* 0x000fc400078e00ff */
        /* <DEDUP_REMOVED lines=23> */
[----:B------:R-:W-:Y:S02]  /*4080*/  SEL R20, R20, R9, P0 ;  /* 0x0000000914147207 */ /* 0x000fe40000000000 */
[-C--:B------:R-:W-:Y:S02]  /*4090*/  IADD3 R9, P2, RZ, -R10.reuse, RZ ;  /* 0x8000000aff097210 */ /* 0x080fe40007f5e0ff */
[----:B------:R-:W-:Y:S01]  /*40a0*/  ISETP.NE.U32.AND P0, PT, R15, RZ, PT ;  /* 0x000000ff0f00720c */ /* 0x000fe20003f05070 */
[----:B------:R-:W-:Y:S01]  /*40b0*/  IMAD.MOV.U32 R15, RZ, RZ, 0x0 ;  /* 0x00000000ff0f7424 */ /* 0x000fe200078e00ff */
[----:B------:R-:W-:Y:S01]  /*40c0*/  SEL R9, R9, R10, !P1 ;  /* 0x0000000a09097207 */ /* 0x000fe20004800000 */
[----:B------:R-:W-:Y:S01]  /*40d0*/  IMAD.X R11, RZ, RZ, ~R20, P2 ;  /* 0x000000ffff0b7224 */ /* 0x000fe200010e0e14 */
[----:B------:R-:W-:Y:S01]  /*40e0*/  ISETP.NE.AND.EX P0, PT, R14, RZ, PT, P0 ;  /* 0x000000ff0e00720c */ /* 0x000fe20003f05300 */
[----:B------:R-:W-:-:S03]  /*40f0*/  IMAD.MOV.U32 R14, RZ, RZ, R8 ;  /* 0x000000ffff0e7224 */ /* 0x000fc600078e0008 */
[----:B------:R-:W-:Y:S02]  /*4100*/  SEL R11, R11, R20, !P1 ;  /* 0x000000140b0b7207 */ /* 0x000fe40004800000 */
[----:B------:R-:W-:Y:S02]  /*4110*/  SEL R9, R9, 0xffffffff, P0 ;  /* 0xffffffff09097807 */ /* 0x000fe40000000000 */
[----:B------:R-:W-:Y:S01]  /*4120*/  SEL R11, R11, 0xffffffff, P0 ;  /* 0xffffffff0b0b7807 */ /* 0x000fe20000000000 */
[----:B------:R-:W-:Y:S06]  /*4130*/  RET.REL.NODEC R14 `(_ZN2at6native49_GLOBAL__N__cfa43aba_16_ReflectionPad_cu_f800513921reflection_pad1d_flatIN3c107complexIdEEEEvPKT_PS6_lllll) ;  /* 0xffffffbc0eb07950 */ /* 0x000fec0003c3ffff */
.L_x_422:
        /* <DEDUP_REMOVED lines=12> */
.L_x_1180:


//--------------------- .text._ZN2at6native49_GLOBAL__N__cfa43aba_16_ReflectionPad_cu_f800513927reflection_pad1d_out_kernelIN3c107complexIdEEEEvPKT_PS6_lll --------------------------
	.section	.text._ZN2at6native49_GLOBAL__N__cfa43aba_16_ReflectionPad_cu_f800513927reflection_pad1d_out_kernelIN3c107complexIdEEEEvPKT_PS6_lll,"ax",@progbits
	.align	128
.text._ZN2at6native49_GLOBAL__N__cfa43aba_16_ReflectionPad_cu_f800513927reflection_pad1d_out_kernelIN3c107complexIdEEEEvPKT_PS6_lll:
        .type           _ZN2at6native49_GLOBAL__N__cfa43aba_16_ReflectionPad_cu_f800513927reflection_pad1d_out_kernelIN3c107complexIdEEEEvPKT_PS6_lll,@function
        .size           _ZN2at6native49_GLOBAL__N__cfa43aba_16_ReflectionPad_cu_f800513927reflection_pad1d_out_kernelIN3c107complexIdEEEEvPKT_PS6_lll,(.L_x_1184 - _ZN2at6native49_GLOBAL__N__cfa43aba_16_ReflectionPad_cu_f800513927reflection_pad1d_out_kernelIN3c107complexIdEEEEvPKT_PS6_lll)
        .other          _ZN2at6native49_GLOBAL__N__cfa43aba_16_ReflectionPad_cu_f800513927reflection_pad1d_out_kernelIN3c107complexIdEEEEvPKT_PS6_lll,@"STO_CUDA_ENTRY STV_DEFAULT"
_ZN2at6native49_GLOBAL__N__cfa43aba_16_ReflectionPad_cu_f800513927reflection_pad1d_out_kernelIN3c107complexIdEEEEvPKT_PS6_lll:
        /* <DEDUP_REMOVED lines=26> */
[----:B------:R-:W-:Y:S02]  /*01a0*/  ISETP.GT.AND.EX P0, PT, R5, RZ, PT, P0 ;  /* 0x000000ff0500720c */ /* 0x000fe40003f04300 */
[----:B------:R-:W-:Y:S01]  /*01b0*/  ISETP.GT.U32.AND P1, PT, R14, RZ, PT ;  /* 0x000000ff0e00720c */ /* 0x000fe20003f24070 */
[----:B0-----:R-:W-:-:S03]  /*01c0*/  UIMAD UR4, UR4, UR5, UR6 ;  /* 0x00000005040472a4 */ /* 0x001fc6000f8e0206 */
[----:B------:R-:W-:-:S03]  /*01d0*/  ULDC.64 UR6, c[0x0][0x210] ;  /* 0x0000840000067ab9 */ /* 0x000fc60000000a00 */
[----:B------:R-:W-:Y:S01]  /*01e0*/  IMAD.WIDE.U32 R10, R6, UR4, R10 ;  /* 0x00000004060a7c25 */ /* 0x000fe2000f8e000a */
[----:B------:R-:W-:Y:S02]  /*01f0*/  SEL R6, R15, R8, P2 ;  /* 0x000000080f067207 */ /* 0x000fe40001000000 */
[----:B------:R-:W-:Y:S01]  /*0200*/  IADD3 R8, P5, P6, -R13, 0x1, R2 ;  /* 0x000000010d087810 */ /* 0x000fe20007ebe102 */
[----:B------:R-:W-:Y:S01]  /*0210*/  IMAD.X R15, RZ, RZ, ~R5, P4 ;  /* 0x000000ffff0f7224 */ /* 0x000fe200020e0e05 */
[C---:B------:R-:W-:Y:S01]  /*0220*/  LEA R10, P4, R4.reuse, R10, 0x1 ;  /* 0x0000000a040a7211 */ /* 0x040fe200078808ff */
[----:B------:R-:W-:Y:S01]  /*0230*/  IMAD R7, R7, UR4, R11 ;  /* 0x0000000407077c24 */ /* 0x000fe2000f8e020b */
[C---:B------:R-:W-:Y:S02]  /*0240*/  SEL R11, R4.reuse, RZ, P0 ;  /* 0x000000ff040b7207 */ /* 0x040fe40000000000 */
[----:B------:R-:W-:Y:S02]  /*0250*/  ISETP.GT.AND.EX P1, PT, R15, RZ, PT, P1 ;  /* 0x000000ff0f00720c */ /* 0x000fe40003f24310 */
[----:B------:R-:W-:-:S02]  /*0260*/  LEA.HI.X R4, R4, R7, R5, 0x1, P4 ;  /* 0x0000000704047211 */ /* 0x000fc400020f0c05 */
[----:B------:R-:W-:Y:S02]  /*0270*/  LOP3.LUT R7, RZ, R11, RZ, 0x33, !PT ;  /* 0x0000000bff077212 */ /* 0x000fe400078e33ff */
[----:B------:R-:W-:Y:S02]  /*0280*/  IADD3.X R11, ~R12, RZ, RZ, P5, P6 ;  /* 0x000000ff0c0b7210 */ /* 0x000fe40002fec5ff */
[----:B------:R-:W-:Y:S01]  /*0290*/  SEL R13, R14, RZ, P1 ;  /* 0x000000ff0e0d7207 */ /* 0x000fe20000800000 */
[----:B------:R-:W-:Y:S01]  /*02a0*/  IMAD.X R14, RZ, RZ, ~R3, P3 ;  /* 0x000000ffff0e7224 */ /* 0x000fe200018e0e03 */
[----:B------:R-:W-:Y:S02]  /*02b0*/  IADD3 R17, P4, RZ, -R8, RZ ;  /* 0x80000008ff117210 */ /* 0x000fe40007f9e0ff */
[----:B------:R-:W-:Y:S02]  /*02c0*/  SEL R12, R5, RZ, P0 ;  /* 0x000000ff050c7207 */ /* 0x000fe40000000000 */
[----:B------:R-:W-:-:S02]  /*02d0*/  ISETP.GE.AND P0, PT, R11, RZ, PT ;  /* 0x000000ff0b00720c */ /* 0x000fc40003f06270 */
[----:B------:R-:W-:Y:S01]  /*02e0*/  IADD3 R5, P5, P6, R13, R10, R7 ;  /* 0x0000000a0d057210 */ /* 0x000fe20007ebe007 */
[----:B------:R-:W-:Y:S01]  /*02f0*/  IMAD.X R10, RZ, RZ, ~R11, P4 ;  /* 0x000000ffff0a7224 */ /* 0x000fe200020e0e0b */
[----:B------:R-:W-:Y:S02]  /*0300*/  LOP3.LUT R7, RZ, R12, RZ, 0x33, !PT ;  /* 0x0000000cff077212 */ /* 0x000fe400078e33ff */
[----:B------:R-:W-:Y:S02]  /*0310*/  SEL R12, R15, RZ, P1 ;  /* 0x000000ff0f0c7207 */ /* 0x000fe40000800000 */
[----:B------:R-:W-:Y:S02]  /*0320*/  SEL R8, R8, R17, !P0 ;  /* 0x0000001108087207 */ /* 0x000fe40004000000 */
[----:B------:R-:W-:Y:S02]  /*0330*/  SEL R13, R14, R3, P2 ;  /* 0x000000030e0d7207 */ /* 0x000fe40001000000 */
[----:B------:R-:W-:-:S02]  /*0340*/  SEL R10, R11, R10, !P0 ;  /* 0x0000000a0b0a7207 */ /* 0x000fc40004000000 */
[----:B------:R-:W-:Y:S02]  /*0350*/  IADD3.X R3, R12, R4, R7, P5, P6 ;  /* 0x000000040c037210 */ /* 0x000fe40002fec407 */
[----:B------:R-:W-:-:S04]  /*0360*/  IADD3 R6, P0, P1, R8, R5, R6 ;  /* 0x0000000508067210 */ /* 0x000fc8000791e006 */
[----:B------:R-:W-:Y:S02]  /*0370*/  IADD3.X R3, R10, R3, R13, P0, P1 ;  /* 0x000000030a037210 */ /* 0x000fe400007e240d */
[----:B------:R-:W-:-:S04]  /*0380*/  LEA R4, P0, R6, UR6, 0x4 ;  /* 0x0000000606047c11 */ /* 0x000fc8000f8020ff */
[----:B------:R-:W-:Y:S01]  /*0390*/  LEA.HI.X R5, R6, UR7, R3, 0x4, P0 ;  /* 0x0000000706057c11 */ /* 0x000fe200080f2403 */
[----:B------:R-:W-:-:S05]  /*03a0*/  ULDC.64 UR6, c[0x0][0x208] ;  /* 0x0000820000067ab9 */ /* 0x000fca0000000a00 */
[----:B------:R-:W2:Y:S01]  /*03b0*/  LDG.E.128 R4, desc[UR6][R4.64] ;  /* 0x0000000604047981 */ /* 0x000ea2000c1e1d00 */
[----:B------:R-:W-:Y:S02]  /*03c0*/  IMAD.MOV.U32 R3, RZ, RZ, RZ ;  /* 0x000000ffff037224 */ /* 0x000fe400078e00ff */
[----:B------:R-:W-:-:S04]  /*03d0*/  IMAD.WIDE.U32 R2, R9, UR4, R2 ;  /* 0x0000000409027c25 */ /* 0x000fc8000f8e0002 */
[----:B------:R-:W-:Y:S01]  /*03e0*/  IMAD R9, R0, UR4, RZ ;  /* 0x0000000400097c24 */ /* 0x000fe2000f8e02ff */
[----:B------:R-:W-:Y:S02]  /*03f0*/  ULDC.64 UR4, c[0x0][0x218] ;  /* 0x0000860000047ab9 */ /* 0x000fe40000000a00 */
[----:B------:R-:W-:Y:S01]  /*0400*/  LEA R8, P0, R2, UR4, 0x4 ;  /* 0x0000000402087c11 */ /* 0x000fe2000f8020ff */
[----:B------:R-:W-:-:S05]  /*0410*/  IMAD.IADD R3, R3, 0x1, R9 ;  /* 0x0000000103037824 */ /* 0x000fca00078e0209 */
[----:B------:R-:W-:-:S05]  /*0420*/  LEA.HI.X R9, R2, UR5, R3, 0x4, P0 ;  /* 0x0000000502097c11 */ /* 0x000fca00080f2403 */
[----:B--2---:R-:W-:Y:S01]  /*0430*/  STG.E.128 desc[UR6][R8.64], R4 ;  /* 0x0000000408007986 */ /* 0x004fe2000c101d06 */
[----:B------:R-:W-:Y:S05]  /*0440*/  EXIT ;  /* 0x000000000000794d */ /* 0x000fea0003800000 */
.L_x_423:
        /* <DEDUP_REMOVED lines=11> */
.L_x_1184:


//--------------------- .text._ZN2at6native49_GLOBAL__N__cfa43aba_16_ReflectionPad_cu_f800513921reflection_pad1d_flatIfEEvPKT_PS3_lllll --------------------------
	.section	.text._ZN2at6native49_GLOBAL__N__cfa43aba_16_ReflectionPad_cu_f800513921reflection_pad1d_flatIfEEvPKT_PS3_lllll,"ax",@progbits
	.align	128
.text._ZN2at6native49_GLOBAL__N__cfa43aba_16_ReflectionPad_cu_f800513921reflection_pad1d_flatIfEEvPKT_PS3_lllll:
        .type           _ZN2at6native49_GLOBAL__N__cfa43aba_16_ReflectionPad_cu_f800513921reflection_pad1d_flatIfEEvPKT_PS3_lllll,@function
        .size           _ZN2at6native49_GLOBAL__N__cfa43aba_16_ReflectionPad_cu_f800513921reflection_pad1d_flatIfEEvPKT_PS3_lllll,(.L_x_1185 - _ZN2at6native49_GLOBAL__N__cfa43aba_16_ReflectionPad_cu_f800513921reflection_pad1d_flatIfEEvPKT_PS3_lllll)
        .other          _ZN2at6native49_GLOBAL__N__cfa43aba_16_ReflectionPad_cu_f800513921reflection_pad1d_flatIfEEvPKT_PS3_lllll,@"STO_CUDA_ENTRY STV_DEFAULT"
_ZN2at6native49_GLOBAL__N__cfa43aba_16_ReflectionPad_cu_f800513921reflection_pad1d_flatIfEEvPKT_PS3_lllll:
        /* <DEDUP_REMOVED lines=38> */
[----:B------:R-:W-:Y:S05]  /*0260*/  CALL.REL.NOINC `($__internal_47_$__cuda_sm20_div_u64) ;  /* 0x00000034006c7944 */ /* 0x000fea0003c00000 */
[----:B------:R-:W-:Y:S05]  /*0270*/  BRA `(.L_x_426) ;  /* 0x00000000004c7947 */ /* 0x000fea0003800000 */
.L_x_425:
        /* <DEDUP_REMOVED lines=19> */
.L_x_426:
[----:B------:R-:W-:Y:S05]  /*03b0*/  BSYNC B0 ;  /* 0x0000000000007941 */ /* 0x000fea0003800000 */
.L_x_424:
        /* <DEDUP_REMOVED lines=25> */
.L_x_436:
[----:B------:R-:W-:Y:S01]  /*0550*/  LOP3.LUT R0, R4, UR45, RZ, 0xfc, !PT ;  /* 0x0000002d04007c12 */ /* 0x000fe2000f8efcff */
[----:B------:R-:W-:Y:S03]  /*0560*/  BSSY B1, `(.L_x_430) ;  /* 0x000001b000017945 */ /* 0x000fe60003800000 */
[----:B------:R-:W-:-:S13]  /*0570*/  ISETP.NE.U32.AND P0, PT, R0, RZ, PT ;  /* 0x000000ff0000720c */ /* 0x000fda0003f05070 */
[----:B0-----:R-:W-:Y:S05]  /*0580*/  @!P0 BRA `(.L_x_431) ;  /* 0x0000000000148947 */ /* 0x001fea0003800000 */
[----:B------:R-:W-:-:S07]  /*0590*/  MOV R0, 0x5b0 ;  /* 0x000005b000007802 */ /* 0x000fce0000000f00 */
[----:B------:R-:W-:Y:S05]  /*05a0*/  CALL.REL.NOINC `($__internal_46_$__cuda_sm20_div_s64) ;  /* 0x0000002c003c7944 */ /* 0x000fea0003c00000 */
[----:B------:R-:W-:Y:S01]  /*05b0*/  IMAD.MOV.U32 R22, RZ, RZ, R2 ;  /* 0x000000ffff167224 */ /* 0x000fe200078e0002 */
[----:B------:R-:W-:Y:S01]  /*05c0*/  MOV R23, R3 ;  /* 0x0000000300177202 */ /* 0x000fe20000000f00 */
[----:B------:R-:W-:Y:S06]  /*05d0*/  BRA `(.L_x_432) ;  /* 0x00000000004c7947 */ /* 0x000fec0003800000 */
.L_x_431:
        /* <DEDUP_REMOVED lines=19> */
.L_x_432:
[----:B------:R-:W-:Y:S05]  /*0710*/  BSYNC B1 ;  /* 0x0000000000017941 */ /* 0x000fea0003800000 */
.L_x_430:
        /* <DEDUP_REMOVED lines=16> */
[----:B------:R-:W-:Y:S05]  /*0820*/  CALL.REL.NOINC `($__internal_48_$__cuda_sm20_rem_s64) ;  /* 0x0000003400087944 */ /* 0x000fea0003c00000 */
[----:B------:R-:W-:Y:S05]  /*0830*/  BRA `(.L_x_435) ;  /* 0x0000000000487947 */ /* 0x000fea0003800000 */
.L_x_434:
        /* <DEDUP_REMOVED lines=18> */
.L_x_435:
[----:B------:R-:W-:Y:S05]  /*0960*/  BSYNC B1 ;  /* 0x0000000000017941 */ /* 0x000fea0003800000 */
.L_x_433:
        /* <DEDUP_REMOVED lines=18> */
[----:B------:R0:W2:Y:S01]  /*0a90*/  LDG.E.CONSTANT R5, desc[UR22][R2.64] ;  /* 0x0000001602057981 */ /* 0x0000a2000c1e9900 */
        /* <DEDUP_REMOVED lines=11> */
[----:B--2---:R0:W-:Y:S05]  /*0b50*/  STG.E desc[UR22][R2.64], R5 ;  /* 0x0000000502007986 */ /* 0x0041ea000c101916 */
[----:B------:R-:W-:Y:S05]  /*0b60*/  @P0 BRA `(.L_x_436) ;  /* 0xfffffff800780947 */ /* 0x000fea000383ffff */
.L_x_429:
[----:B------:R-:W-:Y:S05]  /*0b70*/  BSYNC B0 ;  /* 0x0000000000007941 */ /* 0x000fea0003800000 */
.L_x_428:
        /* <DEDUP_REMOVED lines=11> */
.L_x_462:
        /* <DEDUP_REMOVED lines=11> */
[----:B------:R-:W-:Y:S05]  /*0ce0*/  CALL.REL.NOINC `($__internal_46_$__cuda_sm20_div_s64) ;  /* 0x00000024006c7944 */ /* 0x000fea0003c00000 */
[----:B------:R-:W-:Y:S01]  /*0cf0*/  MOV R16, R2 ;  /* 0x0000000200107202 */ /* 0x000fe20000000f00 */
[----:B------:R-:W-:Y:S01]  /*0d00*/  IMAD.MOV.U32 R17, RZ, RZ, R3 ;  /* 0x000000ffff117224 */ /* 0x000fe200078e0003 */
[----:B------:R-:W-:Y:S06]  /*0d10*/  BRA `(.L_x_440) ;  /* 0x00000000004c7947 */ /* 0x000fec0003800000 */
.L_x_439:
        /* <DEDUP_REMOVED lines=19> */
.L_x_440:
[----:B------:R-:W-:Y:S05]  /*0e50*/  BSYNC B1 ;  /* 0x0000000000017941 */ /* 0x000fea0003800000 */
.L_x_438:
        /* <DEDUP_REMOVED lines=16> */
[----:B------:R-:W-:Y:S05]  /*0f60*/  CALL.REL.NOINC `($__internal_48_$__cuda_sm20_rem_s64) ;  /* 0x0000002c00387944 */ /* 0x000fea0003c00000 */
[----:B------:R-:W-:Y:S05]  /*0f70*/  BRA `(.L_x_443) ;  /* 0x0000000000487947 */ /* 0x000fea0003800000 */
.L_x_442:
        /* <DEDUP_REMOVED lines=18> */
.L_x_443:
[----:B------:R-:W-:Y:S05]  /*10a0*/  BSYNC B1 ;  /* 0x0000000000017941 */ /* 0x000fea0003800000 */
.L_x_441:
        /* <DEDUP_REMOVED lines=18> */
[----:B------:R-:W2:Y:S01]  /*11d0*/  LDG.E.CONSTANT R3, desc[UR22][R2.64] ;  /* 0x0000001602037981 */ /* 0x000ea2000c1e9900 */
[C---:B------:R-:W-:Y:S01]  /*11e0*/  LEA R16, P0, R6.reuse, UR32, 0x2 ;  /* 0x0000002006107c11 */ /* 0x040fe2000f8010ff */
[----:B------:R-:W-:Y:S03]  /*11f0*/  BSSY B1, `(.L_x_444) ;  /* 0x0000021000017945 */ /* 0x000fe60003800000 */
[----:B------:R-:W-:Y:S02]  /*1200*/  LEA.HI.X R17, R6, UR33, R4, 0x2, P0 ;  /* 0x0000002106117c11 */ /* 0x000fe400080f1404 */
[----:B------:R-:W-:-:S05]  /*1210*/  IADD3 R13, P0, R14, R6, RZ ;  /* 0x000000060e0d7210 */ /* 0x000fca0007f1e0ff */
[----:B------:R-:W-:-:S05]  /*1220*/  IMAD.X R4, R15, 0x1, R4, P0 ;  /* 0x000000010f047824 */ /* 0x000fca00000e0604 */
[----:B------:R-:W-:-:S04]  /*1230*/  LOP3.LUT R0, R4, UR43, RZ, 0xfc, !PT ;  /* 0x0000002b04007c12 */ /* 0x000fc8000f8efcff */
[----:B------:R-:W-:Y:S01]  /*1240*/  ISETP.NE.U32.AND P0, PT, R0, RZ, PT ;  /* 0x000000ff0000720c */ /* 0x000fe20003f05070 */
[----:B--2---:R0:W-:-:S12]  /*1250*/  STG.E desc[UR22][R16.64], R3 ;  /* 0x0000000310007986 */ /* 0x0041d8000c101916 */
[----:B------:R-:W-:Y:S05]  /*1260*/  @!P0 BRA `(.L_x_445) ;  /* 0x0000000000188947 */ /* 0x000fea0003800000 */
[----:B------:R-:W-:Y:S01]  /*1270*/  IMAD.MOV.U32 R6, RZ, RZ, R13 ;  /* 0x000000ffff067224 */ /* 0x000fe200078e000d */
[----:B------:R-:W-:-:S07]  /*1280*/  MOV R0, 0x12a0 ;  /* 0x000012a000007802 */ /* 0x000fce0000000f00 */
[----:B0-----:R-:W-:Y:S05]  /*1290*/  CALL.REL.NOINC `($__internal_46_$__cuda_sm20_div_s64) ;  /* 0x0000002000007944 */ /* 0x001fea0003c00000 */
[----:B------:R-:W-:Y:S02]  /*12a0*/  IMAD.MOV.U32 R22, RZ, RZ, R2 ;  /* 0x000000ffff167224 */ /* 0x000fe400078e0002 */
[----:B------:R-:W-:Y:S01]  /*12b0*/  IMAD.MOV.U32 R23, RZ, RZ, R3 ;  /* 0x000000ffff177224 */ /* 0x000fe200078e0003 */
[----:B------:R-:W-:Y:S06]  /*12c0*/  BRA `(.L_x_446) ;  /* 0x00000000004c7947 */ /* 0x000fec0003800000 */
.L_x_445:
        /* <DEDUP_REMOVED lines=19> */
.L_x_446:
[----:B------:R-:W-:Y:S05]  /*1400*/  BSYNC B1 ;  /* 0x0000000000017941 */ /* 0x000fea0003800000 */
.L_x_444:
        /* <DEDUP_REMOVED lines=18> */
.L_x_448:
        /* <DEDUP_REMOVED lines=18> */
.L_x_449:
[----:B------:R-:W-:Y:S05]  /*1650*/  BSYNC B1 ;  /* 0x0000000000017941 */ /* 0x000fea0003800000 */
.L_x_447:
        /* <DEDUP_REMOVED lines=18> */
[----:B------:R-:W2:Y:S01]  /*1780*/  LDG.E.CONSTANT R3, desc[UR22][R2.64] ;  /* 0x0000001602037981 */ /* 0x000ea2000c1e9900 */
[----:B------:R-:W-:Y:S01]  /*1790*/  IADD3 R16, P0, R16, R11, RZ ;  /* 0x0000000b10107210 */ /* 0x000fe20007f1e0ff */
[----:B------:R-:W-:Y:S04]  /*17a0*/  BSSY B1, `(.L_x_450) ;  /* 0x0000021000017945 */ /* 0x000fe80003800000 */
[----:B------:R-:W-:Y:S01]  /*17b0*/  IMAD.X R17, R17, 0x1, R12, P0 ;  /* 0x0000000111117824 */ /* 0x000fe200000e060c */
        /* <DEDUP_REMOVED lines=12> */
.L_x_451:
        /* <DEDUP_REMOVED lines=19> */
.L_x_452:
[----:B------:R-:W-:Y:S05]  /*19b0*/  BSYNC B1 ;  /* 0x0000000000017941 */ /* 0x000fea0003800000 */
.L_x_450:
        /* <DEDUP_REMOVED lines=18> */
.L_x_454:
        /* <DEDUP_REMOVED lines=18> */
.L_x_455:
[----:B------:R-:W-:Y:S05]  /*1c00*/  BSYNC B1 ;  /* 0x0000000000017941 */ /* 0x000fea0003800000 */
.L_x_453:
        /* <DEDUP_REMOVED lines=19> */
[----:B------:R-:W-:Y:S01]  /*1d40*/  IADD3 R16, P0, R16, R11, RZ ;  /* 0x0000000b10107210 */ /* 0x000fe20007f1e0ff */
[----:B------:R-:W-:Y:S03]  /*1d50*/  BSSY B1, `(.L_x_456) ;  /* 0x0000021000017945 */ /* 0x000fe60003800000 */
[----:B------:R-:W-:Y:S02]  /*1d60*/  IADD3.X R17, R17, R12, RZ, P0, !PT ;  /* 0x0000000c11117210 */ /* 0x000fe400007fe4ff */
        /* <DEDUP_REMOVED lines=12> */
.L_x_457:
        /* <DEDUP_REMOVED lines=19> */
.L_x_458:
[----:B------:R-:W-:Y:S05]  /*1f60*/  BSYNC B1 ;  /* 0x0000000000017941 */ /* 0x000fea0003800000 */
.L_x_456:
        /* <DEDUP_REMOVED lines=18> */
.L_x_460:
        /* <DEDUP_REMOVED lines=18> */
.L_x_461:
[----:B------:R-:W-:Y:S05]  /*21b0*/  BSYNC B1 ;  /* 0x0000000000017941 */ /* 0x000fea0003800000 */
.L_x_459:
        /* <DEDUP_REMOVED lines=19> */
[----:B------:R-:W-:-:S05]  /*22f0*/  IADD3 R8, P0, R16, R11, RZ ;  /* 0x0000000b10087210 */ /* 0x000fca0007f1e0ff */
[----:B------:R-:W-:Y:S01]  /*2300*/  IMAD.X R9, R17, 0x1, R12, P0 ;  /* 0x0000000111097824 */ /* 0x000fe200000e060c */
[----:B------:R-:W-:-:S05]  /*2310*/  IADD3 R6, P0, R14, R13, RZ ;  /* 0x0000000d0e067210 */ /* 0x000fca0007f1e0ff */
[----:B------:R-:W-:Y:S01]  /*2320*/  IMAD.X R4, R15, 0x1, R4, P0 ;  /* 0x000000010f047824 */ /* 0x000fe200000e0604 */
[----:B------:R-:W-:-:S04]  /*2330*/  ISETP.GE.U32.AND P0, PT, R6, UR6, PT ;  /* 0x0000000606007c0c */ /* 0x000fc8000bf06070 */
[----:B------:R-:W-:Y:S01]  /*2340*/  ISETP.GE.AND.EX P0, PT, R4, UR10, PT, P0 ;  /* 0x0000000a04007c0c */ /* 0x000fe2000bf06300 */
[----:B--2---:R1:W-:-:S12]  /*2350*/  STG.E desc[UR22][R8.64], R3 ;  /* 0x0000000308007986 */ /* 0x0043d8000c101916 */
[----:B------:R-:W-:Y:S05]  /*2360*/  @!P0 BRA `(.L_x_462) ;  /* 0xffffffe800308947 */ /* 0x000fea000383ffff */
[----:B------:R-:W-:Y:S05]  /*2370*/  BSYNC B0 ;  /* 0x0000000000007941 */ /* 0x000fea0003800000 */
.L_x_437:
[----:B------:R-:W-:Y:S05]  /*2380*/  EXIT ;  /* 0x000000000000794d */ /* 0x000fea0003800000 */
.L_x_427:
        /* <DEDUP_REMOVED lines=14> */
.L_x_468:
[----:B------:R-:W-:Y:S01]  /*2470*/  LOP3.LUT R0, R4, UR35, RZ, 0xfc, !PT ;  /* 0x0000002304007c12 */ /* 0x000fe2000f8efcff */
[----:B------:R-:W-:Y:S03]  /*2480*/  BSSY B1, `(.L_x_465) ;  /* 0x0000019000017945 */ /* 0x000fe60003800000 */
[----:B------:R-:W-:-:S13]  /*2490*/  ISETP.NE.U32.AND P0, PT, R0, RZ, PT ;  /* 0x000000ff0000720c */ /* 0x000fda0003f05070 */
[----:B0-----:R-:W-:Y:S05]  /*24a0*/  @!P0 BRA `(.L_x_466) ;  /* 0x00000000000c8947 */ /* 0x001fea0003800000 */
[----:B------:R-:W-:-:S07]  /*24b0*/  MOV R0, 0x24d0 ;  /* 0x000024d000007802 */ /* 0x000fce0000000f00 */
[----:B------:R-:W-:Y:S05]  /*24c0*/  CALL.REL.NOINC `($__internal_46_$__cuda_sm20_div_s64) ;  /* 0x0000000c00747944 */ /* 0x000fea0003c00000 */
[----:B------:R-:W-:Y:S05]  /*24d0*/  BRA `(.L_x_467) ;  /* 0x00000000004c7947 */ /* 0x000fea0003800000 */
.L_x_466:
        /* <DEDUP_REMOVED lines=19> */
.L_x_467:
[----:B------:R-:W-:Y:S05]  /*2610*/  BSYNC B1 ;  /* 0x0000000000017941 */ /* 0x000fea0003800000 */
.L_x_465:
[----:B------:R-:W-:Y:S02]  /*2620*/  IMAD R3, R3, UR30, RZ ;  /* 0x0000001e03037c24 */ /* 0x000fe4000f8e02ff */
[----:B------:R-:W-:-:S04]  /*2630*/  IMAD.WIDE.U32 R8, R2, UR30, RZ ;  /* 0x0000001e02087c25 */ /* 0x000fc8000f8e00ff */
[----:B------:R-:W-:Y:S01]  /*2640*/  IMAD R3, R2, UR31, R3 ;  /* 0x0000001f02037c24 */ /* 0x000fe2000f8e0203 */
[----:B------:R-:W-:-:S03]  /*2650*/  LEA R2, P0, R8, UR32, 0x2 ;  /* 0x0000002008027c11 */ /* 0x000fc6000f8010ff */
[----:B------:R-:W-:-:S05]  /*2660*/  IMAD.IADD R3, R9, 0x1, R3 ;  /* 0x0000000109037824 */ /* 0x000fca00078e0203 */
        /* <DEDUP_REMOVED lines=15> */
.L_x_464:
[----:B------:R-:W-:Y:S05]  /*2760*/  BSYNC B0 ;  /* 0x0000000000007941 */ /* 0x000fea0003800000 */
.L_x_463:
        /* <DEDUP_REMOVED lines=9> */
.L_x_482:
        /* <DEDUP_REMOVED lines=11> */
[----:B0-----:R-:W-:Y:S05]  /*28b0*/  CALL.REL.NOINC `($__internal_46_$__cuda_sm20_div_s64) ;  /* 0x0000000800787944 */ /* 0x001fea0003c00000 */
[----:B------:R-:W-:Y:S05]  /*28c0*/  BRA `(.L_x_472) ;  /* 0x00000000004c7947 */ /* 0x000fea0003800000 */
.L_x_471:
        /* <DEDUP_REMOVED lines=19> */
.L_x_472:
[----:B------:R-:W-:Y:S05]  /*2a00*/  BSYNC B1 ;  /* 0x0000000000017941 */ /* 0x000fea0003800000 */
.L_x_470:
[----:B------:R-:W-:Y:S02]  /*2a10*/  IMAD R3, R3, UR24, RZ ;  /* 0x0000001803037c24 */ /* 0x000fe4000f8e02ff */
[----:B------:R-:W-:-:S04]  /*2a20*/  IMAD.WIDE.U32 R8, R2, UR24, RZ ;  /* 0x0000001802087c25 */ /* 0x000fc8000f8e00ff */
[----:B------:R-:W-:Y:S01]  /*2a30*/  IMAD R3, R2, UR25, R3 ;  /* 0x0000001902037c24 */ /* 0x000fe2000f8e0203 */
[----:B------:R-:W-:-:S03]  /*2a40*/  LEA R2, P0, R8, UR26, 0x2 ;  /* 0x0000001a08027c11 */ /* 0x000fc6000f8010ff */
[----:B------:R-:W-:-:S05]  /*2a50*/  IMAD.IADD R3, R9, 0x1, R3 ;  /* 0x0000000109037824 */ /* 0x000fca00078e0203 */
        /* <DEDUP_REMOVED lines=11> */
[----:B------:R-:W-:Y:S02]  /*2b10*/  MOV R6, R19 ;  /* 0x0000001300067202 */ /* 0x000fe40000000f00 */
[----:B------:R-:W-:-:S07]  /*2b20*/  MOV R0, 0x2b40 ;  /* 0x00002b4000007802 */ /* 0x000fce0000000f00 */
[----:B0-----:R-:W-:Y:S05]  /*2b30*/  CALL.REL.NOINC `($__internal_46_$__cuda_sm20_div_s64) ;  /* 0x0000000400d87944 */ /* 0x001fea0003c00000 */
[----:B------:R-:W-:Y:S05]  /*2b40*/  BRA `(.L_x_475) ;  /* 0x00000000004c7947 */ /* 0x000fea0003800000 */
.L_x_474:
        /* <DEDUP_REMOVED lines=19> */
.L_x_475:
[----:B------:R-:W-:Y:S05]  /*2c80*/  BSYNC B1 ;  /* 0x0000000000017941 */ /* 0x000fea0003800000 */
.L_x_473:
[----:B------:R-:W-:Y:S02]  /*2c90*/  IMAD R3, R3, UR24, RZ ;  /* 0x0000001803037c24 */ /* 0x000fe4000f8e02ff */
[----:B------:R-:W-:-:S04]  /*2ca0*/  IMAD.WIDE.U32 R6, R2, UR24, RZ ;  /* 0x0000001802067c25 */ /* 0x000fc8000f8e00ff */
[----:B------:R-:W-:Y:S01]  /*2cb0*/  IMAD R3, R2, UR25, R3 ;  /* 0x0000001902037c24 */ /* 0x000fe2000f8e0203 */
[----:B------:R-:W-:-:S03]  /*2cc0*/  LEA R2, P0, R6, UR26, 0x2 ;  /* 0x0000001a06027c11 */ /* 0x000fc6000f8010ff */
[----:B------:R-:W-:-:S05]  /*2cd0*/  IMAD.IADD R3, R7, 0x1, R3 ;  /* 0x0000000107037824 */ /* 0x000fca00078e0203 */
        /* <DEDUP_REMOVED lines=15> */
.L_x_477:
        /* <DEDUP_REMOVED lines=19> */
.L_x_478:
[----:B------:R-:W-:Y:S05]  /*2f00*/  BSYNC B1 ;  /* 0x0000000000017941 */ /* 0x000fea0003800000 */
.L_x_476:
        /* <DEDUP_REMOVED lines=20> */
.L_x_480:
        /* <DEDUP_REMOVED lines=19> */
.L_x_481:
[----:B------:R-:W-:Y:S05]  /*3180*/  BSYNC B1 ;  /* 0x0000000000017941 */ /* 0x000fea0003800000 */
.L_x_479:
[----:B------:R-:W-:Y:S02]  /*3190*/  IMAD R3, R3, UR24, RZ ;  /* 0x0000001803037c24 */ /* 0x000fe4000f8e02ff */
[----:B------:R-:W-:-:S04]  /*31a0*/  IMAD.WIDE.U32 R6, R2, UR24, RZ ;  /* 0x0000001802067c25 */ /* 0x000fc8000f8e00ff */
[----:B------:R-:W-:Y:S01]  /*31b0*/  IMAD R3, R2, UR25, R3 ;  /* 0x0000001902037c24 */ /* 0x000fe2000f8e0203 */
[----:B------:R-:W-:-:S03]  /*31c0*/  LEA R2, P0, R6, UR26, 0x2 ;  /* 0x0000001a06027c11 */ /* 0x000fc6000f8010ff */
[----:B------:R-:W-:-:S05]  /*31d0*/  IMAD.IADD R3, R7, 0x1, R3 ;  /* 0x0000000107037824 */ /* 0x000fca00078e0203 */
        /* <DEDUP_REMOVED lines=11> */
.L_x_469:
[----:B------:R-:W-:Y:S05]  /*3290*/  EXIT ;  /* 0x000000000000794d */ /* 0x000fea0003800000 */
        .weak           $__internal_46_$__cuda_sm20_div_s64
        .type           $__internal_46_$__cuda_sm20_div_s64,@function
        .size           $__internal_46_$__cuda_sm20_div_s64,($__internal_47_$__cuda_sm20_div_u64 - $__internal_46_$__cuda_sm20_div_s64)
$__internal_46_$__cuda_sm20_div_s64:
        /* <DEDUP_REMOVED lines=87> */
[----:B------:R-:W-:Y:S06]  /*3810*/  RET.REL.NODEC R8 `(_ZN2at6native49_GLOBAL__N__cfa43aba_16_ReflectionPad_cu_f800513921reflection_pad1d_flatIfEEvPKT_PS3_lllll) ;  /* 0xffffffc408f87950 */ /* 0x000fec0003c3ffff */
        .weak           $__internal_47_$__cuda_sm20_div_u64
        .type           $__internal_47_$__cuda_sm20_div_u64,@function
        .size           $__internal_47_$__cuda_sm20_div_u64,($__internal_48_$__cuda_sm20_rem_s64 - $__internal_47_$__cuda_sm20_div_u64)
$__internal_47_$__cuda_sm20_div_u64:
        /* <DEDUP_REMOVED lines=66> */
[----:B------:R-:W-:Y:S06]  /*3c40*/  RET.REL.NODEC R8 `(_ZN2at6native49_GLOBAL__N__cfa43aba_16_ReflectionPad_cu_f800513921reflection_pad1d_flatIfEEvPKT_PS3_lllll) ;  /* 0xffffffc008ec7950 */ /* 0x000fec0003c3ffff */
        .weak           $__internal_48_$__cuda_sm20_rem_s64
        .type           $__internal_48_$__cuda_sm20_rem_s64,@function
        .size           $__internal_48_$__cuda_sm20_rem_s64,(.L_x_1185 - $__internal_48_$__cuda_sm20_rem_s64)
$__internal_48_$__cuda_sm20_rem_s64:
        /* <DEDUP_REMOVED lines=77> */
[----:B------:R-:W-:Y:S06]  /*4120*/  RET.REL.NODEC R8 `(_ZN2at6native49_GLOBAL__N__cfa43aba_16_ReflectionPad_cu_f800513921reflection_pad1d_flatIfEEvPKT_PS3_lllll) ;  /* 0xffffffbc08b47950 */ /* 0x000fec0003c3ffff */
.L_x_483:
        /* <DEDUP_REMOVED lines=13> */
.L_x_1185:


//--------------------- .text._ZN2at6native49_GLOBAL__N__cfa43aba_16_ReflectionPad_cu_f800513927reflection_pad1d_out_kernelIfEEvPKT_PS3_lll --------------------------
	.section	.text._ZN2at6native49_GLOBAL__N__cfa43aba_16_ReflectionPad_cu_f800513927reflection_pad1d_out_kernelIfEEvPKT_PS3_lll,"ax",@progbits
	.align	128
.text._ZN2at6native49_GLOBAL__N__cfa43aba_16_ReflectionPad_cu_f800513927reflection_pad1d_out_kernelIfEEvPKT_PS3_lll:
        .type           _ZN2at6native49_GLOBAL__N__cfa43aba_16_ReflectionPad_cu_f800513927reflection_pad1d_out_kernelIfEEvPKT_PS3_lll,@function
        .size           _ZN2at6native49_GLOBAL__N__cfa43aba_16_ReflectionPad_cu_f800513927reflection_pad1d_out_kernelIfEEvPKT_PS3_lll,(.L_x_1189 - _ZN2at6native49_GLOBAL__N__cfa43aba_16_ReflectionPad_cu_f800513927reflection_pad1d_out_kernelIfEEvPKT_PS3_lll)
        .other          _ZN2at6native49_GLOBAL__N__cfa43aba_16_ReflectionPad_cu_f800513927reflection_pad1d_out_kernelIfEEvPKT_PS3_lll,@"STO_CUDA_ENTRY STV_DEFAULT"
_ZN2at6native49_GLOBAL__N__cfa43aba_16_ReflectionPad_cu_f800513927reflection_pad1d_out_kernelIfEEvPKT_PS3_lll:
        /* <DEDUP_REMOVED lines=59> */
[----:B------:R-:W2:Y:S01]  /*03b0*/  LDG.E R5, desc[UR6][R4.64] ;  /* 0x0000000604057981 */ /* 0x000ea2000c1e1900 */
[----:B------:R-:W-:Y:S02]  /*03c0*/  IMAD.MOV.U32 R3, RZ, RZ, RZ ;  /* 0x000000ffff037224 */ /* 0x000fe400078e00ff */
[----:B------:R-:W-:-:S04]  /*03d0*/  IMAD.WIDE.U32 R2, R7, UR4, R2 ;  /* 0x0000000407027c25 */ /* 0x000fc8000f8e0002 */
[----:B------:R-:W-:Y:S01]  /*03e0*/  IMAD R7, R0, UR4, RZ ;  /* 0x0000000400077c24 */ /* 0x000fe2000f8e02ff */
[----:B------:R-:W-:Y:S02]  /*03f0*/  ULDC.64 UR4, c[0x0][0x218] ;  /* 0x0000860000047ab9 */ /* 0x000fe40000000a00 */
[----:B------:R-:W-:Y:S01]  /*0400*/  LEA R6, P0, R2, UR4, 0x2 ;  /* 0x0000000402067c11 */ /* 0x000fe2000f8010ff */
[----:B------:R-:W-:-:S05]  /*0410*/  IMAD.IADD R3, R3, 0x1, R7 ;  /* 0x0000000103037824 */ /* 0x000fca00078e0207 */
[----:B------:R-:W-:-:S05]  /*0420*/  LEA.HI.X R7, R2, UR5, R3, 0x2, P0 ;  /* 0x0000000502077c11 */ /* 0x000fca00080f1403 */
[----:B--2---:R-:W-:Y:S01]  /*0430*/  STG.E desc[UR6][R6.64], R5 ;  /* 0x0000000506007986 */ /* 0x004fe2000c101906 */
[----:B------:R-:W-:Y:S05]  /*0440*/  EXIT ;  /* 0x000000000000794d */ /* 0x000fea0003800000 */
.L_x_484:
        /* <DEDUP_REMOVED lines=11> */
.L_x_1189:


//--------------------- .text._ZN2at6native49_GLOBAL__N__cfa43aba_16_ReflectionPad_cu_f800513921reflection_pad1d_flatIdEEvPKT_PS3_lllll --------------------------
	.section	.text._ZN2at6native49_GLOBAL__N__cfa43aba_16_ReflectionPad_cu_f800513921reflection_pad1d_flatIdEEvPKT_PS3_lllll,"ax",@progbits
	.align	128
.text._ZN2at6native49_GLOBAL__N__cfa43aba_16_ReflectionPad_cu_f800513921reflection_pad1d_flatIdEEvPKT_PS3_lllll:
        .type           _ZN2at6native49_GLOBAL__N__cfa43aba_16_ReflectionPad_cu_f800513921reflection_pad1d_flatIdEEvPKT_PS3_lllll,@function
        .size           _ZN2at6native49_GLOBAL__N__cfa43aba_16_ReflectionPad_cu_f800513921reflection_pad1d_flatIdEEvPKT_PS3_lllll,(.L_x_1190 - _ZN2at6native49_GLOBAL__N__cfa43aba_16_ReflectionPad_cu_f800513921reflection_pad1d_flatIdEEvPKT_PS3_lllll)
        .other          _ZN2at6native49_GLOBAL__N__cfa43aba_16_ReflectionPad_cu_f800513921reflection_pad1d_flatIdEEvPKT_PS3_lllll,@"STO_CUDA_ENTRY STV_DEFAULT"
_ZN2at6native49_GLOBAL__N__cfa43aba_16_ReflectionPad_cu_f800513921reflection_pad1d_flatIdEEvPKT_PS3_lllll:
        /* <DEDUP_REMOVED lines=38> */
[----:B------:R-:W-:Y:S05]  /*0260*/  CALL.REL.NOINC `($__internal_50_$__cuda_sm20_div_u64) ;  /* 0x00000034006c7944 */ /* 0x000fea0003c00000 */
[----:B------:R-:W-:Y:S05]  /*0270*/  BRA `(.L_x_487) ;  /* 0x00000000004c7947 */ /* 0x000fea0003800000 */
.L_x_486:
        /* <DEDUP_REMOVED lines=19> */
.L_x_487:
[----:B------:R-:W-:Y:S05]  /*03b0*/  BSYNC B0 ;  /* 0x0000000000007941 */ /* 0x000fea0003800000 */
.L_x_485:
        /* <DEDUP_REMOVED lines=25> */
.L_x_497:
[----:B------:R-:W-:Y:S01]  /*0550*/  LOP3.LUT R0, R4, UR45, RZ, 0xfc, !PT ;  /* 0x0000002d04007c12 */ /* 0x000fe2000f8efcff */
[----:B------:R-:W-:Y:S03]  /*0560*/  BSSY B1, `(.L_x_491) ;  /* 0x000001b000017945 */ /* 0x000fe60003800000 */
[----:B------:R-:W-:-:S13]  /*0570*/  ISETP.NE.U32.AND P0, PT, R0, RZ, PT ;  /* 0x000000ff0000720c */ /* 0x000fda0003f05070 */
[----:B0-----:R-:W-:Y:S05]  /*0580*/  @!P0 BRA `(.L_x_492) ;  /* 0x0000000000148947 */ /* 0x001fea0003800000 */
[----:B------:R-:W-:-:S07]  /*0590*/  MOV R0, 0x5b0 ;  /* 0x000005b000007802 */ /* 0x000fce0000000f00 */
[----:B------:R-:W-:Y:S05]  /*05a0*/  CALL.REL.NOINC `($__internal_49_$__cuda_sm20_div_s64) ;  /* 0x0000002c003c7944 */ /* 0x000fea0003c00000 */
[----:B------:R-:W-:Y:S01]  /*05b0*/  IMAD.MOV.U32 R22, RZ, RZ, R2 ;  /* 0x000000ffff167224 */ /* 0x000fe200078e0002 */
[----:B------:R-:W-:Y:S01]  /*05c0*/  MOV R23, R3 ;  /* 0x0000000300177202 */ /* 0x000fe20000000f00 */
[----:B------:R-:W-:Y:S06]  /*05d0*/  BRA `(.L_x_493) ;  /* 0x00000000004c7947 */ /* 0x000fec0003800000 */
.L_x_492:
        /* <DEDUP_REMOVED lines=19> */
.L_x_493:
[----:B------:R-:W-:Y:S05]  /*0710*/  BSYNC B1 ;  /* 0x0000000000017941 */ /* 0x000fea0003800000 */
.L_x_491:
        /* <DEDUP_REMOVED lines=16> */
[----:B------:R-:W-:Y:S05]  /*0820*/  CALL.REL.NOINC `($__internal_51_$__cuda_sm20_rem_s64) ;  /* 0x0000003400087944 */ /* 0x000fea0003c00000 */
[----:B------:R-:W-:Y:S05]  /*0830*/  BRA `(.L_x_496) ;  /* 0x0000000000487947 */ /* 0x000fea0003800000 */
.L_x_495:
        /* <DEDUP_REMOVED lines=18> */
.L_x_496:
[----:B------:R-:W-:Y:S05]  /*0960*/  BSYNC B1 ;  /* 0x0000000000017941 */ /* 0x000fea0003800000 */
.L_x_494:
        /* <DEDUP_REMOVED lines=28> */
[----:B------:R-:W-:Y:S01]  /*0b30*/  IADD3.X R4, R4, UR5, RZ, P1, !PT ;  /* 0x0000000504047c10 */ /* 0x000fe20008ffe4ff */
[----:B------:R-:W-:Y:S01]  /*0b40*/  IMAD.X R15, R15, 0x1, R13, P2 ;  /* 0x000000010f0f7824 */ /* 0x000fe200010e060d */
[----:B--2---:R0:W-:Y:S09]  /*0b50*/  STG.E.64 desc[UR22][R8.64], R2 ;  /* 0x0000000208007986 */ /* 0x0041f2000c101b16 */
[----:B------:R-:W-:Y:S05]  /*0b60*/  @P0 BRA `(.L_x_497) ;  /* 0xfffffff800780947 */ /* 0x000fea000383ffff */
.L_x_490:
[----:B------:R-:W-:Y:S05]  /*0b70*/  BSYNC B0 ;  /* 0x0000000000007941 */ /* 0x000fea0003800000 */
.L_x_489:
        /* <DEDUP_REMOVED lines=11> */
.L_x_523:
        /* <DEDUP_REMOVED lines=11> */
[----:B------:R-:W-:Y:S05]  /*0ce0*/  CALL.REL.NOINC `($__internal_49_$__cuda_sm20_div_s64) ;  /* 0x00000024006c7944 */ /* 0x000fea0003c00000 */
[----:B------:R-:W-:Y:S01]  /*0cf0*/  MOV R16, R2 ;  /* 0x0000000200107202 */ /* 0x000fe20000000f00 */
[----:B------:R-:W-:Y:S01]  /*0d00*/  IMAD.MOV.U32 R17, RZ, RZ, R3 ;  /* 0x000000ffff117224 */ /* 0x000fe200078e0003 */
[----:B------:R-:W-:Y:S06]  /*0d10*/  BRA `(.L_x_501) ;  /* 0x00000000004c7947 */ /* 0x000fec0003800000 */
.L_x_500:
        /* <DEDUP_REMOVED lines=19> */
.L_x_501:
[----:B------:R-:W-:Y:S05]  /*0e50*/  BSYNC B1 ;  /* 0x0000000000017941 */ /* 0x000fea0003800000 */
.L_x_499:
        /* <DEDUP_REMOVED lines=16> */
[----:B------:R-:W-:Y:S05]  /*0f60*/  CALL.REL.NOINC `($__internal_51_$__cuda_sm20_rem_s64) ;  /* 0x0000002c00387944 */ /* 0x000fea0003c00000 */
[----:B------:R-:W-:Y:S05]  /*0f70*/  BRA `(.L_x_504) ;  /* 0x0000000000487947 */ /* 0x000fea0003800000 */
.L_x_503:
        /* <DEDUP_REMOVED lines=18> */
.L_x_504:
[----:B------:R-:W-:Y:S05]  /*10a0*/  BSYNC B1 ;  /* 0x0000000000017941 */ /* 0x000fea0003800000 */
.L_x_502:
        /* <DEDUP_REMOVED lines=30> */
[----:B0-----:R-:W-:Y:S05]  /*1290*/  CALL.REL.NOINC `($__internal_49_$__cuda_sm20_div_s64) ;  /* 0x0000002000007944 */ /* 0x001fea0003c00000 */
[----:B------:R-:W-:Y:S02]  /*12a0*/  IMAD.MOV.U32 R22, RZ, RZ, R2 ;  /* 0x000000ffff167224 */ /* 0x000fe400078e0002 */
[----:B------:R-:W-:Y:S01]  /*12b0*/  IMAD.MOV.U32 R23, RZ, RZ, R3 ;  /* 0x000000ffff177224 */ /* 0x000fe200078e0003 */
[----:B------:R-:W-:Y:S06]  /*12c0*/  BRA `(.L_x_507) ;  /* 0x00000000004c7947 */ /* 0x000fec0003800000 */
.L_x_506:
        /* <DEDUP_REMOVED lines=19> */
.L_x_507:
[----:B------:R-:W-:Y:S05]  /*1400*/  BSYNC B1 ;  /* 0x0000000000017941 */ /* 0x000fea0003800000 */
.L_x_505:
        /* <DEDUP_REMOVED lines=18> */
.L_x_509:
        /* <DEDUP_REMOVED lines=18> */
.L_x_510:
[----:B------:R-:W-:Y:S05]  /*1650*/  BSYNC B1 ;  /* 0x0000000000017941 */ /* 0x000fea0003800000 */
.L_x_508:
        /* <DEDUP_REMOVED lines=34> */
.L_x_512:
        /* <DEDUP_REMOVED lines=19> */
.L_x_513:
[----:B------:R-:W-:Y:S05]  /*19b0*/  BSYNC B1 ;  /* 0x0000000000017941 */ /* 0x000fea0003800000 */
.L_x_511:
        /* <DEDUP_REMOVED lines=18> */
.L_x_515:
        /* <DEDUP_REMOVED lines=18> */
.L_x_516:
[----:B------:R-:W-:Y:S05]  /*1c00*/  BSYNC B1 ;  /* 0x0000000000017941 */ /* 0x000fea0003800000 */
.L_x_514:
        /* <DEDUP_REMOVED lines=34> */
.L_x_518:
        /* <DEDUP_REMOVED lines=19> */
.L_x_519:
[----:B------:R-:W-:Y:S05]  /*1f60*/  BSYNC B1 ;  /* 0x0000000000017941 */ /* 0x000fea0003800000 */
.L_x_517:
        /* <DEDUP_REMOVED lines=18> */
.L_x_521:
        /* <DEDUP_REMOVED lines=18> */
.L_x_522:
[----:B------:R-:W-:Y:S05]  /*21b0*/  BSYNC B1 ;  /* 0x0000000000017941 */ /* 0x000fea0003800000 */
.L_x_520:
        /* <DEDUP_REMOVED lines=28> */
.L_x_498:
[----:B------:R-:W-:Y:S05]  /*2380*/  EXIT ;  /* 0x000000000000794d */ /* 0x000fea0003800000 */
.L_x_488:
        /* <DEDUP_REMOVED lines=14> */
.L_x_529:
[----:B------:R-:W-:Y:S01]  /*2470*/  LOP3.LUT R0, R4, UR35, RZ, 0xfc, !PT ;  /* 0x0000002304007c12 */ /* 0x000fe2000f8efcff */
[----:B------:R-:W-:Y:S03]  /*2480*/  BSSY B1, `(.L_x_526) ;  /* 0x0000019000017945 */ /* 0x000fe60003800000 */
[----:B------:R-:W-:-:S13]  /*2490*/  ISETP.NE.U32.AND P0, PT, R0, RZ, PT ;  /* 0x000000ff0000720c */ /* 0x000fda0003f05070 */
[----:B0-----:R-:W-:Y:S05]  /*24a0*/  @!P0 BRA `(.L_x_527) ;  /* 0x00000000000c8947 */ /* 0x001fea0003800000 */
[----:B------:R-:W-:-:S07]  /*24b0*/  MOV R0, 0x24d0 ;  /* 0x000024d000007802 */ /* 0x000fce0000000f00 */
[----:B------:R-:W-:Y:S05]  /*24c0*/  CALL.REL.NOINC `($__internal_49_$__cuda_sm20_div_s64) ;  /* 0x0000000c00747944 */ /* 0x000fea0003c00000 */
[----:B------:R-:W-:Y:S05]  /*24d0*/  BRA `(.L_x_528) ;  /* 0x00000000004c7947 */ /* 0x000fea0003800000 */
.L_x_527:
        /* <DEDUP_REMOVED lines=19> */
.L_x_528:
[----:B------:R-:W-:Y:S05]  /*2610*/  BSYNC B1 ;  /* 0x0000000000017941 */ /* 0x000fea0003800000 */
.L_x_526:
[----:B------:R-:W-:Y:S02]  /*2620*/  IMAD R3, R3, UR30, RZ ;  /* 0x0000001e03037c24 */ /* 0x000fe4000f8e02ff */
[----:B------:R-:W-:-:S04]  /*2630*/  IMAD.WIDE.U32 R8, R2, UR30, RZ ;  /* 0x0000001e02087c25 */ /* 0x000fc8000f8e00ff */
[----:B------:R-:W-:Y:S01]  /*2640*/  IMAD R3, R2, UR31, R3 ;  /* 0x0000001f02037c24 */ /* 0x000fe2000f8e0203 */
[----:B------:R-:W-:-:S03]  /*2650*/  LEA R2, P0, R8, UR32, 0x3 ;  /* 0x0000002008027c11 */ /* 0x000fc6000f8018ff */
[----:B------:R-:W-:-:S05]  /*2660*/  IMAD.IADD R3, R9, 0x1, R3 ;  /* 0x0000000109037824 */ /* 0x000fca00078e0203 */
        /* <DEDUP_REMOVED lines=15> */
.L_x_525:
[----:B------:R-:W-:Y:S05]  /*2760*/  BSYNC B0 ;  /* 0x0000000000007941 */ /* 0x000fea0003800000 */
.L_x_524:
        /* <DEDUP_REMOVED lines=9> */
.L_x_543:
        /* <DEDUP_REMOVED lines=11> */
[----:B0-----:R-:W-:Y:S05]  /*28b0*/  CALL.REL.NOINC `($__internal_49_$__cuda_sm20_div_s64) ;  /* 0x0000000800787944 */ /* 0x001fea0003c00000 */
[----:B------:R-:W-:Y:S05]  /*28c0*/  BRA `(.L_x_533) ;  /* 0x00000000004c7947 */ /* 0x000fea0003800000 */
.L_x_532:
        /* <DEDUP_REMOVED lines=19> */
.L_x_533:
[----:B------:R-:W-:Y:S05]  /*2a00*/  BSYNC B1 ;  /* 0x0000000000017941 */ /* 0x000fea0003800000 */
.L_x_531:
        /* <DEDUP_REMOVED lines=18> */
[----:B0-----:R-:W-:Y:S05]  /*2b30*/  CALL.REL.NOINC `($__internal_49_$__cuda_sm20_div_s64) ;  /* 0x0000000400d87944 */ /* 0x001fea0003c00000 */
[----:B------:R-:W-:Y:S05]  /*2b40*/  BRA `(.L_x_536) ;  /* 0x00000000004c7947 */ /* 0x000fea0003800000 */
.L_x_535:
        /* <DEDUP_REMOVED lines=19> */
.L_x_536:
[----:B------:R-:W-:Y:S05]  /*2c80*/  BSYNC B1 ;  /* 0x0000000000017941 */ /* 0x000fea0003800000 */
.L_x_534:
        /* <DEDUP_REMOVED lines=20> */
.L_x_538:
        /* <DEDUP_REMOVED lines=19> */
.L_x_539:
[----:B------:R-:W-:Y:S05]  /*2f00*/  BSYNC B1 ;  /* 0x0000000000017941 */ /* 0x000fea0003800000 */
.L_x_537:
        /* <DEDUP_REMOVED lines=20> */
.L_x_541:
        /* <DEDUP_REMOVED lines=19> */
.L_x_542:
[----:B------:R-:W-:Y:S05]  /*3180*/  BSYNC B1 ;  /* 0x0000000000017941 */ /* 0x000fea0003800000 */
.L_x_540:
        /* <DEDUP_REMOVED lines=16> */
.L_x_530:
[----:B------:R-:W-:Y:S05]  /*3290*/  EXIT ;  /* 0x000000000000794d */ /* 0x000fea0003800000 */
        .weak           $__internal_49_$__cuda_sm20_div_s64
        .type           $__internal_49_$__cuda_sm20_div_s64,@function
        .size           $__internal_49_$__cuda_sm20_div_s64,($__internal_50_$__cuda_sm20_div_u64 - $__internal_49_$__cuda_sm20_div_s64)
$__internal_49_$__cuda_sm20_div_s64:
        /* <DEDUP_REMOVED lines=87> */
[----:B------:R-:W-:Y:S06]  /*3810*/  RET.REL.NODEC R8 `(_ZN2at6native49_GLOBAL__N__cfa43aba_16_ReflectionPad_cu_f800513921reflection_pad1d_flatIdEEvPKT_PS3_lllll) ;  /* 0xffffffc408f87950 */ /* 0x000fec0003c3ffff */
        .weak           $__internal_50_$__cuda_sm20_div_u64
        .type           $__internal_50_$__cuda_sm20_div_u64,@function
        .size           $__internal_50_$__cuda_sm20_div_u64,($__internal_51_$__cuda_sm20_rem_s64 - $__internal_50_$__cuda_sm20_div_u64)
$__internal_50_$__cuda_sm20_div_u64:
        /* <DEDUP_REMOVED lines=66> */
[----:B------:R-:W-:Y:S06]  /*3c40*/  RET.REL.NODEC R8 `(_ZN2at6native49_GLOBAL__N__cfa43aba_16_ReflectionPad_cu_f800513921reflection_pad1d_flatIdEEvPKT_PS3_lllll) ;  /* 0xffffffc008ec7950 */ /* 0x000fec0003c3ffff */
        .weak           $__internal_51_$__cuda_sm20_rem_s64
        .type           $__internal_51_$__cuda_sm20_rem_s64,@function
        .size           $__internal_51_$__cuda_sm20_rem_s64,(.L_x_1190 - $__internal_51_$__cuda_sm20_rem_s64)
$__internal_51_$__cuda_sm20_rem_s64:
        /* <DEDUP_REMOVED lines=77> */
[----:B------:R-:W-:Y:S06]  /*4120*/  RET.REL.NODEC R8 `(_ZN2at6native49_GLOBAL__N__cfa43aba_16_ReflectionPad_cu_f800513921reflection_pad1d_flatIdEEvPKT_PS3_lllll) ;  /* 0xffffffbc08b47950 */ /* 0x000fec0003c3ffff */
.L_x_544:
        /* <DEDUP_REMOVED lines=13> */
.L_x_1190:


//--------------------- .text._ZN2at6native49_GLOBAL__N__cfa43aba_16_ReflectionPad_cu_f800513927reflection_pad1d_out_kernelIdEEvPKT_PS3_lll --------------------------
	.section	.text._ZN2at6native49_GLOBAL__N__cfa43aba_16_ReflectionPad_cu_f800513927reflection_pad1d_out_kernelIdEEvPKT_PS3_lll,"ax",@progbits
	.align	128
.text._ZN2at6native49_GLOBAL__N__cfa43aba_16_ReflectionPad_cu_f800513927reflection_pad1d_out_kernelIdEEvPKT_PS3_lll:
        .type           _ZN2at6native49_GLOBAL__N__cfa43aba_16_ReflectionPad_cu_f800513927reflection_pad1d_out_kernelIdEEvPKT_PS3_lll,@function
        .size           _ZN2at6native49_GLOBAL__N__cfa43aba_16_ReflectionPad_cu_f800513927reflection_pad1d_out_kernelIdEEvPKT_PS3_lll,(.L_x_1194 - _ZN2at6native49_GLOBAL__N__cfa43aba_16_ReflectionPad_cu_f800513927reflection_pad1d_out_kernelIdEEvPKT_PS3_lll)
        .other          _ZN2at6native49_GLOBAL__N__cfa43aba_16_ReflectionPad_cu_f800513927reflection_pad1d_out_kernelIdEEvPKT_PS3_lll,@"STO_CUDA_ENTRY STV_DEFAULT"
_ZN2at6native49_GLOBAL__N__cfa43aba_16_ReflectionPad_cu_f800513927reflection_pad1d_out_kernelIdEEvPKT_PS3_lll:
        /* <DEDUP_REMOVED lines=69> */
.L_x_545:
        /* <DEDUP_REMOVED lines=11> */
.L_x_1194:


//--------------------- .text._ZN2at6native49_GLOBAL__N__cfa43aba_16_ReflectionPad_cu_f800513921reflection_pad1d_flatIsEEvPKT_PS3_lllll --------------------------
	.section	.text._ZN2at6native49_GLOBAL__N__cfa43aba_16_ReflectionPad_cu_f800513921reflection_pad1d_flatIsEEvPKT_PS3_lllll,"ax",@progbits
	.align	128
.text._ZN2at6native49_GLOBAL__N__cfa43aba_16_ReflectionPad_cu_f800513921reflection_pad1d_flatIsEEvPKT_PS3_lllll:
        .type           _ZN2at6native49_GLOBAL__N__cfa43aba_16_ReflectionPad_cu_f800513921reflection_pad1d_flatIsEEvPKT_PS3_lllll,@function
        .size           _ZN2at6native49_GLOBAL__N__cfa43aba_16_ReflectionPad_cu_f800513921reflection_pad1d_flatIsEEvPKT_PS3_lllll,(.L_x_1195 - _ZN2at6native49_GLOBAL__N__cfa43aba_16_ReflectionPad_cu_f800513921reflection_pad1d_flatIsEEvPKT_PS3_lllll)
        .other          _ZN2at6native49_GLOBAL__N__cfa43aba_16_ReflectionPad_cu_f800513921reflection_pad1d_flatIsEEvPKT_PS3_lllll,@"STO_CUDA_ENTRY STV_DEFAULT"
_ZN2at6native49_GLOBAL__N__cfa43aba_16_ReflectionPad_cu_f800513921reflection_pad1d_flatIsEEvPKT_PS3_lllll:
        /* <DEDUP_REMOVED lines=38> */
[----:B------:R-:W-:Y:S05]  /*0260*/  CALL.REL.NOINC `($__internal_53_$__cuda_sm20_div_u64) ;  /* 0x00000034006c7944 */ /* 0x000fea0003c00000 */
[----:B------:R-:W-:Y:S05]  /*0270*/  BRA `(.L_x_548) ;  /* 0x00000000004c7947 */ /* 0x000fea0003800000 */
.L_x_547:
        /* <DEDUP_REMOVED lines=19> */
.L_x_548:
[----:B------:R-:W-:Y:S05]  /*03b0*/  BSYNC B0 ;  /* 0x0000000000007941 */ /* 0x000fea0003800000 */
.L_x_546:
        /* <DEDUP_REMOVED lines=25> */
.L_x_558:
[----:B------:R-:W-:Y:S01]  /*0550*/  LOP3.LUT R0, R4, UR45, RZ, 0xfc, !PT ;  /* 0x0000002d04007c12 */ /* 0x000fe2000f8efcff */
[----:B------:R-:W-:Y:S03]  /*0560*/  BSSY B1, `(.L_x_552) ;  /* 0x000001b000017945 */ /* 0x000fe60003800000 */
[----:B------:R-:W-:-:S13]  /*0570*/  ISETP.NE.U32.AND P0, PT, R0, RZ, PT ;  /* 0x000000ff0000720c */ /* 0x000fda0003f05070 */
[----:B0-----:R-:W-:Y:S05]  /*0580*/  @!P0 BRA `(.L_x_553) ;  /* 0x0000000000148947 */ /* 0x001fea0003800000 */
[----:B------:R-:W-:-:S07]  /*0590*/  MOV R0, 0x5b0 ;  /* 0x000005b000007802 */ /* 0x000fce0000000f00 */
[----:B------:R-:W-:Y:S05]  /*05a0*/  CALL.REL.NOINC `($__internal_52_$__cuda_sm20_div_s64) ;  /* 0x0000002c003c7944 */ /* 0x000fea0003c00000 */
[----:B------:R-:W-:Y:S01]  /*05b0*/  IMAD.MOV.U32 R22, RZ, RZ, R2 ;  /* 0x000000ffff167224 */ /* 0x000fe200078e0002 */
[----:B------:R-:W-:Y:S01]  /*05c0*/  MOV R23, R3 ;  /* 0x0000000300177202 */ /* 0x000fe20000000f00 */
[----:B------:R-:W-:Y:S06]  /*05d0*/  BRA `(.L_x_554) ;  /* 0x00000000004c7947 */ /* 0x000fec0003800000 */
.L_x_553:
        /* <DEDUP_REMOVED lines=19> */
.L_x_554:
[----:B------:R-:W-:Y:S05]  /*0710*/  BSYNC B1 ;  /* 0x0000000000017941 */ /* 0x000fea0003800000 */
.L_x_552:
        /* <DEDUP_REMOVED lines=16> */
[----:B------:R-:W-:Y:S05]  /*0820*/  CALL.REL.NOINC `($__internal_54_$__cuda_sm20_rem_s64) ;  /* 0x0000003400087944 */ /* 0x000fea0003c00000 */
[----:B------:R-:W-:Y:S05]  /*0830*/  BRA `(.L_x_557) ;  /* 0x0000000000487947 */ /* 0x000fea0003800000 */
.L_x_556:
        /* <DEDUP_REMOVED lines=18> */
.L_x_557:
[----:B------:R-:W-:Y:S05]  /*0960*/  BSYNC B1 ;  /* 0x0000000000017941 */ /* 0x000fea0003800000 */
.L_x_555:
        /* <DEDUP_REMOVED lines=32> */
.L_x_551:
[----:B------:R-:W-:Y:S05]  /*0b70*/  BSYNC B0 ;  /* 0x0000000000007941 */ /* 0x000fea0003800000 */
.L_x_550:
        /* <DEDUP_REMOVED lines=11> */
.L_x_584:
        /* <DEDUP_REMOVED lines=11> */
[----:B------:R-:W-:Y:S05]  /*0ce0*/  CALL.REL.NOINC `($__internal_52_$__cuda_sm20_div_s64) ;  /* 0x00000024006c7944 */ /* 0x000fea0003c00000 */
[----:B------:R-:W-:Y:S01]  /*0cf0*/  MOV R16, R2 ;  /* 0x0000000200107202 */ /* 0x000fe20000000f00 */
[----:B------:R-:W-:Y:S01]  /*0d00*/  IMAD.MOV.U32 R17, RZ, RZ, R3 ;  /* 0x000000ffff117224 */ /* 0x000fe200078e0003 */
[----:B------:R-:W-:Y:S06]  /*0d10*/  BRA `(.L_x_562) ;  /* 0x00000000004c7947 */ /* 0x000fec0003800000 */
.L_x_561:
        /* <DEDUP_REMOVED lines=19> */
.L_x_562:
[----:B------:R-:W-:Y:S05]  /*0e50*/  BSYNC B1 ;  /* 0x0000000000017941 */ /* 0x000fea0003800000 */
.L_x_560:
        /* <DEDUP_REMOVED lines=16> */
[----:B------:R-:W-:Y:S05]  /*0f60*/  CALL.REL.NOINC `($__internal_54_$__cuda_sm20_rem_s64) ;  /* 0x0000002c00387944 */ /* 0x000fea0003c00000 */
[----:B------:R-:W-:Y:S05]  /*0f70*/  BRA `(.L_x_565) ;  /* 0x0000000000487947 */ /* 0x000fea0003800000 */
.L_x_564:
        /* <DEDUP_REMOVED lines=18> */
.L_x_565:
[----:B------:R-:W-:Y:S05]  /*10a0*/  BSYNC B1 ;  /* 0x0000000000017941 */ /* 0x000fea0003800000 */
.L_x_563:
        /* <DEDUP_REMOVED lines=30> */
[----:B0-----:R-:W-:Y:S05]  /*1290*/  CALL.REL.NOINC `($__internal_52_$__cuda_sm20_div_s64) ;  /* 0x0000002000007944 */ /* 0x001fea0003c00000 */
[----:B------:R-:W-:Y:S02]  /*12a0*/  IMAD.MOV.U32 R22, RZ, RZ, R2 ;  /* 0x000000ffff167224 */ /* 0x000fe400078e0002 */
[----:B------:R-:W-:Y:S01]  /*12b0*/  IMAD.MOV.U32 R23, RZ, RZ, R3 ;  /* 0x000000ffff177224 */ /* 0x000fe200078e0003 */
[----:B------:R-:W-:Y:S06]  /*12c0*/  BRA `(.L_x_568) ;  /* 0x00000000004c7947 */ /* 0x000fec0003800000 */
.L_x_567:
        /* <DEDUP_REMOVED lines=19> */
.L_x_568:
[----:B------:R-:W-:Y:S05]  /*1400*/  BSYNC B1 ;  /* 0x0000000000017941 */ /* 0x000fea0003800000 */
.L_x_566:
        /* <DEDUP_REMOVED lines=18> */
.L_x_570:
        /* <DEDUP_REMOVED lines=18> */
.L_x_571:
[----:B------:R-:W-:Y:S05]  /*1650*/  BSYNC B1 ;  /* 0x0000000000017941 */ /* 0x000fea0003800000 */
.L_x_569:
        /* <DEDUP_REMOVED lines=34> */
.L_x_573:
        /* <DEDUP_REMOVED lines=19> */
.L_x_574:
[----:B------:R-:W-:Y:S05]  /*19b0*/  BSYNC B1 ;  /* 0x0000000000017941 */ /* 0x000fea0003800000 */
.L_x_572:
        /* <DEDUP_REMOVED lines=18> */
.L_x_576:
        /* <DEDUP_REMOVED lines=18> */
.L_x_577:
[----:B------:R-:W-:Y:S05]  /*1c00*/  BSYNC B1 ;  /* 0x0000000000017941 */ /* 0x000fea0003800000 */
.L_x_575:
        /* <DEDUP_REMOVED lines=34> */
.L_x_579:
        /* <DEDUP_REMOVED lines=19> */
.L_x_580:
[----:B------:R-:W-:Y:S05]  /*1f60*/  BSYNC B1 ;  /* 0x0000000000017941 */ /* 0x000fea0003800000 */
.L_x_578:
        /* <DEDUP_REMOVED lines=18> */
.L_x_582:
        /* <DEDUP_REMOVED lines=18> */
.L_x_583:
[----:B------:R-:W-:Y:S05]  /*21b0*/  BSYNC B1 ;  /* 0x0000000000017941 */ /* 0x000fea0003800000 */
.L_x_581:
        /* <DEDUP_REMOVED lines=28> */
.L_x_559:
[----:B------:R-:W-:Y:S05]  /*2380*/  EXIT ;  /* 0x000000000000794d */ /* 0x000fea0003800000 */
.L_x_549:
        /* <DEDUP_REMOVED lines=14> */
.L_x_590:
[----:B------:R-:W-:Y:S01]  /*2470*/  LOP3.LUT R0, R4, UR35, RZ, 0xfc, !PT ;  /* 0x0000002304007c12 */ /* 0x000fe2000f8efcff */
[----:B------:R-:W-:Y:S03]  /*2480*/  BSSY B1, `(.L_x_587) ;  /* 0x0000019000017945 */ /* 0x000fe60003800000 */
[----:B------:R-:W-:-:S13]  /*2490*/  ISETP.NE.U32.AND P0, PT, R0, RZ, PT ;  /* 0x000000ff0000720c */ /* 0x000fda0003f05070 */
[----:B0-----:R-:W-:Y:S05]  /*24a0*/  @!P0 BRA `(.L_x_588) ;  /* 0x00000000000c8947 */ /* 0x001fea0003800000 */
[----:B------:R-:W-:-:S07]  /*24b0*/  MOV R0, 0x24d0 ;  /* 0x000024d000007802 */ /* 0x000fce0000000f00 */
[----:B------:R-:W-:Y:S05]  /*24c0*/  CALL.REL.NOINC `($__internal_52_$__cuda_sm20_div_s64) ;  /* 0x0000000c00747944 */ /* 0x000fea0003c00000 */
[----:B------:R-:W-:Y:S05]  /*24d0*/  BRA `(.L_x_589) ;  /* 0x00000000004c7947 */ /* 0x000fea0003800000 */
.L_x_588:
        /* <DEDUP_REMOVED lines=19> */
.L_x_589:
[----:B------:R-:W-:Y:S05]  /*2610*/  BSYNC B1 ;  /* 0x0000000000017941 */ /* 0x000fea0003800000 */
.L_x_587:
        /* <DEDUP_REMOVED lines=20> */
.L_x_586:
[----:B------:R-:W-:Y:S05]  /*2760*/  BSYNC B0 ;  /* 0x0000000000007941 */ /* 0x000fea0003800000 */
.L_x_585:
        /* <DEDUP_REMOVED lines=9> */
.L_x_604:
        /* <DEDUP_REMOVED lines=11> */
[----:B0-----:R-:W-:Y:S05]  /*28b0*/  CALL.REL.NOINC `($__internal_52_$__cuda_sm20_div_s64) ;  /* 0x0000000800787944 */ /* 0x001fea0003c00000 */
[----:B------:R-:W-:Y:S05]  /*28c0*/  BRA `(.L_x_594) ;  /* 0x00000000004c7947 */ /* 0x000fea0003800000 */
.L_x_593:
        /* <DEDUP_REMOVED lines=19> */
.L_x_594:
[----:B------:R-:W-:Y:S05]  /*2a00*/  BSYNC B1 ;  /* 0x0000000000017941 */ /* 0x000fea0003800000 */
.L_x_592:
        /* <DEDUP_REMOVED lines=18> */
[----:B0-----:R-:W-:Y:S05]  /*2b30*/  CALL.REL.NOINC `($__internal_52_$__cuda_sm20_div_s64) ;  /* 0x0000000400d87944 */ /* 0x001fea0003c00000 */
[----:B------:R-:W-:Y:S05]  /*2b40*/  BRA `(.L_x_597) ;  /* 0x00000000004c7947 */ /* 0x000fea0003800000 */
.L_x_596:
        /* <DEDUP_REMOVED lines=19> */
.L_x_597:
[----:B------:R-:W-:Y:S05]  /*2c80*/  BSYNC B1 ;  /* 0x0000000000017941 */ /* 0x000fea0003800000 */
.L_x_595:
        /* <DEDUP_REMOVED lines=20> */
.L_x_599:
        /* <DEDUP_REMOVED lines=19> */
.L_x_600:
[----:B------:R-:W-:Y:S05]  /*2f00*/  BSYNC B1 ;  /* 0x0000000000017941 */ /* 0x000fea0003800000 */
.L_x_598:
        /* <DEDUP_REMOVED lines=20> */
.L_x_602:
        /* <DEDUP_REMOVED lines=19> */
.L_x_603:
[----:B------:R-:W-:Y:S05]  /*3180*/  BSYNC B1 ;  /* 0x0000000000017941 */ /* 0x000fea0003800000 */
.L_x_601:
        /* <DEDUP_REMOVED lines=16> */
.L_x_591:
[----:B------:R-:W-:Y:S05]  /*3290*/  EXIT ;  /* 0x000000000000794d */ /* 0x000fea0003800000 */
        .weak           $__internal_52_$__cuda_sm20_div_s64
        .type           $__internal_52_$__cuda_sm20_div_s64,@function
        .size           $__internal_52_$__cuda_sm20_div_s64,($__internal_53_$__cuda_sm20_div_u64 - $__internal_52_$__cuda_sm20_div_s64)
$__internal_52_$__cuda_sm20_div_s64:
        /* <DEDUP_REMOVED lines=87> */
[----:B------:R-:W-:Y:S06]  /*3810*/  RET.REL.NODEC R8 `(_ZN2at6native49_GLOBAL__N__cfa43aba_16_ReflectionPad_cu_f800513921reflection_pad1d_flatIsEEvPKT_PS3_lllll) ;  /* 0xffffffc408f87950 */ /* 0x000fec0003c3ffff */
        .weak           $__internal_53_$__cuda_sm20_div_u64
        .type           $__internal_53_$__cuda_sm20_div_u64,@function
        .size           $__internal_53_$__cuda_sm20_div_u64,($__internal_54_$__cuda_sm20_rem_s64 - $__internal_53_$__cuda_sm20_div_u64)
$__internal_53_$__cuda_sm20_div_u64:
        /* <DEDUP_REMOVED lines=66> */
[----:B------:R-:W-:Y:S06]  /*3c40*/  RET.REL.NODEC R8 `(_ZN2at6native49_GLOBAL__N__cfa43aba_16_ReflectionPad_cu_f800513921reflection_pad1d_flatIsEEvPKT_PS3_lllll) ;  /* 0xffffffc008ec7950 */ /* 0x000fec0003c3ffff */
        .weak           $__internal_54_$__cuda_sm20_rem_s64
        .type           $__internal_54_$__cuda_sm20_rem_s64,@function
        .size           $__internal_54_$__cuda_sm20_rem_s64,(.L_x_1195 - $__internal_54_$__cuda_sm20_rem_s64)
$__internal_54_$__cuda_sm20_rem_s64:
        /* <DEDUP_REMOVED lines=77> */
[----:B------:R-:W-:Y:S06]  /*4120*/  RET.REL.NODEC R8 `(_ZN2at6native49_GLOBAL__N__cfa43aba_16_ReflectionPad_cu_f800513921reflection_pad1d_flatIsEEvPKT_PS3_lllll) ;  /* 0xffffffbc08b47950 */ /* 0x000fec0003c3ffff */
.L_x_605:
        /* <DEDUP_REMOVED lines=13> */
.L_x_1195:


//--------------------- .text._ZN2at6native49_GLOBAL__N__cfa43aba_16_ReflectionPad_cu_f800513927reflection_pad1d_out_kernelIsEEvPKT_PS3_lll --------------------------
	.section	.text._ZN2at6native49_GLOBAL__N__cfa43aba_16_ReflectionPad_cu_f800513927reflection_pad1d_out_kernelIsEEvPKT_PS3_lll,"ax",@progbits
	.align	128
.text._ZN2at6native49_GLOBAL__N__cfa43aba_16_ReflectionPad_cu_f800513927reflection_pad1d_out_kernelIsEEvPKT_PS3_lll:
        .type           _ZN2at6native49_GLOBAL__N__cfa43aba_16_ReflectionPad_cu_f800513927reflection_pad1d_out_kernelIsEEvPKT_PS3_lll,@function
        .size           _ZN2at6native49_GLOBAL__N__cfa43aba_16_ReflectionPad_cu_f800513927reflection_pad1d_out_kernelIsEEvPKT_PS3_lll,(.L_x_1199 - _ZN2at6native49_GLOBAL__N__cfa43aba_16_ReflectionPad_cu_f800513927reflection_pad1d_out_kernelIsEEvPKT_PS3_lll)
        .other          _ZN2at6native49_GLOBAL__N__cfa43aba_16_ReflectionPad_cu_f800513927reflection_pad1d_out_kernelIsEEvPKT_PS3_lll,@"STO_CUDA_ENTRY STV_DEFAULT"
_ZN2at6native49_GLOBAL__N__cfa43aba_16_ReflectionPad_cu_f800513927reflection_pad1d_out_kernelIsEEvPKT_PS3_lll:
        /* <DEDUP_REMOVED lines=69> */
.L_x_606:
        /* <DEDUP_REMOVED lines=11> */
.L_x_1199:


//--------------------- .text._ZN2at6native49_GLOBAL__N__cfa43aba_16_ReflectionPad_cu_f800513921reflection_pad1d_flatIlEEvPKT_PS3_lllll --------------------------
	.section	.text._ZN2at6native49_GLOBAL__N__cfa43aba_16_ReflectionPad_cu_f800513921reflection_pad1d_flatIlEEvPKT_PS3_lllll,"ax",@progbits
	.align	128
.text._ZN2at6native49_GLOBAL__N__cfa43aba_16_ReflectionPad_cu_f800513921reflection_pad1d_flatIlEEvPKT_PS3_lllll:
        .type           _ZN2at6native49_GLOBAL__N__cfa43aba_16_ReflectionPad_cu_f800513921reflection_pad1d_flatIlEEvPKT_PS3_lllll,@function
        .size           _ZN2at6native49_GLOBAL__N__cfa43aba_16_ReflectionPad_cu_f800513921reflection_pad1d_flatIlEEvPKT_PS3_lllll,(.L_x_1200 - _ZN2at6native49_GLOBAL__N__cfa43aba_16_ReflectionPad_cu_f800513921reflection_pad1d_flatIlEEvPKT_PS3_lllll)
        .other          _ZN2at6native49_GLOBAL__N__cfa43aba_16_ReflectionPad_cu_f800513921reflection_pad1d_flatIlEEvPKT_PS3_lllll,@"STO_CUDA_ENTRY STV_DEFAULT"
_ZN2at6native49_GLOBAL__N__cfa43aba_16_ReflectionPad_cu_f800513921reflection_pad1d_flatIlEEvPKT_PS3_lllll:
        /* <DEDUP_REMOVED lines=38> */
[----:B------:R-:W-:Y:S05]  /*0260*/  CALL.REL.NOINC `($__internal_56_$__cuda_sm20_div_u64) ;  /* 0x00000034006c7944 */ /* 0x000fea0003c00000 */
[----:B------:R-:W-:Y:S05]  /*0270*/  BRA `(.L_x_609) ;  /* 0x00000000004c7947 */ /* 0x000fea0003800000 */
.L_x_608:
        /* <DEDUP_REMOVED lines=19> */
.L_x_609:
[----:B------:R-:W-:Y:S05]  /*03b0*/  BSYNC B0 ;  /* 0x0000000000007941 */ /* 0x000fea0003800000 */
.L_x_607:
        /* <DEDUP_REMOVED lines=25> */
.L_x_619:
[----:B------:R-:W-:Y:S01]  /*0550*/  LOP3.LUT R0, R4, UR45, RZ, 0xfc, !PT ;  /* 0x0000002d04007c12 */ /* 0x000fe2000f8efcff */
[----:B------:R-:W-:Y:S03]  /*0560*/  BSSY B1, `(.L_x_613) ;  /* 0x000001b000017945 */ /* 0x000fe60003800000 */
[----:B------:R-:W-:-:S13]  /*0570*/  ISETP.NE.U32.AND P0, PT, R0, RZ, PT ;  /* 0x000000ff0000720c */ /* 0x000fda0003f05070 */
[----:B0-----:R-:W-:Y:S05]  /*0580*/  @!P0 BRA `(.L_x_614) ;  /* 0x0000000000148947 */ /* 0x001fea0003800000 */
[----:B------:R-:W-:-:S07]  /*0590*/  MOV R0, 0x5b0 ;  /* 0x000005b000007802 */ /* 0x000fce0000000f00 */
[----:B------:R-:W-:Y:S05]  /*05a0*/  CALL.REL.NOINC `($__internal_55_$__cuda_sm20_div_s64) ;  /* 0x0000002c003c7944 */ /* 0x000fea0003c00000 */
[----:B------:R-:W-:Y:S01]  /*05b0*/  IMAD.MOV.U32 R22, RZ, RZ, R2 ;  /* 0x000000ffff167224 */ /* 0x000fe200078e0002 */
[----:B------:R-:W-:Y:S01]  /*05c0*/  MOV R23, R3 ;  /* 0x0000000300177202 */ /* 0x000fe20000000f00 */
[----:B------:R-:W-:Y:S06]  /*05d0*/  BRA `(.L_x_615) ;  /* 0x00000000004c7947 */ /* 0x000fec0003800000 */
.L_x_614:
        /* <DEDUP_REMOVED lines=19> */
.L_x_615:
[----:B------:R-:W-:Y:S05]  /*0710*/  BSYNC B1 ;  /* 0x0000000000017941 */ /* 0x000fea0003800000 */
.L_x_613:
        /* <DEDUP_REMOVED lines=16> */
[----:B------:R-:W-:Y:S05]  /*0820*/  CALL.REL.NOINC `($__internal_57_$__cuda_sm20_rem_s64) ;  /* 0x0000003400087944 */ /* 0x000fea0003c00000 */
[----:B------:R-:W-:Y:S05]  /*0830*/  BRA `(.L_x_618) ;  /* 0x0000000000487947 */ /* 0x000fea0003800000 */
.L_x_617:
        /* <DEDUP_REMOVED lines=18> */
.L_x_618:
[----:B------:R-:W-:Y:S05]  /*0960*/  BSYNC B1 ;  /* 0x0000000000017941 */ /* 0x000fea0003800000 */
.L_x_616:
        /* <DEDUP_REMOVED lines=32> */
.L_x_612:
[----:B------:R-:W-:Y:S05]  /*0b70*/  BSYNC B0 ;  /* 0x0000000000007941 */ /* 0x000fea0003800000 */
.L_x_611:
        /* <DEDUP_REMOVED lines=11> */
.L_x_645:
        /* <DEDUP_REMOVED lines=11> */
[----:B------:R-:W-:Y:S05]  /*0ce0*/  CALL.REL.NOINC `($__internal_55_$__cuda_sm20_div_s64) ;  /* 0x00000024006c7944 */ /* 0x000fea0003c00000 */
[----:B------:R-:W-:Y:S01]  /*0cf0*/  MOV R16, R2 ;  /* 0x0000000200107202 */ /* 0x000fe20000000f00 */
[----:B------:R-:W-:Y:S01]  /*0d00*/  IMAD.MOV.U32 R17, RZ, RZ, R3 ;  /* 0x000000ffff117224 */ /* 0x000fe200078e0003 */
[----:B------:R-:W-:Y:S06]  /*0d10*/  BRA `(.L_x_623) ;  /* 0x00000000004c7947 */ /* 0x000fec0003800000 */
.L_x_622:
        /* <DEDUP_REMOVED lines=19> */
.L_x_623:
[----:B------:R-:W-:Y:S05]  /*0e50*/  BSYNC B1 ;  /* 0x0000000000017941 */ /* 0x000fea0003800000 */
.L_x_621:
        /* <DEDUP_REMOVED lines=16> */
[----:B------:R-:W-:Y:S05]  /*0f60*/  CALL.REL.NOINC `($__internal_57_$__cuda_sm20_rem_s64) ;  /* 0x0000002c00387944 */ /* 0x000fea0003c00000 */
[----:B------:R-:W-:Y:S05]  /*0f70*/  BRA `(.L_x_626) ;  /* 0x0000000000487947 */ /* 0x000fea0003800000 */
.L_x_625:
        /* <DEDUP_REMOVED lines=18> */
.L_x_626:
[----:B------:R-:W-:Y:S05]  /*10a0*/  BSYNC B1 ;  /* 0x0000000000017941 */ /* 0x000fea0003800000 */
.L_x_624:
        /* <DEDUP_REMOVED lines=30> */
[----:B0-----:R-:W-:Y:S05]  /*1290*/  CALL.REL.NOINC `($__internal_55_$__cuda_sm20_div_s64) ;  /* 0x0000002000007944 */ /* 0x001fea0003c00000 */
[----:B------:R-:W-:Y:S02]  /*12a0*/  IMAD.MOV.U32 R22, RZ, RZ, R2 ;  /* 0x000000ffff167224 */ /* 0x000fe400078e0002 */
[----:B------:R-:W-:Y:S01]  /*12b0*/  IMAD.MOV.U32 R23, RZ, RZ, R3 ;  /* 0x000000ffff177224 */ /* 0x000fe200078e0003 */
[----:B------:R-:W-:Y:S06]  /*12c0*/  BRA `(.L_x_629) ;  /* 0x00000000004c7947 */ /* 0x000fec0003800000 */
.L_x_628:
        /* <DEDUP_REMOVED lines=19> */
.L_x_629:
[----:B------:R-:W-:Y:S05]  /*1400*/  BSYNC B1 ;  /* 0x0000000000017941 */ /* 0x000fea0003800000 */
.L_x_627:
        /* <DEDUP_REMOVED lines=18> */
.L_x_631:
        /* <DEDUP_REMOVED lines=18> */
.L_x_632:
[----:B------:R-:W-:Y:S05]  /*1650*/  BSYNC B1 ;  /* 0x0000000000017941 */ /* 0x000fea0003800000 */
.L_x_630:
        /* <DEDUP_REMOVED lines=34> */
.L_x_634:
        /* <DEDUP_REMOVED lines=19> */
.L_x_635:
[----:B------:R-:W-:Y:S05]  /*19b0*/  BSYNC B1 ;  /* 0x0000000000017941 */ /* 0x000fea0003800000 */
.L_x_633:
        /* <DEDUP_REMOVED lines=18> */
.L_x_637:
        /* <DEDUP_REMOVED lines=18> */
.L_x_638:
[----:B------:R-:W-:Y:S05]  /*1c00*/  BSYNC B1 ;  /* 0x0000000000017941 */ /* 0x000fea0003800000 */
.L_x_636:
        /* <DEDUP_REMOVED lines=34> */
.L_x_640:
        /* <DEDUP_REMOVED lines=19> */
.L_x_641:
[----:B------:R-:W-:Y:S05]  /*1f60*/  BSYNC B1 ;  /* 0x0000000000017941 */ /* 0x000fea0003800000 */
.L_x_639:
        /* <DEDUP_REMOVED lines=18> */
.L_x_643:
        /* <DEDUP_REMOVED lines=18> */
.L_x_644:
[----:B------:R-:W-:Y:S05]  /*21b0*/  BSYNC B1 ;  /* 0x0000000000017941 */ /* 0x000fea0003800000 */
.L_x_642:
        /* <DEDUP_REMOVED lines=28> */
.L_x_620:
[----:B------:R-:W-:Y:S05]  /*2380*/  EXIT ;  /* 0x000000000000794d */ /* 0x000fea0003800000 */
.L_x_610:
        /* <DEDUP_REMOVED lines=14> */
.L_x_651:
[----:B------:R-:W-:Y:S01]  /*2470*/  LOP3.LUT R0, R4, UR35, RZ, 0xfc, !PT ;  /* 0x0000002304007c12 */ /* 0x000fe2000f8efcff */
[----:B------:R-:W-:Y:S03]  /*2480*/  BSSY B1, `(.L_x_648) ;  /* 0x0000019000017945 */ /* 0x000fe60003800000 */
[----:B------:R-:W-:-:S13]  /*2490*/  ISETP.NE.U32.AND P0, PT, R0, RZ, PT ;  /* 0x000000ff0000720c */ /* 0x000fda0003f05070 */
[----:B0-----:R-:W-:Y:S05]  /*24a0*/  @!P0 BRA `(.L_x_649) ;  /* 0x00000000000c8947 */ /* 0x001fea0003800000 */
[----:B------:R-:W-:-:S07]  /*24b0*/  MOV R0, 0x24d0 ;  /* 0x000024d000007802 */ /* 0x000fce0000000f00 */
[----:B------:R-:W-:Y:S05]  /*24c0*/  CALL.REL.NOINC `($__internal_55_$__cuda_sm20_div_s64) ;  /* 0x0000000c00747944 */ /* 0x000fea0003c00000 */
[----:B------:R-:W-:Y:S05]  /*24d0*/  BRA `(.L_x_650) ;  /* 0x00000000004c7947 */ /* 0x000fea0003800000 */
.L_x_649:
        /* <DEDUP_REMOVED lines=19> */
.L_x_650:
[----:B------:R-:W-:Y:S05]  /*2610*/  BSYNC B1 ;  /* 0x0000000000017941 */ /* 0x000fea0003800000 */
.L_x_648:
        /* <DEDUP_REMOVED lines=20> */
.L_x_647:
[----:B------:R-:W-:Y:S05]  /*2760*/  BSYNC B0 ;  /* 0x0000000000007941 */ /* 0x000fea0003800000 */
.L_x_646:
        /* <DEDUP_REMOVED lines=9> */
.L_x_665:
        /* <DEDUP_REMOVED lines=11> */
[----:B0-----:R-:W-:Y:S05]  /*28b0*/  CALL.REL.NOINC `($__internal_55_$__cuda_sm20_div_s64) ;  /* 0x0000000800787944 */ /* 0x001fea0003c00000 */
[----:B------:R-:W-:Y:S05]  /*28c0*/  BRA `(.L_x_655) ;  /* 0x00000000004c7947 */ /* 0x000fea0003800000 */
.L_x_654:
        /* <DEDUP_REMOVED lines=19> */
.L_x_655:
[----:B------:R-:W-:Y:S05]  /*2a00*/  BSYNC B1 ;  /* 0x0000000000017941 */ /* 0x000fea0003800000 */
.L_x_653:
        /* <DEDUP_REMOVED lines=18> */
[----:B0-----:R-:W-:Y:S05]  /*2b30*/  CALL.REL.NOINC `($__internal_55_$__cuda_sm20_div_s64) ;  /* 0x0000000400d87944 */ /* 0x001fea0003c00000 */
[----:B------:R-:W-:Y:S05]  /*2b40*/  BRA `(.L_x_658) ;  /* 0x00000000004c7947 */ /* 0x000fea0003800000 */
.L_x_657:
        /* <DEDUP_REMOVED lines=19> */
.L_x_658:
[----:B------:R-:W-:Y:S05]  /*2c80*/  BSYNC B1 ;  /* 0x0000000000017941 */ /* 0x000fea0003800000 */
.L_x_656:
        /* <DEDUP_REMOVED lines=20> */
.L_x_660:
        /* <DEDUP_REMOVED lines=19> */
.L_x_661:
[----:B------:R-:W-:Y:S05]  /*2f00*/  BSYNC B1 ;  /* 0x0000000000017941 */ /* 0x000fea0003800000 */
.L_x_659:
        /* <DEDUP_REMOVED lines=20> */
.L_x_663:
        /* <DEDUP_REMOVED lines=19> */
.L_x_664:
[----:B------:R-:W-:Y:S05]  /*3180*/  BSYNC B1 ;  /* 0x0000000000017941 */ /* 0x000fea0003800000 */
.L_x_662:
        /* <DEDUP_REMOVED lines=16> */
.L_x_652:
[----:B------:R-:W-:Y:S05]  /*3290*/  EXIT ;  /* 0x000000000000794d */ /* 0x000fea0003800000 */
        .weak           $__internal_55_$__cuda_sm20_div_s64
        .type           $__internal_55_$__cuda_sm20_div_s64,@function
        .size           $__internal_55_$__cuda_sm20_div_s64,($__internal_56_$__cuda_sm20_div_u64 - $__internal_55_$__cuda_sm20_div_s64)
$__internal_55_$__cuda_sm20_div_s64:
        /* <DEDUP_REMOVED lines=87> */
[----:B------:R-:W-:Y:S06]  /*3810*/  RET.REL.NODEC R8 `(_ZN2at6native49_GLOBAL__N__cfa43aba_16_ReflectionPad_cu_f800513921reflection_pad1d_flatIlEEvPKT_PS3_lllll) ;  /* 0xffffffc408f87950 */ /* 0x000fec0003c3ffff */
        .weak           $__internal_56_$__cuda_sm20_div_u64
        .type           $__internal_56_$__cuda_sm20_div_u64,@function
        .size           $__internal_56_$__cuda_sm20_div_u64,($__internal_57_$__cuda_sm20_rem_s64 - $__internal_56_$__cuda_sm20_div_u64)
$__internal_56_$__cuda_sm20_div_u64:
        /* <DEDUP_REMOVED lines=66> */
[----:B------:R-:W-:Y:S06]  /*3c40*/  RET.REL.NODEC R8 `(_ZN2at6native49_GLOBAL__N__cfa43aba_16_ReflectionPad_cu_f800513921reflection_pad1d_flatIlEEvPKT_PS3_lllll) ;  /* 0xffffffc008ec7950 */ /* 0x000fec0003c3ffff */
        .weak           $__internal_57_$__cuda_sm20_rem_s64
        .type           $__internal_57_$__cuda_sm20_rem_s64,@function
        .size           $__internal_57_$__cuda_sm20_rem_s64,(.L_x_1200 - $__internal_57_$__cuda_sm20_rem_s64)
$__internal_57_$__cuda_sm20_rem_s64:
        /* <DEDUP_REMOVED lines=77> */
[----:B------:R-:W-:Y:S06]  /*4120*/  RET.REL.NODEC R8 `(_ZN2at6native49_GLOBAL__N__cfa43aba_16_ReflectionPad_cu_f800513921reflection_pad1d_flatIlEEvPKT_PS3_lllll) ;  /* 0xffffffbc08b47950 */ /* 0x000fec0003c3ffff */
.L_x_666:
        /* <DEDUP_REMOVED lines=13> */
.L_x_1200:


//--------------------- .text._ZN2at6native49_GLOBAL__N__cfa43aba_16_ReflectionPad_cu_f800513927reflection_pad1d_out_kernelIlEEvPKT_PS3_lll --------------------------
	.section	.text._ZN2at6native49_GLOBAL__N__cfa43aba_16_ReflectionPad_cu_f800513927reflection_pad1d_out_kernelIlEEvPKT_PS3_lll,"ax",@progbits
	.align	128
.text._ZN2at6native49_GLOBAL__N__cfa43aba_16_ReflectionPad_cu_f800513927reflection_pad1d_out_kernelIlEEvPKT_PS3_lll:
        .type           _ZN2at6native49_GLOBAL__N__cfa43aba_16_ReflectionPad_cu_f800513927reflection_pad1d_out_kernelIlEEvPKT_PS3_lll,@function
        .size           _ZN2at6native49_GLOBAL__N__cfa43aba_16_ReflectionPad_cu_f800513927reflection_pad1d_out_kernelIlEEvPKT_PS3_lll,(.L_x_1204 - _ZN2at6native49_GLOBAL__N__cfa43aba_16_ReflectionPad_cu_f800513927reflection_pad1d_out_kernelIlEEvPKT_PS3_lll)
        .other          _ZN2at6native49_GLOBAL__N__cfa43aba_16_ReflectionPad_cu_f800513927reflection_pad1d_out_kernelIlEEvPKT_PS3_lll,@"STO_CUDA_ENTRY STV_DEFAULT"
_ZN2at6native49_GLOBAL__N__cfa43aba_16_ReflectionPad_cu_f800513927reflection_pad1d_out_kernelIlEEvPKT_PS3_lll:
        /* <DEDUP_REMOVED lines=69> */
.L_x_667:
        /* <DEDUP_REMOVED lines=11> */
.L_x_1204:


//--------------------- .text._ZN2at6native49_GLOBAL__N__cfa43aba_16_ReflectionPad_cu_f800513921reflection_pad1d_flatIiEEvPKT_PS3_lllll --------------------------
	.section	.text._ZN2at6native49_GLOBAL__N__cfa43aba_16_ReflectionPad_cu_f800513921reflection_pad1d_flatIiEEvPKT_PS3_lllll,"ax",@progbits
	.align	128
.text._ZN2at6native49_GLOBAL__N__cfa43aba_16_ReflectionPad_cu_f800513921reflection_pad1d_flatIiEEvPKT_PS3_lllll:
        .type           _ZN2at6native49_GLOBAL__N__cfa43aba_16_ReflectionPad_cu_f800513921reflection_pad1d_flatIiEEvPKT_PS3_lllll,@function
        .size           _ZN2at6native49_GLOBAL__N__cfa43aba_16_ReflectionPad_cu_f800513921reflection_pad1d_flatIiEEvPKT_PS3_lllll,(.L_x_1205 - _ZN2at6native49_GLOBAL__N__cfa43aba_16_ReflectionPad_cu_f800513921reflection_pad1d_flatIiEEvPKT_PS3_lllll)
        .other          _ZN2at6native49_GLOBAL__N__cfa43aba_16_ReflectionPad_cu_f800513921reflection_pad1d_flatIiEEvPKT_PS3_lllll,@"STO_CUDA_ENTRY STV_DEFAULT"
_ZN2at6native49_GLOBAL__N__cfa43aba_16_ReflectionPad_cu_f800513921reflection_pad1d_flatIiEEvPKT_PS3_lllll:
        /* <DEDUP_REMOVED lines=38> */
[----:B------:R-:W-:Y:S05]  /*0260*/  CALL.REL.NOINC `($__internal_59_$__cuda_sm20_div_u64) ;  /* 0x00000034006c7944 */ /* 0x000fea0003c00000 */
[----:B------:R-:W-:Y:S05]  /*0270*/  BRA `(.L_x_670) ;  /* 0x00000000004c7947 */ /* 0x000fea0003800000 */
.L_x_669:
        /* <DEDUP_REMOVED lines=19> */
.L_x_670:
[----:B------:R-:W-:Y:S05]  /*03b0*/  BSYNC B0 ;  /* 0x0000000000007941 */ /* 0x000fea0003800000 */
.L_x_668:
        /* <DEDUP_REMOVED lines=25> */
.L_x_680:
[----:B------:R-:W-:Y:S01]  /*0550*/  LOP3.LUT R0, R4, UR45, RZ, 0xfc, !PT ;  /* 0x0000002d04007c12 */ /* 0x000fe2000f8efcff */
[----:B------:R-:W-:Y:S03]  /*0560*/  BSSY B1, `(.L_x_674) ;  /* 0x000001b000017945 */ /* 0x000fe60003800000 */
[----:B------:R-:W-:-:S13]  /*0570*/  ISETP.NE.U32.AND P0, PT, R0, RZ, PT ;  /* 0x000000ff0000720c */ /* 0x000fda0003f05070 */
[----:B0-----:R-:W-:Y:S05]  /*0580*/  @!P0 BRA `(.L_x_675) ;  /* 0x0000000000148947 */ /* 0x001fea0003800000 */
[----:B------:R-:W-:-:S07]  /*0590*/  MOV R0, 0x5b0 ;  /* 0x000005b000007802 */ /* 0x000fce0000000f00 */
[----:B------:R-:W-:Y:S05]  /*05a0*/  CALL.REL.NOINC `($__internal_58_$__cuda_sm20_div_s64) ;  /* 0x0000002c003c7944 */ /* 0x000fea0003c00000 */
[----:B------:R-:W-:Y:S01]  /*05b0*/  IMAD.MOV.U32 R22, RZ, RZ, R2 ;  /* 0x000000ffff167224 */ /* 0x000fe200078e0002 */
[----:B------:R-:W-:Y:S01]  /*05c0*/  MOV R23, R3 ;  /* 0x0000000300177202 */ /* 0x000fe20000000f00 */
[----:B------:R-:W-:Y:S06]  /*05d0*/  BRA `(.L_x_676) ;  /* 0x00000000004c7947 */ /* 0x000fec0003800000 */
.L_x_675:
        /* <DEDUP_REMOVED lines=19> */
.L_x_676:
[----:B------:R-:W-:Y:S05]  /*0710*/  BSYNC B1 ;  /* 0x0000000000017941 */ /* 0x000fea0003800000 */
.L_x_674:
        /* <DEDUP_REMOVED lines=16> */
[----:B------:R-:W-:Y:S05]  /*0820*/  CALL.REL.NOINC `($__internal_60_$__cuda_sm20_rem_s64) ;  /* 0x0000003400087944 */ /* 0x000fea0003c00000 */
[----:B------:R-:W-:Y:S05]  /*0830*/  BRA `(.L_x_679) ;  /* 0x0000000000487947 */ /* 0x000fea0003800000 */
.L_x_678:
        /* <DEDUP_REMOVED lines=18> */
.L_x_679:
[----:B------:R-:W-:Y:S05]  /*0960*/  BSYNC B1 ;  /* 0x0000000000017941 */ /* 0x000fea0003800000 */
.L_x_677:
        /* <DEDUP_REMOVED lines=32> */
.L_x_673:
[----:B------:R-:W-:Y:S05]  /*0b70*/  BSYNC B0 ;  /* 0x0000000000007941 */ /* 0x000fea0003800000 */
.L_x_672:
        /* <DEDUP_REMOVED lines=11> */
.L_x_706:
        /* <DEDUP_REMOVED lines=11> */
[----:B------:R-:W-:Y:S05]  /*0ce0*/  CALL.REL.NOINC `($__internal_58_$__cuda_sm20_div_s64) ;  /* 0x00000024006c7944 */ /* 0x000fea0003c00000 */
[----:B------:R-:W-:Y:S01]  /*0cf0*/  MOV R16, R2 ;  /* 0x0000000200107202 */ /* 0x000fe20000000f00 */
[----:B------:R-:W-:Y:S01]  /*0d00*/  IMAD.MOV.U32 R17, RZ, RZ, R3 ;  /* 0x000000ffff117224 */ /* 0x000fe200078e0003 */
[----:B------:R-:W-:Y:S06]  /*0d10*/  BRA `(.L_x_684) ;  /* 0x00000000004c7947 */ /* 0x000fec0003800000 */
.L_x_683:
        /* <DEDUP_REMOVED lines=19> */
.L_x_684:
[----:B------:R-:W-:Y:S05]  /*0e50*/  BSYNC B1 ;  /* 0x0000000000017941 */ /* 0x000fea0003800000 */
.L_x_682:
        /* <DEDUP_REMOVED lines=16> */
[----:B------:R-:W-:Y:S05]  /*0f60*/  CALL.REL.NOINC `($__internal_60_$__cuda_sm20_rem_s64) ;  /* 0x0000002c00387944 */ /* 0x000fea0003c00000 */
[----:B------:R-:W-:Y:S05]  /*0f70*/  BRA `(.L_x_687) ;  /* 0x0000000000487947 */ /* 0x000fea0003800000 */
.L_x_686:
        /* <DEDUP_REMOVED lines=18> */
.L_x_687:
[----:B------:R-:W-:Y:S05]  /*10a0*/  BSYNC B1 ;  /* 0x0000000000017941 */ /* 0x000fea0003800000 */
.L_x_685:
        /* <DEDUP_REMOVED lines=30> */
[----:B0-----:R-:W-:Y:S05]  /*1290*/  CALL.REL.NOINC `($__internal_58_$__cuda_sm20_div_s64) ;  /* 0x0000002000007944 */ /* 0x001fea0003c00000 */
[----:B------:R-:W-:Y:S02]  /*12a0*/  IMAD.MOV.U32 R22, RZ, RZ, R2 ;  /* 0x000000ffff167224 */ /* 0x000fe400078e0002 */
[----:B------:R-:W-:Y:S01]  /*12b0*/  IMAD.MOV.U32 R23, RZ, RZ, R3 ;  /* 0x000000ffff177224 */ /* 0x000fe200078e0003 */
[----:B------:R-:W-:Y:S06]  /*12c0*/  BRA `(.L_x_690) ;  /* 0x00000000004c7947 */ /* 0x000fec0003800000 */
.L_x_689:
        /* <DEDUP_REMOVED lines=19> */
.L_x_690:
[----:B------:R-:W-:Y:S05]  /*1400*/  BSYNC B1 ;  /* 0x0000000000017941 */ /* 0x000fea0003800000 */
.L_x_688:
        /* <DEDUP_REMOVED lines=18> */
.L_x_692:
        /* <DEDUP_REMOVED lines=18> */
.L_x_693:
[----:B------:R-:W-:Y:S05]  /*1650*/  BSYNC B1 ;  /* 0x0000000000017941 */ /* 0x000fea0003800000 */
.L_x_691:
        /* <DEDUP_REMOVED lines=34> */
.L_x_695:
        /* <DEDUP_REMOVED lines=19> */
.L_x_696:
[----:B------:R-:W-:Y:S05]  /*19b0*/  BSYNC B1 ;  /* 0x0000000000017941 */ /* 0x000fea0003800000 */
.L_x_694:
        /* <DEDUP_REMOVED lines=18> */
.L_x_698:
        /* <DEDUP_REMOVED lines=18> */
.L_x_699:
[----:B------:R-:W-:Y:S05]  /*1c00*/  BSYNC B1 ;  /* 0x0000000000017941 */ /* 0x000fea0003800000 */
.L_x_697:
        /* <DEDUP_REMOVED lines=34> */
.L_x_701:
        /* <DEDUP_REMOVED lines=19> */
.L_x_702:
[----:B------:R-:W-:Y:S05]  /*1f60*/  BSYNC B1 ;  /* 0x0000000000017941 */ /* 0x000fea0003800000 */
.L_x_700:
        /* <DEDUP_REMOVED lines=18> */
.L_x_704:
        /* <DEDUP_REMOVED lines=18> */
.L_x_705:
[----:B------:R-:W-:Y:S05]  /*21b0*/  BSYNC B1 ;  /* 0x0000000000017941 */ /* 0x000fea0003800000 */
.L_x_703:
        /* <DEDUP_REMOVED lines=28> */
.L_x_681:
[----:B------:R-:W-:Y:S05]  /*2380*/  EXIT ;  /* 0x000000000000794d */ /* 0x000fea0003800000 */
.L_x_671:
        /* <DEDUP_REMOVED lines=14> */
.L_x_712:
[----:B------:R-:W-:Y:S01]  /*2470*/  LOP3.LUT R0, R4, UR35, RZ, 0xfc, !PT ;  /* 0x0000002304007c12 */ /* 0x000fe2000f8efcff */
[----:B------:R-:W-:Y:S03]  /*2480*/  BSSY B1, `(.L_x_709) ;  /* 0x0000019000017945 */ /* 0x000fe60003800000 */
[----:B------:R-:W-:-:S13]  /*2490*/  ISETP.NE.U32.AND P0, PT, R0, RZ, PT ;  /* 0x000000ff0000720c */ /* 0x000fda0003f05070 */
[----:B0-----:R-:W-:Y:S05]  /*24a0*/  @!P0 BRA `(.L_x_710) ;  /* 0x00000000000c8947 */ /* 0x001fea0003800000 */
[----:B------:R-:W-:-:S07]  /*24b0*/  MOV R0, 0x24d0 ;  /* 0x000024d000007802 */ /* 0x000fce0000000f00 */
[----:B------:R-:W-:Y:S05]  /*24c0*/  CALL.REL.NOINC `($__internal_58_$__cuda_sm20_div_s64) ;  /* 0x0000000c00747944 */ /* 0x000fea0003c00000 */
[----:B------:R-:W-:Y:S05]  /*24d0*/  BRA `(.L_x_711) ;  /* 0x00000000004c7947 */ /* 0x000fea0003800000 */
.L_x_710:
        /* <DEDUP_REMOVED lines=19> */
.L_x_711:
[----:B------:R-:W-:Y:S05]  /*2610*/  BSYNC B1 ;  /* 0x0000000000017941 */ /* 0x000fea0003800000 */
.L_x_709:
        /* <DEDUP_REMOVED lines=20> */
.L_x_708:
[----:B------:R-:W-:Y:S05]  /*2760*/  BSYNC B0 ;  /* 0x0000000000007941 */ /* 0x000fea0003800000 */
.L_x_707:
        /* <DEDUP_REMOVED lines=9> */
.L_x_726:
        /* <DEDUP_REMOVED lines=11> */
[----:B0-----:R-:W-:Y:S05]  /*28b0*/  CALL.REL.NOINC `($__internal_58_$__cuda_sm20_div_s64) ;  /* 0x0000000800787944 */ /* 0x001fea0003c00000 */
[----:B------:R-:W-:Y:S05]  /*28c0*/  BRA `(.L_x_716) ;  /* 0x00000000004c7947 */ /* 0x000fea0003800000 */
.L_x_715:
        /* <DEDUP_REMOVED lines=19> */
.L_x_716:
[----:B------:R-:W-:Y:S05]  /*2a00*/  BSYNC B1 ;  /* 0x0000000000017941 */ /* 0x000fea0003800000 */
.L_x_714:
        /* <DEDUP_REMOVED lines=18> */
[----:B0-----:R-:W-:Y:S05]  /*2b30*/  CALL.REL.NOINC `($__internal_58_$__cuda_sm20_div_s64) ;  /* 0x0000000400d87944 */ /* 0x001fea0003c00000 */
[----:B------:R-:W-:Y:S05]  /*2b40*/  BRA `(.L_x_719) ;  /* 0x00000000004c7947 */ /* 0x000fea0003800000 */
.L_x_718:
        /* <DEDUP_REMOVED lines=19> */
.L_x_719:
[----:B------:R-:W-:Y:S05]  /*2c80*/  BSYNC B1 ;  /* 0x0000000000017941 */ /* 0x000fea0003800000 */
.L_x_717:
        /* <DEDUP_REMOVED lines=20> */
.L_x_721:
        /* <DEDUP_REMOVED lines=19> */
.L_x_722:
[----:B------:R-:W-:Y:S05]  /*2f00*/  BSYNC B1 ;  /* 0x0000000000017941 */ /* 0x000fea0003800000 */
.L_x_720:
        /* <DEDUP_REMOVED lines=20> */
.L_x_724:
        /* <DEDUP_REMOVED lines=19> */
.L_x_725:
[----:B------:R-:W-:Y:S05]  /*3180*/  BSYNC B1 ;  /* 0x0000000000017941 */ /* 0x000fea0003800000 */
.L_x_723:
        /* <DEDUP_REMOVED lines=16> */
.L_x_713:
[----:B------:R-:W-:Y:S05]  /*3290*/  EXIT ;  /* 0x000000000000794d */ /* 0x000fea0003800000 */
        .weak           $__internal_58_$__cuda_sm20_div_s64
        .type           $__internal_58_$__cuda_sm20_div_s64,@function
        .size           $__internal_58_$__cuda_sm20_div_s64,($__internal_59_$__cuda_sm20_div_u64 - $__internal_58_$__cuda_sm20_div_s64)
$__internal_58_$__cuda_sm20_div_s64:
        /* <DEDUP_REMOVED lines=87> */
[----:B------:R-:W-:Y:S06]  /*3810*/  RET.REL.NODEC R8 `(_ZN2at6native49_GLOBAL__N__cfa43aba_16_ReflectionPad_cu_f800513921reflection_pad1d_flatIiEEvPKT_PS3_lllll) ;  /* 0xffffffc408f87950 */ /* 0x000fec0003c3ffff */
        .weak           $__internal_59_$__cuda_sm20_div_u64
        .type           $__internal_59_$__cuda_sm20_div_u64,@function
        .size           $__internal_59_$__cuda_sm20_div_u64,($__internal_60_$__cuda_sm20_rem_s64 - $__internal_59_$__cuda_sm20_div_u64)
$__internal_59_$__cuda_sm20_div_u64:
        /* <DEDUP_REMOVED lines=66> */
[----:B------:R-:W-:Y:S06]  /*3c40*/  RET.REL.NODEC R8 `(_ZN2at6native49_GLOBAL__N__cfa43aba_16_ReflectionPad_cu_f800513921reflection_pad1d_flatIiEEvPKT_PS3_lllll) ;  /* 0xffffffc008ec7950 */ /* 0x000fec0003c3ffff */
        .weak           $__internal_60_$__cuda_sm20_rem_s64
        .type           $__internal_60_$__cuda_sm20_rem_s64,@function
        .size           $__internal_60_$__cuda_sm20_rem_s64,(.L_x_1205 - $__internal_60_$__cuda_sm20_rem_s64)
$__internal_60_$__cuda_sm20_rem_s64:
        /* <DEDUP_REMOVED lines=77> */
[----:B------:R-:W-:Y:S06]  /*4120*/  RET.REL.NODEC R8 `(_ZN2at6native49_GLOBAL__N__cfa43aba_16_ReflectionPad_cu_f800513921reflection_pad1d_flatIiEEvPKT_PS3_lllll) ;  /* 0xffffffbc08b47950 */ /* 0x000fec0003c3ffff */
.L_x_727:
        /* <DEDUP_REMOVED lines=13> */
.L_x_1205:


//--------------------- .text._ZN2at6native49_GLOBAL__N__cfa43aba_16_ReflectionPad_cu_f800513927reflection_pad1d_out_kernelIiEEvPKT_PS3_lll --------------------------
	.section	.text._ZN2at6native49_GLOBAL__N__cfa43aba_16_ReflectionPad_cu_f800513927reflection_pad1d_out_kernelIiEEvPKT_PS3_lll,"ax",@progbits
	.align	128
.text._ZN2at6native49_GLOBAL__N__cfa43aba_16_ReflectionPad_cu_f800513927reflection_pad1d_out_kernelIiEEvPKT_PS3_lll:
        .type           _ZN2at6native49_GLOBAL__N__cfa43aba_16_ReflectionPad_cu_f800513927reflection_pad1d_out_kernelIiEEvPKT_PS3_lll,@function
        .size           _ZN2at6native49_GLOBAL__N__cfa43aba_16_ReflectionPad_cu_f800513927reflection_pad1d_out_kernelIiEEvPKT_PS3_lll,(.L_x_1209 - _ZN2at6native49_GLOBAL__N__cfa43aba_16_ReflectionPad_cu_f800513927reflection_pad1d_out_kernelIiEEvPKT_PS3_lll)
        .other          _ZN2at6native49_GLOBAL__N__cfa43aba_16_ReflectionPad_cu_f800513927reflection_pad1d_out_kernelIiEEvPKT_PS3_lll,@"STO_CUDA_ENTRY STV_DEFAULT"
_ZN2at6native49_GLOBAL__N__cfa43aba_16_ReflectionPad_cu_f800513927reflection_pad1d_out_kernelIiEEvPKT_PS3_lll:
        /* <DEDUP_REMOVED lines=69> */
.L_x_728:
        /* <DEDUP_REMOVED lines=11> */
.L_x_1209:


//--------------------- .text._ZN2at6native49_GLOBAL__N__cfa43aba_16_ReflectionPad_cu_f800513921reflection_pad1d_flatIaEEvPKT_PS3_lllll --------------------------
	.section	.text._ZN2at6native49_GLOBAL__N__cfa43aba_16_ReflectionPad_cu_f800513921reflection_pad1d_flatIaEEvPKT_PS3_lllll,"ax",@progbits
	.align	128
.text._ZN2at6native49_GLOBAL__N__cfa43aba_16_ReflectionPad_cu_f800513921reflection_pad1d_flatIaEEvPKT_PS3_lllll:
        .type           _ZN2at6native49_GLOBAL__N__cfa43aba_16_ReflectionPad_cu_f800513921reflection_pad1d_flatIaEEvPKT_PS3_lllll,@function
        .size           _ZN2at6native49_GLOBAL__N__cfa43aba_16_ReflectionPad_cu_f800513921reflection_pad1d_flatIaEEvPKT_PS3_lllll,(.L_x_1210 - _ZN2at6native49_GLOBAL__N__cfa43aba_16_ReflectionPad_cu_f800513921reflection_pad1d_flatIaEEvPKT_PS3_lllll)
        .other          _ZN2at6native49_GLOBAL__N__cfa43aba_16_ReflectionPad_cu_f800513921reflection_pad1d_flatIaEEvPKT_PS3_lllll,@"STO_CUDA_ENTRY STV_DEFAULT"
_ZN2at6native49_GLOBAL__N__cfa43aba_16_ReflectionPad_cu_f800513921reflection_pad1d_flatIaEEvPKT_PS3_lllll:
[----:B------:R-:W-:Y:S01]  /*0000*/  LDC R1, c[0x0][0x28] ;  /* 0x00000a00ff017b82 */ /* 0x000fe20000000800 */
[----:B------:R-:W0:Y:S01]  /*0010*/  S2R R5, SR_CTAID.X ;  /* 0x0000000000057919 */ /* 0x000e220000002500 */
[----:B------:R-:W-:Y:S01]  /*0020*/  ULDC.64 UR8, c[0x0][0x240] ;  /* 0x0000900000087ab9 */ /* 0x000fe20000000a00 */
[----:B------:R-:W-:Y:S01]  /*0030*/  ULDC.64 UR10, c[0x0][0x238] ;  /* 0x00008e00000a7ab9 */ /* 0x000fe20000000a00 */
[----:B------:R-:W-:Y:S01]  /*0040*/  IMAD.MOV.U32 R3, RZ, RZ, RZ ;  /* 0x000000ffff037224 */ /* 0x000fe200078e00ff */
[----:B------:R-:W0:Y:S01]  /*0050*/  S2R R2, SR_TID.X ;  /* 0x0000000000027919 */ /* 0x000e220000002100 */
[----:B------:R-:W-:Y:S02]  /*0060*/  UIMAD UR4, UR9, UR10, URZ ;  /* 0x0000000a090472a4 */ /* 0x000fe4000f8e023f */
[----:B------:R-:W-:Y:S01]  /*0070*/  UIMAD.WIDE.U32 UR6, UR8, UR10, URZ ;  /* 0x0000000a080672a5 */ /* 0x000fe2000f8e003f */
[----:B------:R-:W-:Y:S01]  /*0080*/  ULDC UR9, c[0x0][0x0] ;  /* 0x0000000000097ab9 */ /* 0x000fe20000000800 */
[----:B------:R-:W-:Y:S01]  /*0090*/  UIMAD UR4, UR8, UR11, UR4 ;  /* 0x0000000b080472a4 */ /* 0x000fe2000f8e0204 */
[----:B------:R-:W1:Y:S03]  /*00a0*/  LDC R4, c[0x0][0xc] ;  /* 0x00000300ff047b82 */ /* 0x000e660000000800 */
[----:B------:R-:W-:Y:S01]  /*00b0*/  UIADD3 UR8, UR7, UR4, URZ ;  /* 0x0000000407087290 */ /* 0x000fe2000fffe03f */
[----:B0-----:R-:W-:-:S03]  /*00c0*/  IMAD.WIDE.U32 R8, R5, UR9, R2 ;  /* 0x0000000905087c25 */ /* 0x001fc6000f8e0002 */
[----:B------:R-:W-:-:S04]  /*00d0*/  ISETP.GE.U32.AND P0, PT, R8, UR6, PT ;  /* 0x0000000608007c0c */ /* 0x000fc8000bf06070 */
[----:B------:R-:W-:-:S13]  /*00e0*/  ISETP.GE.AND.EX P0, PT, R9, UR8, PT, P0 ;  /* 0x0000000809007c0c */ /* 0x000fda000bf06300 */
[----:B------:R-:W-:Y:S05]  /*00f0*/  @P0 EXIT ;  /* 0x000000000000094d */ /* 0x000fea0003800000 */
[C---:B-1----:R-:W-:Y:S01]  /*0100*/  IADD3 R5, P0, R4.reuse, R5, RZ ;  /* 0x0000000504057210 */ /* 0x042fe20007f1e0ff */
[----:B------:R-:W-:Y:S01]  /*0110*/  IMAD.WIDE.U32 R20, R4, UR9, RZ ;  /* 0x0000000904147c25 */ /* 0x000fe2000f8e00ff */
[----:B------:R-:W0:Y:S01]  /*0120*/  LDC.64 R10, c[0x0][0x220] ;  /* 0x00008800ff0a7b82 */ /* 0x000e220000000a00 */
[----:B------:R-:W-:Y:S02]  /*0130*/  BSSY B0, `(.L_x_729) ;  /* 0x0000026000007945 */ /* 0x000fe40003800000 */
[----:B------:R-:W-:Y:S02]  /*0140*/  IMAD.X R0, RZ, RZ, RZ, P0 ;  /* 0x000000ffff007224 */ /* 0x000fe400000e06ff */
[----:B------:R-:W-:-:S04]  /*0150*/  IMAD.WIDE.U32 R2, R5, UR9, R2 ;  /* 0x0000000905027c25 */ /* 0x000fc8000f8e0002 */
[----:B------:R-:W-:Y:S01]  /*0160*/  IMAD R7, R0, UR9, RZ ;  /* 0x0000000900077c24 */ /* 0x000fe2000f8e02ff */
[----:B------:R-:W-:Y:S01]  /*0170*/  LOP3.LUT R5, RZ, R2, RZ, 0x33, !PT ;  /* 0x00000002ff057212 */ /* 0x000fe200078e33ff */
[----:B------:R-:W-:Y:S02]  /*0180*/  IMAD.MOV.U32 R13, RZ, RZ, R8 ;  /* 0x000000ffff0d7224 */ /* 0x000fe400078e0008 */
[----:B------:R-:W-:Y:S01]  /*0190*/  IMAD.IADD R7, R3, 0x1, R7 ;  /* 0x0000000103077824 */ /* 0x000fe200078e0207 */
[----:B------:R-:W-:Y:S01]  /*01a0*/  IADD3 R5, P0, P1, R5, UR6, R20 ;  /* 0x0000000605057c10 */ /* 0x000fe2000f91e014 */
[----:B------:R-:W-:-:S03]  /*01b0*/  IMAD.MOV.U32 R8, RZ, RZ, R9 ;  /* 0x000000ffff087224 */ /* 0x000fc600078e0009 */
[----:B------:R-:W-:-:S04]  /*01c0*/  LOP3.LUT R7, RZ, R7, RZ, 0x33, !PT ;  /* 0x00000007ff077212 */ /* 0x000fc800078e33ff */
[----:B------:R-:W-:Y:S02]  /*01d0*/  IADD3.X R7, R7, UR8, R21, P0, P1 ;  /* 0x0000000807077c10 */ /* 0x000fe400087e2415 */
[C---:B0-----:R-:W-:Y:S02]  /*01e0*/  LEA R3, P1, R10.reuse, 0xfffffffe, 0x1 ;  /* 0xfffffffe0a037811 */ /* 0x041fe400078208ff */
[----:B------:R-:W-:Y:S02]  /*01f0*/  LOP3.LUT R0, R7, R21, RZ, 0xfc, !PT ;  /* 0x0000001507007212 */ /* 0x000fe400078efcff */
[----:B------:R-:W-:Y:S02]  /*0200*/  LEA.HI.X R2, R10, 0xffffffff, R11, 0x1, P1 ;  /* 0xffffffff0a027811 */ /* 0x000fe400008f0c0b */
[----:B------:R-:W-:-:S13]  /*0210*/  ISETP.NE.U32.AND P0, PT, R0, RZ, PT ;  /* 0x000000ff0000720c */ /* 0x000fda0003f05070 */
[----:B------:R-:W-:Y:S05]  /*0220*/  @!P0 BRA `(.L_x_730) ;  /* 0x00000000000c8947 */ /* 0x000fea0003800000 */
[----:B------:R-:W-:-:S07]  /*0230*/  MOV R0, 0x250 ;  /* 0x0000025000007802 */ /* 0x000fce0000000f00 */
[----:B------:R-:W-:Y:S05]  /*0240*/  CALL.REL.NOINC `($__internal_62_$__cuda_sm20_div_u64) ;  /* 0x0000003000807944 */ /* 0x000fea0003c00000 */
[----:B------:R-:W-:Y:S05]  /*0250*/  BRA `(.L_x_731) ;  /* 0x00000000004c7947 */ /* 0x000fea0003800000 */
.L_x_730:
[----:B------:R-:W0:Y:S01]  /*0260*/  I2F.U32.RP R0, R20 ;  /* 0x0000001400007306 */ /* 0x000e220000209000 */
[----:B------:R-:W-:Y:S01]  /*0270*/  IMAD.MOV R9, RZ, RZ, -R20 ;  /* 0x000000ffff097224 */ /* 0x000fe200078e0a14 */
[----:B------:R-:W-:Y:S01]  /*0280*/  ISETP.NE.U32.AND P2, PT, R20, RZ, PT ;  /* 0x000000ff1400720c */ /* 0x000fe20003f45070 */
[----:B------:R-:W-:-:S05]  /*0290*/  IMAD.MOV.U32 R17, RZ, RZ, RZ ;  /* 0x000000ffff117224 */ /* 0x000fca00078e00ff */
[----:B0-----:R-:W0:Y:S02]  /*02a0*/  MUFU.RCP R0, R0 ;  /* 0x0000000000007308 */ /* 0x001e240000001000 */
[----:B0-----:R-:W-:-:S06]  /*02b0*/  IADD3 R6, R0, 0xffffffe, RZ ;  /* 0x0ffffffe00067810 */ /* 0x001fcc0007ffe0ff */
[----:B------:R0:W1:Y:S02]  /*02c0*/  F2I.FTZ.U32.TRUNC.NTZ R7, R6 ;  /* 0x0000000600077305 */ /* 0x000064000021f000 */
[----:B0-----:R-:W-:Y:S02]  /*02d0*/  IMAD.MOV.U32 R6, RZ, RZ, RZ ;  /* 0x000000ffff067224 */ /* 0x001fe400078e00ff */
[----:B-1----:R-:W-:-:S04]  /*02e0*/  IMAD R9, R9, R7, RZ ;  /* 0x0000000709097224 */ /* 0x002fc800078e02ff */
[----:B------:R-:W-:-:S06]  /*02f0*/  IMAD.HI.U32 R10, R7, R9, R6 ;  /* 0x00000009070a7227 */ /* 0x000fcc00078e0006 */
[----:B------:R-:W-:-:S04]  /*0300*/  IMAD.HI.U32 R16, R10, R5, RZ ;  /* 0x000000050a107227 */ /* 0x000fc800078e00ff */
[----:B------:R-:W-:-:S04]  /*0310*/  IMAD.MOV R7, RZ, RZ, -R16 ;  /* 0x000000ffff077224 */ /* 0x000fc800078e0a10 */
[----:B------:R-:W-:-:S05]  /*0320*/  IMAD R5, R20, R7, R5 ;  /* 0x0000000714057224 */ /* 0x000fca00078e0205 */
[----:B------:R-:W-:-:S13]  /*0330*/  ISETP.GE.U32.AND P0, PT, R5, R20, PT ;  /* 0x000000140500720c */ /* 0x000fda0003f06070 */
[----:B------:R-:W-:Y:S02]  /*0340*/  @P0 IMAD.IADD R5, R5, 0x1, -R20 ;  /* 0x0000000105050824 */ /* 0x000fe400078e0a14 */
[----:B------:R-:W-:-:S03]  /*0350*/  @P0 VIADD R16, R16, 0x1 ;  /* 0x0000000110100836 */ /* 0x000fc60000000000 */
[----:B------:R-:W-:-:S13]  /*0360*/  ISETP.GE.U32.AND P1, PT, R5, R20, PT ;  /* 0x000000140500720c */ /* 0x000fda0003f26070 */
[----:B------:R-:W-:Y:S02]  /*0370*/  @P1 IADD3 R16, R16, 0x1, RZ ;  /* 0x0000000110101810 */ /* 0x000fe40007ffe0ff */
[----:B------:R-:W-:-:S07]  /*0380*/  @!P2 LOP3.LUT R16, RZ, R20, RZ, 0x33, !PT ;  /* 0x00000014ff10a212 */ /* 0x000fce00078e33ff */
.L_x_731:
[----:B------:R-:W-:Y:S05]  /*0390*/  BSYNC B0 ;  /* 0x0000000000007941 */ /* 0x000fea0003800000 */
.L_x_729:
[----:B------:R-:W-:Y:S01]  /*03a0*/  ISETP.GE.U32.AND P0, PT, R3, 0x1, PT ;  /* 0x000000010300780c */ /* 0x000fe20003f06070 */
[----:B------:R-:W-:Y:S01]  /*03b0*/  VIADD R14, R16, 0x1 ;  /* 0x00000001100e7836 */ /* 0x000fe20000000000 */
[----:B------:R-:W-:Y:S01]  /*03c0*/  ULDC.64 UR12, c[0x0][0x208] ;  /* 0x00008200000c7ab9 */ /* 0x000fe20000000a00 */
[----:B------:R-:W-:Y:S01]  /*03d0*/  ULDC.64 UR10, c[0x0][0x238] ;  /* 0x00008e00000a7ab9 */ /* 0x000fe20000000a00 */
[----:B------:R-:W-:Y:S01]  /*03e0*/  ISETP.GE.AND.EX P0, PT, R2, RZ, PT, P0 ;  /* 0x000000ff0200720c */ /* 0x000fe20003f06300 */
[----:B------:R-:W-:Y:S01]  /*03f0*/  IMAD.MOV.U32 R0, RZ, RZ, RZ ;  /* 0x000000ffff007224 */ /* 0x000fe200078e00ff */
[----:B------:R-:W-:-:S11]  /*0400*/  LOP3.LUT R14, R14, 0x3, RZ, 0xc0, !PT ;  /* 0x000000030e0e7812 */ /* 0x000fd600078ec0ff */
        /* <DEDUP_REMOVED lines=9> */
[----:B------:R-:W-:Y:S01]  /*04a0*/  ULDC.64 UR18, c[0x0][0x218] ;  /* 0x0000860000127ab9 */ /* 0x000fe20000000a00 */
[----:B------:R-:W-:Y:S08]  /*04b0*/  BSSY B0, `(.L_x_733) ;  /* 0x000005e000007945 */ /* 0x000ff00003800000 */
[----:B------:R-:W-:Y:S05]  /*04c0*/  @!P0 BRA `(.L_x_734) ;  /* 0x0000000400708947 */ /* 0x000fea0003800000 */
.L_x_741:
[----:B------:R-:W-:Y:S01]  /*04d0*/  LOP3.LUT R5, R8, UR20, RZ, 0xfc, !PT ;  /* 0x0000001408057c12 */ /* 0x000fe2000f8efcff */
[----:B------:R-:W-:Y:S03]  /*04e0*/  BSSY B1, `(.L_x_735) ;  /* 0x000001b000017945 */ /* 0x000fe60003800000 */
[----:B------:R-:W-:-:S13]  /*04f0*/  ISETP.NE.U32.AND P0, PT, R5, RZ, PT ;  /* 0x000000ff0500720c */ /* 0x000fda0003f05070 */
[----:B0-----:R-:W-:Y:S05]  /*0500*/  @!P0 BRA `(.L_x_736) ;  /* 0x0000000000148947 */ /* 0x001fea0003800000 */
[----:B------:R-:W-:-:S07]  /*0510*/  MOV R6, 0x530 ;  /* 0x0000053000067802 */ /* 0x000fce0000000f00 */
[----:B------:R-:W-:Y:S05]  /*0520*/  CALL.REL.NOINC `($__internal_61_$__cuda_sm20_div_s64) ;  /* 0x00000028007c7944 */ /* 0x000fea0003c00000 */
[----:B------:R-:W-:Y:S02]  /*0530*/  IMAD.MOV.U32 R26, RZ, RZ, R10 ;  /* 0x000000ffff1a7224 */ /* 0x000fe400078e000a */
[----:B------:R-:W-:Y:S01]  /*0540*/  IMAD.MOV.U32 R27, RZ, RZ, R11 ;  /* 0x000000ffff1b7224 */ /* 0x000fe200078e000b */
[----:B------:R-:W-:Y:S06]  /*0550*/  BRA `(.L_x_737) ;  /* 0x00000000004c7947 */ /* 0x000fec0003800000 */
.L_x_736:
[----:B------:R-:W0:Y:S01]  /*0560*/  I2F.U32.RP R5, UR21 ;  /* 0x0000001500057d06 */ /* 0x000e220008209000 */
[----:B------:R-:W-:Y:S01]  /*0570*/  ISETP.NE.U32.AND P2, PT, RZ, UR21, PT ;  /* 0x00000015ff007c0c */ /* 0x000fe2000bf45070 */
[----:B------:R-:W-:-:S06]  /*0580*/  IMAD.MOV.U32 R27, RZ, RZ, RZ ;  /* 0x000000ffff1b7224 */ /* 0x000fcc00078e00ff */
[----:B0-----:R-:W0:Y:S02]  /*0590*/  MUFU.RCP R5, R5 ;  /* 0x0000000500057308 */ /* 0x001e240000001000 */
        /* <DEDUP_REMOVED lines=15> */
.L_x_737:
[----:B------:R-:W-:Y:S05]  /*0690*/  BSYNC B1 ;  /* 0x0000000000017941 */ /* 0x000fea0003800000 */
.L_x_735:
        /* <DEDUP_REMOVED lines=9> */
[----:B------:R-:W-:-:S04]  /*0730*/  LOP3.LUT R5, R9, R2, RZ, 0xfc, !PT ;  /* 0x0000000209057212 */ /* 0x000fc800078efcff */
[----:B------:R-:W-:-:S13]  /*0740*/  ISETP.NE.U32.AND P0, PT, R5, RZ, PT ;  /* 0x000000ff0500720c */ /* 0x000fda0003f05070 */
[----:B------:R-:W-:Y:S05]  /*0750*/  @!P0 BRA `(.L_x_739) ;  /* 0x0000000000108947 */ /* 0x000fea0003800000 */
[----:B------:R-:W-:Y:S01]  /*0760*/  IMAD.MOV.U32 R12, RZ, RZ, R6 ;  /* 0x000000ffff0c7224 */ /* 0x000fe200078e0006 */
[----:B------:R-:W-:-:S07]  /*0770*/  MOV R10, 0x790 ;  /* 0x00000790000a7802 */ /* 0x000fce0000000f00 */
[----:B------:R-:W-:Y:S05]  /*0780*/  CALL.REL.NOINC `($__internal_63_$__cuda_sm20_rem_s64) ;  /* 0x0000003000487944 */ /* 0x000fea0003c00000 */
[----:B------:R-:W-:Y:S05]  /*0790*/  BRA `(.L_x_740) ;  /* 0x0000000000487947 */ /* 0x000fea0003800000 */
.L_x_739:
[----:B------:R-:W0:Y:S01]  /*07a0*/  I2F.U32.RP R5, R3 ;  /* 0x0000000300057306 */ /* 0x000e220000209000 */
[----:B------:R-:W-:-:S07]  /*07b0*/  ISETP.NE.U32.AND P1, PT, R3, RZ, PT ;  /* 0x000000ff0300720c */ /* 0x000fce0003f25070 */
[----:B0-----:R-:W0:Y:S02]  /*07c0*/  MUFU.RCP R5, R5 ;  /* 0x0000000500057308 */ /* 0x001e240000001000 */
[----:B0-----:R-:W-:-:S06]  /*07d0*/  VIADD R10, R5, 0xffffffe ;  /* 0x0ffffffe050a7836 */ /* 0x001fcc0000000000 */
[----:B------:R0:W1:Y:S02]  /*07e0*/  F2I.FTZ.U32.TRUNC.NTZ R11, R10 ;  /* 0x0000000a000b7305 */ /* 0x000064000021f000 */
[----:B0-----:R-:W-:Y:S01]  /*07f0*/  HFMA2.MMA R10, -RZ, RZ, 0, 0 ;  /* 0x00000000ff0a7435 */ /* 0x001fe200000001ff */
[----:B-1----:R-:W-:-:S04]  /*0800*/  IMAD.MOV R12, RZ, RZ, -R11 ;  /* 0x000000ffff0c7224 */ /* 0x002fc800078e0a0b */
[----:B------:R-:W-:-:S05]  /*0810*/  IMAD R7, R12, R3, RZ ;  /* 0x000000030c077224 */ /* 0x000fca00078e02ff */
[----:B------:R-:W-:-:S04]  /*0820*/  IMAD.HI.U32 R11, R11, R7, R10 ;  /* 0x000000070b0b7227 */ /* 0x000fc800078e000a */
[----:B------:R-:W-:Y:S02]  /*0830*/  IMAD.MOV.U32 R7, RZ, RZ, RZ ;  /* 0x000000ffff077224 */ /* 0x000fe400078e00ff */
[----:B------:R-:W-:-:S04]  /*0840*/  IMAD.HI.U32 R11, R11, R6, RZ ;  /* 0x000000060b0b7227 */ /* 0x000fc800078e00ff */
[----:B------:R-:W-:-:S04]  /*0850*/  IMAD.MOV R11, RZ, RZ, -R11 ;  /* 0x000000ffff0b7224 */ /* 0x000fc800078e0a0b */
[----:B------:R-:W-:-:S05]  /*0860*/  IMAD R6, R3, R11, R6 ;  /* 0x0000000b03067224 */ /* 0x000fca00078e0206 */
[----:B------:R-:W-:-:S13]  /*0870*/  ISETP.GE.U32.AND P0, PT, R6, R3, PT ;  /* 0x000000030600720c */ /* 0x000fda0003f06070 */
[----:B------:R-:W-:-:S05]  /*0880*/  @P0 IMAD.IADD R6, R6, 0x1, -R3 ;  /* 0x0000000106060824 */ /* 0x000fca00078e0a03 */
[----:B------:R-:W-:-:S13]  /*0890*/  ISETP.GE.U32.AND P0, PT, R6, R3, PT ;  /* 0x000000030600720c */ /* 0x000fda0003f06070 */
[----:B------:R-:W-:Y:S01]  /*08a0*/  @P0 IMAD.IADD R6, R6, 0x1, -R3 ;  /* 0x0000000106060824 */ /* 0x000fe200078e0a03 */
[----:B------:R-:W-:-:S07]  /*08b0*/  @!P1 LOP3.LUT R6, RZ, R3, RZ, 0x33, !PT ;  /* 0x00000003ff069212 */ /* 0x000fce00078e33ff */
.L_x_740:
[----:B------:R-:W-:Y:S05]  /*08c0*/  BSYNC B1 ;  /* 0x0000000000017941 */ /* 0x000fea0003800000 */
.L_x_738:
[--C-:B------:R-:W-:Y:S02]  /*08d0*/  SHF.R.S32.HI R10, RZ, 0x1f, R7.reuse ;  /* 0x0000001fff0a7819 */ /* 0x100fe40000011407 */
[----:B------:R-:W-:Y:S02]  /*08e0*/  SHF.R.S32.HI R5, RZ, 0x1f, R7 ;  /* 0x0000001fff057819 */ /* 0x000fe40000011407 */
[----:B------:R-:W-:Y:S02]  /*08f0*/  LOP3.LUT R9, R10, R3, RZ, 0xc0, !PT ;  /* 0x000000030a097212 */ /* 0x000fe400078ec0ff */
[----:B------:R-:W-:Y:S02]  /*0900*/  LOP3.LUT R5, R5, R2, RZ, 0xc0, !PT ;  /* 0x0000000205057212 */ /* 0x000fe400078ec0ff */
[----:B------:R-:W-:-:S04]  /*0910*/  IADD3 R9, P0, R6, R9, RZ ;  /* 0x0000000906097210 */ /* 0x000fc80007f1e0ff */
[----:B------:R-:W-:Y:S01]  /*0920*/  IADD3 R6, P1, -R9, R3, RZ ;  /* 0x0000000309067210 */ /* 0x000fe20007f3e1ff */
[----:B------:R-:W-:Y:S01]  /*0930*/  IMAD.X R7, R7, 0x1, R5, P0 ;  /* 0x0000000107077824 */ /* 0x000fe200000e0605 */
[----:B------:R-:W-:-:S04]  /*0940*/  ISETP.GE.U32.AND P0, PT, R9, UR24, PT ;  /* 0x0000001809007c0c */ /* 0x000fc8000bf06070 */
[C---:B------:R-:W-:Y:S02]  /*0950*/  ISETP.GE.AND.EX P0, PT, R7.reuse, UR25, PT, P0 ;  /* 0x0000001907007c0c */ /* 0x040fe4000bf06300 */
[----:B------:R-:W-:Y:S02]  /*0960*/  IADD3.X R5, ~R7, R2, RZ, P1, !PT ;  /* 0x0000000207057210 */ /* 0x000fe40000ffe5ff */
[----:B------:R-:W-:Y:S02]  /*0970*/  SEL R6, R9, R6, !P0 ;  /* 0x0000000609067207 */ /* 0x000fe40004000000 */
[----:B------:R-:W-:Y:S01]  /*0980*/  SEL R7, R7, R5, !P0 ;  /* 0x0000000507077207 */ /* 0x000fe20004000000 */
[----:B------:R-:W-:Y:S02]  /*0990*/  IMAD R5, R27, UR24, RZ ;  /* 0x000000181b057c24 */ /* 0x000fe4000f8e02ff */
[----:B------:R-:W-:-:S04]  /*09a0*/  IMAD.WIDE.U32 R6, R26, UR24, R6 ;  /* 0x000000181a067c25 */ /* 0x000fc8000f8e0006 */
[----:B------:R-:W-:Y:S01]  /*09b0*/  IMAD R5, R26, UR25, R5 ;  /* 0x000000191a057c24 */ /* 0x000fe2000f8e0205 */
[----:B------:R-:W-:-:S04]  /*09c0*/  IADD3 R6, P0, R6, UR16, RZ ;  /* 0x0000001006067c10 */ /* 0x000fc8000ff1e0ff */
[----:B------:R-:W-:-:S06]  /*09d0*/  IADD3.X R7, R7, UR17, R5, P0, !PT ;  /* 0x0000001107077c10 */ /* 0x000fcc00087fe405 */
[----:B------:R-:W2:Y:S01]  /*09e0*/  LDG.E.U8.CONSTANT R7, desc[UR12][R6.64] ;  /* 0x0000000c06077981 */ /* 0x000ea2000c1e9100 */
[----:B------:R-:W-:Y:S02]  /*09f0*/  IADD3 R10, P0, R13, UR18, RZ ;  /* 0x000000120d0a7c10 */ /* 0x000fe4000ff1e0ff */
[----:B------:R-:W-:Y:S02]  /*0a00*/  IADD3 R13, P1, R20, R13, RZ ;  /* 0x0000000d140d7210 */ /* 0x000fe40007f3e0ff */
[----:B------:R-:W-:Y:S02]  /*0a10*/  IADD3.X R11, R8, UR19, RZ, P0, !PT ;  /* 0x00000013080b7c10 */ /* 0x000fe400087fe4ff */
[----:B------:R-:W-:Y:S01]  /*0a20*/  IADD3 R14, P0, R14, -0x1, RZ ;  /* 0xffffffff0e0e7810 */ /* 0x000fe20007f1e0ff */
[----:B------:R-:W-:-:S03]  /*0a30*/  IMAD.X R8, R21, 0x1, R8, P1 ;  /* 0x0000000115087824 */ /* 0x000fc600008e0608 */
[----:B------:R-:W-:Y:S02]  /*0a40*/  IADD3.X R0, R0, -0x1, RZ, P0, !PT ;  /* 0xffffffff00007810 */ /* 0x000fe400007fe4ff */
[----:B------:R-:W-:-:S04]  /*0a50*/  ISETP.NE.U32.AND P0, PT, R14, RZ, PT ;  /* 0x000000ff0e00720c */ /* 0x000fc80003f05070 */
[----:B------:R-:W-:Y:S01]  /*0a60*/  ISETP.NE.AND.EX P0, PT, R0, RZ, PT, P0 ;  /* 0x000000ff0000720c */ /* 0x000fe20003f05300 */
[----:B--2---:R0:W-:-:S12]  /*0a70*/  STG.E.U8 desc[UR12][R10.64], R7 ;  /* 0x000000070a007986 */ /* 0x0041d8000c10110c */
[----:B------:R-:W-:Y:S05]  /*0a80*/  @P0 BRA `(.L_x_741) ;  /* 0xfffffff800900947 */ /* 0x000fea000383ffff */
.L_x_734:
[----:B------:R-:W-:Y:S05]  /*0a90*/  BSYNC B0 ;  /* 0x0000000000007941 */ /* 0x000fea0003800000 */
.L_x_733:
        /* <DEDUP_REMOVED lines=11> */
.L_x_767:
[----:B------:R-:W-:Y:S01]  /*0b50*/  LOP3.LUT R0, R8, UR26, RZ, 0xfc, !PT ;  /* 0x0000001a08007c12 */ /* 0x000fe2000f8efcff */
[----:B------:R-:W-:Y:S01]  /*0b60*/  IMAD.WIDE.U32 R14, R4, UR9, RZ ;  /* 0x00000009040e7c25 */ /* 0x000fe2000f8e00ff */
[----:B------:R-:W-:Y:S01]  /*0b70*/  UMOV UR4, URZ ;  /* 0x0000003f00047c82 */ /* 0x000fe20008000000 */
[----:B------:R-:W-:Y:S01]  /*0b80*/  BSSY B1, `(.L_x_743) ;  /* 0x000001c000017945 */ /* 0x000fe20003800000 */
[----:B------:R-:W-:Y:S01]  /*0b90*/  ISETP.NE.U32.AND P0, PT, R0, RZ, PT ;  /* 0x000000ff0000720c */ /* 0x000fe20003f05070 */
[----:B------:R-:W-:-:S12]  /*0ba0*/  VIADD R0, R15, UR4 ;  /* 0x000000040f007c36 */ /* 0x000fd80008000000 */
[----:B-1----:R-:W-:Y:S05]  /*0bb0*/  @!P0 BRA `(.L_x_744) ;  /* 0x0000000000148947 */ /* 0x002fea0003800000 */
[----:B------:R-:W-:-:S07]  /*0bc0*/  MOV R6, 0xbe0 ;  /* 0x00000be000067802 */ /* 0x000fce0000000f00 */
[----:B0-----:R-:W-:Y:S05]  /*0bd0*/  CALL.REL.NOINC `($__internal_61_$__cuda_sm20_div_s64) ;  /* 0x0000002000d07944 */ /* 0x001fea0003c00000 */
[----:B------:R-:W-:Y:S02]  /*0be0*/  IMAD.MOV.U32 R16, RZ, RZ, R10 ;  /* 0x000000ffff107224 */ /* 0x000fe400078e000a */
[----:B------:R-:W-:Y:S01]  /*0bf0*/  IMAD.MOV.U32 R17, RZ, RZ, R11 ;  /* 0x000000ffff117224 */ /* 0x000fe200078e000b */
[----:B------:R-:W-:Y:S06]  /*0c00*/  BRA `(.L_x_745) ;  /* 0x00000000004c7947 */ /* 0x000fec0003800000 */
.L_x_744:
[----:B------:R-:W1:Y:S01]  /*0c10*/  I2F.U32.RP R9, UR27 ;  /* 0x0000001b00097d06 */ /* 0x000e620008209000 */
[----:B------:R-:W-:Y:S01]  /*0c20*/  IMAD.MOV.U32 R6, RZ, RZ, RZ ;  /* 0x000000ffff067224 */ /* 0x000fe200078e00ff */
[----:B------:R-:W-:Y:S01]  /*0c30*/  ISETP.NE.U32.AND P2, PT, RZ, UR27, PT ;  /* 0x0000001bff007c0c */ /* 0x000fe2000bf45070 */
[----:B------:R-:W-:-:S05]  /*0c40*/  IMAD.MOV.U32 R17, RZ, RZ, RZ ;  /* 0x000000ffff117224 */ /* 0x000fca00078e00ff */
[----:B-1----:R-:W0:Y:S02]  /*0c50*/  MUFU.RCP R9, R9 ;  /* 0x0000000900097308 */ /* 0x002e240000001000 */
[----:B0-----:R-:W-:-:S06]  /*0c60*/  VIADD R7, R9, 0xffffffe ;  /* 0x0ffffffe09077836 */ /* 0x001fcc0000000000 */
[----:B------:R-:W0:Y:S02]  /*0c70*/  F2I.FTZ.U32.TRUNC.NTZ R7, R7 ;  /* 0x0000000700077305 */ /* 0x000e24000021f000 */
[----:B0-----:R-:W-:-:S05]  /*0c80*/  IADD3 R5, RZ, -R7, RZ ;  /* 0x80000007ff057210 */ /* 0x001fca0007ffe0ff */
        /* <DEDUP_REMOVED lines=11> */
.L_x_745:
[----:B------:R-:W-:Y:S05]  /*0d40*/  BSYNC B1 ;  /* 0x0000000000017941 */ /* 0x000fea0003800000 */
.L_x_743:
        /* <DEDUP_REMOVED lines=16> */
.L_x_747:
[----:B------:R-:W0:Y:S01]  /*0e50*/  I2F.U32.RP R7, R3 ;  /* 0x0000000300077306 */ /* 0x000e220000209000 */
[----:B------:R-:W-:-:S07]  /*0e60*/  ISETP.NE.U32.AND P1, PT, R3, RZ, PT ;  /* 0x000000ff0300720c */ /* 0x000fce0003f25070 */
[----:B0-----:R-:W0:Y:S02]  /*0e70*/  MUFU.RCP R7, R7 ;  /* 0x0000000700077308 */ /* 0x001e240000001000 */
[----:B0-----:R-:W-:Y:S01]  /*0e80*/  IADD3 R10, R7, 0xffffffe, RZ ;  /* 0x0ffffffe070a7810 */ /* 0x001fe20007ffe0ff */
[----:B------:R-:W-:-:S05]  /*0e90*/  IMAD.MOV.U32 R7, RZ, RZ, RZ ;  /* 0x000000ffff077224 */ /* 0x000fca00078e00ff */
[----:B------:R0:W1:Y:S02]  /*0ea0*/  F2I.FTZ.U32.TRUNC.NTZ R11, R10 ;  /* 0x0000000a000b7305 */ /* 0x000064000021f000 */
[----:B0-----:R-:W-:Y:S02]  /*0eb0*/  IMAD.MOV.U32 R10, RZ, RZ, RZ ;  /* 0x000000ffff0a7224 */ /* 0x001fe400078e00ff */
[----:B-1----:R-:W-:-:S04]  /*0ec0*/  IMAD.MOV R12, RZ, RZ, -R11 ;  /* 0x000000ffff0c7224 */ /* 0x002fc800078e0a0b */
[----:B------:R-:W-:-:S04]  /*0ed0*/  IMAD R5, R12, R3, RZ ;  /* 0x000000030c057224 */ /* 0x000fc800078e02ff */
[----:B------:R-:W-:-:S06]  /*0ee0*/  IMAD.HI.U32 R5, R11, R5, R10 ;  /* 0x000000050b057227 */ /* 0x000fcc00078e000a */
[----:B------:R-:W-:-:S04]  /*0ef0*/  IMAD.HI.U32 R5, R5, R6, RZ ;  /* 0x0000000605057227 */ /* 0x000fc800078e00ff */
[----:B------:R-:W-:-:S04]  /*0f00*/  IMAD.MOV R5, RZ, RZ, -R5 ;  /* 0x000000ffff057224 */ /* 0x000fc800078e0a05 */
[----:B------:R-:W-:-:S05]  /*0f10*/  IMAD R6, R3, R5, R6 ;  /* 0x0000000503067224 */ /* 0x000fca00078e0206 */
[----:B------:R-:W-:-:S13]  /*0f20*/  ISETP.GE.U32.AND P0, PT, R6, R3, PT ;  /* 0x000000030600720c */ /* 0x000fda0003f06070 */
[----:B------:R-:W-:-:S05]  /*0f30*/  @P0 IMAD.IADD R6, R6, 0x1, -R3 ;  /* 0x0000000106060824 */ /* 0x000fca00078e0a03 */
[----:B------:R-:W-:-:S13]  /*0f40*/  ISETP.GE.U32.AND P0, PT, R6, R3, PT ;  /* 0x000000030600720c */ /* 0x000fda0003f06070 */
[-C--:B------:R-:W-:Y:S02]  /*0f50*/  @P0 IADD3 R6, R6, -R3.reuse, RZ ;  /* 0x8000000306060210 */ /* 0x080fe40007ffe0ff */
[----:B------:R-:W-:-:S07]  /*0f60*/  @!P1 LOP3.LUT R6, RZ, R3, RZ, 0x33, !PT ;  /* 0x00000003ff069212 */ /* 0x000fce00078e33ff */
.L_x_748:
[----:B------:R-:W-:Y:S05]  /*0f70*/  BSYNC B1 ;  /* 0x0000000000017941 */ /* 0x000fea0003800000 */
.L_x_746:
[--C-:B------:R-:W-:Y:S02]  /*0f80*/  SHF.R.S32.HI R10, RZ, 0x1f, R7.reuse ;  /* 0x0000001fff0a7819 */ /* 0x100fe40000011407 */
[----:B------:R-:W-:Y:S02]  /*0f90*/  SHF.R.S32.HI R5, RZ, 0x1f, R7 ;  /* 0x0000001fff057819 */ /* 0x000fe40000011407 */
[----:B------:R-:W-:Y:S02]  /*0fa0*/  LOP3.LUT R9, R10, R3, RZ, 0xc0, !PT ;  /* 0x000000030a097212 */ /* 0x000fe400078ec0ff */
[----:B------:R-:W-:Y:S02]  /*0fb0*/  LOP3.LUT R5, R5, R2, RZ, 0xc0, !PT ;  /* 0x0000000205057212 */ /* 0x000fe400078ec0ff */
[----:B------:R-:W-:-:S04]  /*0fc0*/  IADD3 R9, P0, R6, R9, RZ ;  /* 0x0000000906097210 */ /* 0x000fc80007f1e0ff */
[----:B------:R-:W-:Y:S01]  /*0fd0*/  IADD3 R6, P1, -R9, R3, RZ ;  /* 0x0000000309067210 */ /* 0x000fe20007f3e1ff */
[----:B------:R-:W-:Y:S01]  /*0fe0*/  IMAD.X R7, R7, 0x1, R5, P0 ;  /* 0x0000000107077824 */ /* 0x000fe200000e0605 */
[----:B------:R-:W-:-:S03]  /*0ff0*/  ISETP.GE.U32.AND P0, PT, R9, UR30, PT ;  /* 0x0000001e09007c0c */ /* 0x000fc6000bf06070 */
[----:B------:R-:W-:Y:S01]  /*1000*/  IMAD.X R5, R2, 0x1, ~R7, P1 ;  /* 0x0000000102057824 */ /* 0x000fe200008e0e07 */
[----:B------:R-:W-:-:S04]  /*1010*/  ISETP.GE.AND.EX P0, PT, R7, UR31, PT, P0 ;  /* 0x0000001f07007c0c */ /* 0x000fc8000bf06300 */
        /* <DEDUP_REMOVED lines=8> */
[----:B------:R-:W-:Y:S01]  /*10a0*/  IADD3 R16, P0, R13, UR34, RZ ;  /* 0x000000220d107c10 */ /* 0x000fe2000ff1e0ff */
[----:B------:R-:W-:Y:S03]  /*10b0*/  BSSY B1, `(.L_x_749) ;  /* 0x0000020000017945 */ /* 0x000fe60003800000 */
[----:B------:R-:W-:Y:S02]  /*10c0*/  IADD3.X R17, R8, UR35, RZ, P0, !PT ;  /* 0x0000002308117c10 */ /* 0x000fe400087fe4ff */
[----:B------:R-:W-:-:S05]  /*10d0*/  IADD3 R13, P0, R14, R13, RZ ;  /* 0x0000000d0e0d7210 */ /* 0x000fca0007f1e0ff */
[----:B------:R-:W-:-:S05]  /*10e0*/  IMAD.X R8, R15, 0x1, R8, P0 ;  /* 0x000000010f087824 */ /* 0x000fca00000e0608 */
[----:B------:R-:W-:-:S04]  /*10f0*/  LOP3.LUT R5, R8, UR26, RZ, 0xfc, !PT ;  /* 0x0000001a08057c12 */ /* 0x000fc8000f8efcff */
[----:B------:R-:W-:Y:S01]  /*1100*/  ISETP.NE.U32.AND P0, PT, R5, RZ, PT ;  /* 0x000000ff0500720c */ /* 0x000fe20003f05070 */
[----:B--2---:R0:W-:-:S12]  /*1110*/  STG.E.U8 desc[UR12][R16.64], R7 ;  /* 0x0000000710007986 */ /* 0x0041d8000c10110c */
[----:B------:R-:W-:Y:S05]  /*1120*/  @!P0 BRA `(.L_x_750) ;  /* 0x0000000000148947 */ /* 0x000fea0003800000 */
[----:B------:R-:W-:-:S07]  /*1130*/  MOV R6, 0x1150 ;  /* 0x0000115000067802 */ /* 0x000fce0000000f00 */
[----:B0-----:R-:W-:Y:S05]  /*1140*/  CALL.REL.NOINC `($__internal_61_$__cuda_sm20_div_s64) ;  /* 0x0000001c00747944 */ /* 0x001fea0003c00000 */
[----:B------:R-:W-:Y:S01]  /*1150*/  MOV R20, R10 ;  /* 0x0000000a00147202 */ /* 0x000fe20000000f00 */
[----:B------:R-:W-:Y:S01]  /*1160*/  IMAD.MOV.U32 R21, RZ, RZ, R11 ;  /* 0x000000ffff157224 */ /* 0x000fe200078e000b */
[----:B------:R-:W-:Y:S06]  /*1170*/  BRA `(.L_x_751) ;  /* 0x00000000004c7947 */ /* 0x000fec0003800000 */
.L_x_750:
[----:B------:R-:W1:Y:S01]  /*1180*/  I2F.U32.RP R9, UR27 ;  /* 0x0000001b00097d06 */ /* 0x000e620008209000 */
[----:B------:R-:W-:Y:S01]  /*1190*/  IMAD.MOV.U32 R6, RZ, RZ, RZ ;  /* 0x000000ffff067224 */ /* 0x000fe200078e00ff */
[----:B------:R-:W-:Y:S01]  /*11a0*/  ISETP.NE.U32.AND P2, PT, RZ, UR27, PT ;  /* 0x0000001bff007c0c */ /* 0x000fe2000bf45070 */
[----:B------:R-:W-:-:S05]  /*11b0*/  IMAD.MOV.U32 R21, RZ, RZ, RZ ;  /* 0x000000ffff157224 */ /* 0x000fca00078e00ff */
[----:B-1----:R-:W0:Y:S02]  /*11c0*/  MUFU.RCP R9, R9 ;  /* 0x0000000900097308 */ /* 0x002e240000001000 */
[----:B0-----:R-:W-:-:S06]  /*11d0*/  VIADD R7, R9, 0xffffffe ;  /* 0x0ffffffe09077836 */ /* 0x001fcc0000000000 */
        /* <DEDUP_REMOVED lines=13> */
.L_x_751:
[----:B------:R-:W-:Y:S05]  /*12b0*/  BSYNC B1 ;  /* 0x0000000000017941 */ /* 0x000fea0003800000 */
.L_x_749:
        /* <DEDUP_REMOVED lines=16> */
.L_x_753:
[----:B------:R-:W0:Y:S01]  /*13c0*/  I2F.U32.RP R7, R3 ;  /* 0x0000000300077306 */ /* 0x000e220000209000 */
[----:B------:R-:W-:-:S07]  /*13d0*/  ISETP.NE.U32.AND P1, PT, R3, RZ, PT ;  /* 0x000000ff0300720c */ /* 0x000fce0003f25070 */
[----:B0-----:R-:W0:Y:S02]  /*13e0*/  MUFU.RCP R7, R7 ;  /* 0x0000000700077308 */ /* 0x001e240000001000 */
[----:B0-----:R-:W-:Y:S02]  /*13f0*/  VIADD R10, R7, 0xffffffe ;  /* 0x0ffffffe070a7836 */ /* 0x001fe40000000000 */
[----:B------:R-:W-:-:S04]  /*1400*/  IMAD.MOV.U32 R7, RZ, RZ, RZ ;  /* 0x000000ffff077224 */ /* 0x000fc800078e00ff */
[----:B------:R0:W1:Y:S02]  /*1410*/  F2I.FTZ.U32.TRUNC.NTZ R11, R10 ;  /* 0x0000000a000b7305 */ /* 0x000064000021f000 */
[----:B0-----:R-:W-:Y:S01]  /*1420*/  HFMA2.MMA R10, -RZ, RZ, 0, 0 ;  /* 0x00000000ff0a7435 */ /* 0x001fe200000001ff */
[----:B-1----:R-:W-:-:S04]  /*1430*/  IMAD.MOV R12, RZ, RZ, -R11 ;  /* 0x000000ffff0c7224 */ /* 0x002fc800078e0a0b */
[----:B------:R-:W-:-:S05]  /*1440*/  IMAD R5, R12, R3, RZ ;  /* 0x000000030c057224 */ /* 0x000fca00078e02ff */
[----:B------:R-:W-:-:S06]  /*1450*/  IMAD.HI.U32 R5, R11, R5, R10 ;  /* 0x000000050b057227 */ /* 0x000fcc00078e000a */
        /* <DEDUP_REMOVED lines=8> */
.L_x_754:
[----:B------:R-:W-:Y:S05]  /*14e0*/  BSYNC B1 ;  /* 0x0000000000017941 */ /* 0x000fea0003800000 */
.L_x_752:
[--C-:B------:R-:W-:Y:S02]  /*14f0*/  SHF.R.S32.HI R10, RZ, 0x1f, R7.reuse ;  /* 0x0000001fff0a7819 */ /* 0x100fe40000011407 */
[----:B------:R-:W-:Y:S02]  /*1500*/  SHF.R.S32.HI R5, RZ, 0x1f, R7 ;  /* 0x0000001fff057819 */ /* 0x000fe40000011407 */
[----:B------:R-:W-:Y:S02]  /*1510*/  LOP3.LUT R9, R10, R3, RZ, 0xc0, !PT ;  /* 0x000000030a097212 */ /* 0x000fe400078ec0ff */
[----:B------:R-:W-:Y:S02]  /*1520*/  LOP3.LUT R5, R5, R2, RZ, 0xc0, !PT ;  /* 0x0000000205057212 */ /* 0x000fe400078ec0ff */
[----:B------:R-:W-:-:S04]  /*1530*/  IADD3 R9, P0, R6, R9, RZ ;  /* 0x0000000906097210 */ /* 0x000fc80007f1e0ff */
[----:B------:R-:W-:Y:S02]  /*1540*/  IADD3.X R7, R7, R5, RZ, P0, !PT ;  /* 0x0000000507077210 */ /* 0x000fe400007fe4ff */
[C---:B------:R-:W-:Y:S02]  /*1550*/  IADD3 R6, P1, -R9.reuse, R3, RZ ;  /* 0x0000000309067210 */ /* 0x040fe40007f3e1ff */
        /* <DEDUP_REMOVED lines=11> */
[C---:B------:R-:W-:Y:S01]  /*1610*/  IADD3 R16, P0, R14.reuse, R16, RZ ;  /* 0x000000100e107210 */ /* 0x040fe20007f1e0ff */
[----:B------:R-:W-:Y:S04]  /*1620*/  BSSY B1, `(.L_x_755) ;  /* 0x0000020000017945 */ /* 0x000fe80003800000 */
[----:B------:R-:W-:Y:S01]  /*1630*/  IMAD.X R17, R17, 0x1, R0, P0 ;  /* 0x0000000111117824 */ /* 0x000fe200000e0600 */
        /* <DEDUP_REMOVED lines=8> */
[----:B------:R-:W-:Y:S01]  /*16c0*/  IMAD.MOV.U32 R20, RZ, RZ, R10 ;  /* 0x000000ffff147224 */ /* 0x000fe200078e000a */
[----:B------:R-:W-:Y:S01]  /*16d0*/  MOV R21, R11 ;  /* 0x0000000b00157202 */ /* 0x000fe20000000f00 */
[----:B------:R-:W-:Y:S06]  /*16e0*/  BRA `(.L_x_757) ;  /* 0x00000000004c7947 */ /* 0x000fec0003800000 */
.L_x_756:
        /* <DEDUP_REMOVED lines=19> */
.L_x_757:
[----:B------:R-:W-:Y:S05]  /*1820*/  BSYNC B1 ;  /* 0x0000000000017941 */ /* 0x000fea0003800000 */
.L_x_755:
        /* <DEDUP_REMOVED lines=9> */
[----:B------:R-:W-:-:S04]  /*18c0*/  LOP3.LUT R5, R9, R2, RZ, 0xfc, !PT ;  /* 0x0000000209057212 */ /* 0x000fc800078efcff */
[----:B------:R-:W-:-:S13]  /*18d0*/  ISETP.NE.U32.AND P0, PT, R5, RZ, PT ;  /* 0x000000ff0500720c */ /* 0x000fda0003f05070 */
[----:B------:R-:W-:Y:S05]  /*18e0*/  @!P0 BRA `(.L_x_759) ;  /* 0x0000000000108947 */ /* 0x000fea0003800000 */
[----:B------:R-:W-:Y:S01]  /*18f0*/  IMAD.MOV.U32 R12, RZ, RZ, R6 ;  /* 0x000000ffff0c7224 */ /* 0x000fe200078e0006 */
[----:B------:R-:W-:-:S07]  /*1900*/  MOV R10, 0x1920 ;  /* 0x00001920000a7802 */ /* 0x000fce0000000f00 */
[----:B------:R-:W-:Y:S05]  /*1910*/  CALL.REL.NOINC `($__internal_63_$__cuda_sm20_rem_s64) ;  /* 0x0000001c00e47944 */ /* 0x000fea0003c00000 */
[----:B------:R-:W-:Y:S05]  /*1920*/  BRA `(.L_x_760) ;  /* 0x0000000000487947 */ /* 0x000fea0003800000 */
.L_x_759:
[----:B------:R-:W0:Y:S01]  /*1930*/  I2F.U32.RP R7, R3 ;  /* 0x0000000300077306 */ /* 0x000e220000209000 */
[----:B------:R-:W-:-:S07]  /*1940*/  ISETP.NE.U32.AND P1, PT, R3, RZ, PT ;  /* 0x000000ff0300720c */ /* 0x000fce0003f25070 */
[----:B0-----:R-:W0:Y:S02]  /*1950*/  MUFU.RCP R7, R7 ;  /* 0x0000000700077308 */ /* 0x001e240000001000 */
[----:B0-----:R-:W-:Y:S02]  /*1960*/  VIADD R10, R7, 0xffffffe ;  /* 0x0ffffffe070a7836 */ /* 0x001fe40000000000 */
[----:B------:R-:W-:-:S04]  /*1970*/  IMAD.MOV.U32 R7, RZ, RZ, RZ ;  /* 0x000000ffff077224 */ /* 0x000fc800078e00ff */
[----:B------:R0:W1:Y:S02]  /*1980*/  F2I.FTZ.U32.TRUNC.NTZ R11, R10 ;  /* 0x0000000a000b7305 */ /* 0x000064000021f000 */
[----:B0-----:R-:W-:Y:S02]  /*1990*/  IMAD.MOV.U32 R10, RZ, RZ, RZ ;  /* 0x000000ffff0a7224 */ /* 0x001fe400078e00ff */
[----:B-1----:R-:W-:-:S04]  /*19a0*/  IMAD.MOV R12, RZ, RZ, -R11 ;  /* 0x000000ffff0c7224 */ /* 0x002fc800078e0a0b */
[----:B------:R-:W-:-:S04]  /*19b0*/  IMAD R5, R12, R3, RZ ;  /* 0x000000030c057224 */ /* 0x000fc800078e02ff */
[----:B------:R-:W-:-:S06]  /*19c0*/  IMAD.HI.U32 R5, R11, R5, R10 ;  /* 0x000000050b057227 */ /* 0x000fcc00078e000a */
[----:B------:R-:W-:-:S05]  /*19d0*/  IMAD.HI.U32 R5, R5, R6, RZ ;  /* 0x0000000605057227 */ /* 0x000fca00078e00ff */
[----:B------:R-:W-:-:S05]  /*19e0*/  IADD3 R5, -R5, RZ, RZ ;  /* 0x000000ff05057210 */ /* 0x000fca0007ffe1ff */
[----:B------:R-:W-:-:S05]  /*19f0*/  IMAD R6, R3, R5, R6 ;  /* 0x0000000503067224 */ /* 0x000fca00078e0206 */
[----:B------:R-:W-:-:S13]  /*1a00*/  ISETP.GE.U32.AND P0, PT, R6, R3, PT ;  /* 0x000000030600720c */ /* 0x000fda0003f06070 */
[----:B------:R-:W-:-:S05]  /*1a10*/  @P0 IMAD.IADD R6, R6, 0x1, -R3 ;  /* 0x0000000106060824 */ /* 0x000fca00078e0a03 */
[----:B------:R-:W-:-:S13]  /*1a20*/  ISETP.GE.U32.AND P0, PT, R6, R3, PT ;  /* 0x000000030600720c */ /* 0x000fda0003f06070 */
[----:B------:R-:W-:Y:S01]  /*1a30*/  @P0 IMAD.IADD R6, R6, 0x1, -R3 ;  /* 0x0000000106060824 */ /* 0x000fe200078e0a03 */
[----:B------:R-:W-:-:S07]  /*1a40*/  @!P1 LOP3.LUT R6, RZ, R3, RZ, 0x33, !PT ;  /* 0x00000003ff069212 */ /* 0x000fce00078e33ff */
.L_x_760:
[----:B------:R-:W-:Y:S05]  /*1a50*/  BSYNC B1 ;  /* 0x0000000000017941 */ /* 0x000fea0003800000 */
.L_x_758:
        /* <DEDUP_REMOVED lines=29> */
[----:B------:R-:W-:Y:S02]  /*1c30*/  IMAD.MOV.U32 R20, RZ, RZ, R10 ;  /* 0x000000ffff147224 */ /* 0x000fe400078e000a */
[----:B------:R-:W-:Y:S01]  /*1c40*/  IMAD.MOV.U32 R21, RZ, RZ, R11 ;  /* 0x000000ffff157224 */ /* 0x000fe200078e000b */
[----:B------:R-:W-:Y:S06]  /*1c50*/  BRA `(.L_x_763) ;  /* 0x00000000004c7947 */ /* 0x000fec0003800000 */
.L_x_762:
[----:B------:R-:W1:Y:S01]  /*1c60*/  I2F.U32.RP R9, UR27 ;  /* 0x0000001b00097d06 */ /* 0x000e620008209000 */
[----:B------:R-:W-:Y:S01]  /*1c70*/  IMAD.MOV.U32 R6, RZ, RZ, RZ ;  /* 0x000000ffff067224 */ /* 0x000fe200078e00ff */
[----:B------:R-:W-:Y:S01]  /*1c80*/  ISETP.NE.U32.AND P2, PT, RZ, UR27, PT ;  /* 0x0000001bff007c0c */ /* 0x000fe2000bf45070 */
[----:B------:R-:W-:-:S05]  /*1c90*/  IMAD.MOV.U32 R21, RZ, RZ, RZ ;  /* 0x000000ffff157224 */ /* 0x000fca00078e00ff */
[----:B-1----:R-:W0:Y:S02]  /*1ca0*/  MUFU.RCP R9, R9 ;  /* 0x0000000900097308 */ /* 0x002e240000001000 */
[----:B0-----:R-:W-:-:S06]  /*1cb0*/  IADD3 R7, R9, 0xffffffe, RZ ;  /* 0x0ffffffe09077810 */ /* 0x001fcc0007ffe0ff */
        /* <DEDUP_REMOVED lines=13> */
.L_x_763:
[----:B------:R-:W-:Y:S05]  /*1d90*/  BSYNC B1 ;  /* 0x0000000000017941 */ /* 0x000fea0003800000 */
.L_x_761:
        /* <DEDUP_REMOVED lines=12> */
[----:B------:R-:W-:Y:S02]  /*1e60*/  MOV R12, R6 ;  /* 0x00000006000c7202 */ /* 0x000fe40000000f00 */
[----:B------:R-:W-:-:S07]  /*1e70*/  MOV R10, 0x1e90 ;  /* 0x00001e90000a7802 */ /* 0x000fce0000000f00 */
[----:B------:R-:W-:Y:S05]  /*1e80*/  CALL.REL.NOINC `($__internal_63_$__cuda_sm20_rem_s64) ;  /* 0x0000001800887944 */ /* 0x000fea0003c00000 */
[----:B------:R-:W-:Y:S05]  /*1e90*/  BRA `(.L_x_766) ;  /* 0x0000000000487947 */ /* 0x000fea0003800000 */
.L_x_765:
        /* <DEDUP_REMOVED lines=14> */
[----:B------:R-:W-:-:S04]  /*1f80*/  @P0 IADD3 R6, R6, -R3, RZ ;  /* 0x8000000306060210 */ /* 0x000fc80007ffe0ff */
[----:B------:R-:W-:-:S13]  /*1f90*/  ISETP.GE.U32.AND P0, PT, R6, R3, PT ;  /* 0x000000030600720c */ /* 0x000fda0003f06070 */
[----:B------:R-:W-:Y:S01]  /*1fa0*/  @P0 IMAD.IADD R6, R6, 0x1, -R3 ;  /* 0x0000000106060824 */ /* 0x000fe200078e0a03 */
[----:B------:R-:W-:-:S07]  /*1fb0*/  @!P1 LOP3.LUT R6, RZ, R3, RZ, 0x33, !PT ;  /* 0x00000003ff069212 */ /* 0x000fce00078e33ff */
.L_x_766:
[----:B------:R-:W-:Y:S05]  /*1fc0*/  BSYNC B1 ;  /* 0x0000000000017941 */ /* 0x000fea0003800000 */
.L_x_764:
        /* <DEDUP_REMOVED lines=18> */
[----:B------:R-:W-:-:S04]  /*20f0*/  IADD3 R10, P0, R14, R16, RZ ;  /* 0x000000100e0a7210 */ /* 0x000fc80007f1e0ff */
[----:B------:R-:W-:Y:S02]  /*2100*/  IADD3.X R11, R17, R0, RZ, P0, !PT ;  /* 0x00000000110b7210 */ /* 0x000fe400007fe4ff */
[----:B------:R-:W-:-:S05]  /*2110*/  IADD3 R13, P0, R14, R13, RZ ;  /* 0x0000000d0e0d7210 */ /* 0x000fca0007f1e0ff */
[----:B------:R-:W-:Y:S01]  /*2120*/  IMAD.X R8, R15, 0x1, R8, P0 ;  /* 0x000000010f087824 */ /* 0x000fe200000e0608 */
[----:B------:R-:W-:-:S04]  /*2130*/  ISETP.GE.U32.AND P0, PT, R13, UR6, PT ;  /* 0x000000060d007c0c */ /* 0x000fc8000bf06070 */
[----:B------:R-:W-:Y:S01]  /*2140*/  ISETP.GE.AND.EX P0, PT, R8, UR8, PT, P0 ;  /* 0x0000000808007c0c */ /* 0x000fe2000bf06300 */
[----:B--2---:R1:W-:-:S12]  /*2150*/  STG.E.U8 desc[UR12][R10.64], R7 ;  /* 0x000000070a007986 */ /* 0x0043d8000c10110c */
[----:B------:R-:W-:Y:S05]  /*2160*/  @!P0 BRA `(.L_x_767) ;  /* 0xffffffe800788947 */ /* 0x000fea000383ffff */
[----:B------:R-:W-:Y:S05]  /*2170*/  BSYNC B0 ;  /* 0x0000000000007941 */ /* 0x000fea0003800000 */
.L_x_742:
[----:B------:R-:W-:Y:S05]  /*2180*/  EXIT ;  /* 0x000000000000794d */ /* 0x000fea0003800000 */
.L_x_732:
[----:B------:R-:W0:Y:S01]  /*2190*/  LDC.64 R2, c[0x0][0x210] ;  /* 0x00008400ff027b82 */ /* 0x000e220000000a00 */
        /* <DEDUP_REMOVED lines=8> */
.L_x_773:
[----:B------:R-:W-:Y:S01]  /*2220*/  LOP3.LUT R5, R8, UR14, RZ, 0xfc, !PT ;  /* 0x0000000e08057c12 */ /* 0x000fe2000f8efcff */
[----:B------:R-:W-:Y:S03]  /*2230*/  BSSY B1, `(.L_x_770) ;  /* 0x0000019000017945 */ /* 0x000fe60003800000 */
[----:B------:R-:W-:-:S13]  /*2240*/  ISETP.NE.U32.AND P0, PT, R5, RZ, PT ;  /* 0x000000ff0500720c */ /* 0x000fda0003f05070 */
[----:B-1----:R-:W-:Y:S05]  /*2250*/  @!P0 BRA `(.L_x_771) ;  /* 0x00000000000c8947 */ /* 0x002fea0003800000 */
[----:B------:R-:W-:-:S07]  /*2260*/  MOV R6, 0x2280 ;  /* 0x0000228000067802 */ /* 0x000fce0000000f00 */
[----:B0-----:R-:W-:Y:S05]  /*2270*/  CALL.REL.NOINC `($__internal_61_$__cuda_sm20_div_s64) ;  /* 0x0000000c00287944 */ /* 0x001fea0003c00000 */
[----:B------:R-:W-:Y:S05]  /*2280*/  BRA `(.L_x_772) ;  /* 0x00000000004c7947 */ /* 0x000fea0003800000 */
.L_x_771:
[----:B------:R-:W1:Y:S01]  /*2290*/  I2F.U32.RP R9, UR15 ;  /* 0x0000000f00097d06 */ /* 0x000e620008209000 */
[----:B------:R-:W-:Y:S01]  /*22a0*/  IMAD.MOV.U32 R6, RZ, RZ, RZ ;  /* 0x000000ffff067224 */ /* 0x000fe200078e00ff */
[----:B------:R-:W-:Y:S01]  /*22b0*/  ISETP.NE.U32.AND P2, PT, RZ, UR15, PT ;  /* 0x0000000fff007c0c */ /* 0x000fe2000bf45070 */
[----:B------:R-:W-:-:S05]  /*22c0*/  IMAD.MOV.U32 R11, RZ, RZ, RZ ;  /* 0x000000ffff0b7224 */ /* 0x000fca00078e00ff */
[----:B-1----:R-:W1:Y:S02]  /*22d0*/  MUFU.RCP R9, R9 ;  /* 0x0000000900097308 */ /* 0x002e640000001000 */
[----:B-1----:R-:W-:-:S06]  /*22e0*/  VIADD R7, R9, 0xffffffe ;  /* 0x0ffffffe09077836 */ /* 0x002fcc0000000000 */
[----:B------:R-:W1:Y:S02]  /*22f0*/  F2I.FTZ.U32.TRUNC.NTZ R7, R7 ;  /* 0x0000000700077305 */ /* 0x000e64000021f000 */
[----:B-1----:R-:W-:-:S04]  /*2300*/  IMAD.MOV R5, RZ, RZ, -R7 ;  /* 0x000000ffff057224 */ /* 0x002fc800078e0a07 */
        /* <DEDUP_REMOVED lines=11> */
.L_x_772:
[----:B------:R-:W-:Y:S05]  /*23c0*/  BSYNC B1 ;  /* 0x0000000000017941 */ /* 0x000fea0003800000 */
.L_x_770:
[----:B------:R-:W-:Y:S02]  /*23d0*/  IMAD R5, R11, UR16, RZ ;  /* 0x000000100b057c24 */ /* 0x000fe4000f8e02ff */
[----:B0-----:R-:W-:-:S04]  /*23e0*/  IMAD.WIDE.U32 R6, R10, UR16, R2 ;  /* 0x000000100a067c25 */ /* 0x001fc8000f8e0002 */
[----:B------:R-:W-:-:S05]  /*23f0*/  IMAD R5, R10, UR17, R5 ;  /* 0x000000110a057c24 */ /* 0x000fca000f8e0205 */
[----:B------:R-:W-:-:S06]  /*2400*/  IADD3 R7, R7, R5, RZ ;  /* 0x0000000507077210 */ /* 0x000fcc0007ffe0ff */
        /* <DEDUP_REMOVED lines=11> */
.L_x_769:
[----:B------:R-:W-:Y:S05]  /*24c0*/  BSYNC B0 ;  /* 0x0000000000007941 */ /* 0x000fea0003800000 */
.L_x_768:
[----:B0-----:R-:W0:Y:S01]  /*24d0*/  LDC.64 R2, c[0x0][0x210] ;  /* 0x00008400ff027b82 */ /* 0x001e220000000a00 */
[----:B------:R-:W-:Y:S01]  /*24e0*/  ISETP.GE.U32.AND P0, PT, R16, 0x3, PT ;  /* 0x000000031000780c */ /* 0x000fe20003f06070 */
[----:B------:R-:W-:Y:S01]  /*24f0*/  ULDC UR20, c[0x0][0x23c] ;  /* 0x00008f0000147ab9 */ /* 0x000fe20000000800 */
[----:B------:R-:W-:Y:S01]  /*2500*/  ULDC UR21, c[0x0][0x238] ;  /* 0x00008e0000157ab9 */ /* 0x000fe20000000800 */
[----:B------:R-:W-:Y:S01]  /*2510*/  ULDC.64 UR24, c[0x0][0x220] ;  /* 0x0000880000187ab9 */ /* 0x000fe20000000a00 */
[----:B------:R-:W-:Y:S01]  /*2520*/  ISETP.GE.U32.AND.EX P0, PT, R17, RZ, PT, P0 ;  /* 0x000000ff1100720c */ /* 0x000fe20003f06100 */
[----:B------:R-:W-:-:S12]  /*2530*/  ULDC.64 UR22, c[0x0][0x218] ;  /* 0x0000860000167ab9 */ /* 0x000fd80000000a00 */
[----:B------:R-:W-:Y:S05]  /*2540*/  @!P0 EXIT ;  /* 0x000000000000894d */ /* 0x000fea0003800000 */
[----:B------:R-:W-:Y:S01]  /*2550*/  BSSY B0, `(.L_x_774) ;  /* 0x000009b000007945 */ /* 0x000fe20003800000 */
.L_x_787:
[----:B------:R-:W-:Y:S01]  /*2560*/  LOP3.LUT R0, R8, UR20, RZ, 0xfc, !PT ;  /* 0x0000001408007c12 */ /* 0x000fe2000f8efcff */
[----:B------:R-:W-:Y:S01]  /*2570*/  IMAD.WIDE.U32 R14, R4, UR9, RZ ;  /* 0x00000009040e7c25 */ /* 0x000fe2000f8e00ff */
[----:B------:R-:W-:Y:S01]  /*2580*/  UMOV UR4, URZ ;  /* 0x0000003f00047c82 */ /* 0x000fe20008000000 */
[----:B------:R-:W-:Y:S01]  /*2590*/  BSSY B1, `(.L_x_775) ;  /* 0x000001a000017945 */ /* 0x000fe20003800000 */
[----:B------:R-:W-:Y:S01]  /*25a0*/  ISETP.NE.U32.AND P0, PT, R0, RZ, PT ;  /* 0x000000ff0000720c */ /* 0x000fe20003f05070 */
[----:B------:R-:W-:-:S12]  /*25b0*/  VIADD R0, R15, UR4 ;  /* 0x000000040f007c36 */ /* 0x000fd80008000000 */
[----:B--2---:R-:W-:Y:S05]  /*25c0*/  @!P0 BRA `(.L_x_776) ;  /* 0x00000000000c8947 */ /* 0x004fea0003800000 */
[----:B------:R-:W-:-:S07]  /*25d0*/  MOV R6, 0x25f0 ;  /* 0x000025f000067802 */ /* 0x000fce0000000f00 */
[----:B01----:R-:W-:Y:S05]  /*25e0*/  CALL.REL.NOINC `($__internal_61_$__cuda_sm20_div_s64) ;  /* 0x00000008004c7944 */ /* 0x003fea0003c00000 */
[----:B------:R-:W-:Y:S05]  /*25f0*/  BRA `(.L_x_777) ;  /* 0x00000000004c7947 */ /* 0x000fea0003800000 */
.L_x_776:
[----:B------:R-:W2:Y:S01]  /*2600*/  I2F.U32.RP R9, UR21 ;  /* 0x0000001500097d06 */ /* 0x000ea20008209000 */
[----:B------:R-:W-:Y:S01]  /*2610*/  HFMA2.MMA R6, -RZ, RZ, 0, 0 ;  /* 0x00000000ff067435 */ /* 0x000fe200000001ff */
[----:B------:R-:W-:Y:S02]  /*2620*/  ISETP.NE.U32.AND P2, PT, RZ, UR21, PT ;  /* 0x00000015ff007c0c */ /* 0x000fe4000bf45070 */
[----:B-1----:R-:W-:-:S04]  /*2630*/  MOV R11, RZ ;  /* 0x000000ff000b7202 */ /* 0x002fc80000000f00 */
[----:B--2---:R-:W1:Y:S02]  /*2640*/  MUFU.RCP R9, R9 ;  /* 0x0000000900097308 */ /* 0x004e640000001000 */
[----:B-1----:R-:W-:-:S06]  /*2650*/  VIADD R7, R9, 0xffffffe ;  /* 0x0ffffffe09077836 */ /* 0x002fcc0000000000 */
[----:B------:R-:W1:Y:S02]  /*2660*/  F2I.FTZ.U32.TRUNC.NTZ R7, R7 ;  /* 0x0000000700077305 */ /* 0x000e64000021f000 */
        /* <DEDUP_REMOVED lines=12> */
.L_x_777:
[----:B------:R-:W-:Y:S05]  /*2730*/  BSYNC B1 ;  /* 0x0000000000017941 */ /* 0x000fea0003800000 */
.L_x_775:
[----:B------:R-:W-:Y:S02]  /*2740*/  IMAD R5, R11, UR24, RZ ;  /* 0x000000180b057c24 */ /* 0x000fe4000f8e02ff */
[----:B0-----:R-:W-:-:S04]  /*2750*/  IMAD.WIDE.U32 R6, R10, UR24, R2 ;  /* 0x000000180a067c25 */ /* 0x001fc8000f8e0002 */
[----:B------:R-:W-:-:S04]  /*2760*/  IMAD R5, R10, UR25, R5 ;  /* 0x000000190a057c24 */ /* 0x000fc8000f8e0205 */
[----:B------:R-:W-:-:S06]  /*2770*/  IMAD.IADD R7, R7, 0x1, R5 ;  /* 0x0000000107077824 */ /* 0x000fcc00078e0205 */
        /* <DEDUP_REMOVED lines=12> */
[----:B------:R-:W-:Y:S05]  /*2840*/  BRA `(.L_x_780) ;  /* 0x00000000004c7947 */ /* 0x000fea0003800000 */
.L_x_779:
[----:B------:R-:W1:Y:S01]  /*2850*/  I2F.U32.RP R9, UR21 ;  /* 0x0000001500097d06 */ /* 0x000e620008209000 */
[----:B------:R-:W-:Y:S01]  /*2860*/  HFMA2.MMA R6, -RZ, RZ, 0, 0 ;  /* 0x00000000ff067435 */ /* 0x000fe200000001ff */
[----:B------:R-:W-:Y:S02]  /*2870*/  ISETP.NE.U32.AND P2, PT, RZ, UR21, PT ;  /* 0x00000015ff007c0c */ /* 0x000fe4000bf45070 */
[----:B------:R-:W-:-:S04]  /*2880*/  MOV R11, RZ ;  /* 0x000000ff000b7202 */ /* 0x000fc80000000f00 */
        /* <DEDUP_REMOVED lines=15> */
.L_x_780:
[----:B------:R-:W-:Y:S05]  /*2980*/  BSYNC B1 ;  /* 0x0000000000017941 */ /* 0x000fea0003800000 */
.L_x_778:
[----:B------:R-:W-:Y:S02]  /*2990*/  IMAD R5, R11, UR24, RZ ;  /* 0x000000180b057c24 */ /* 0x000fe4000f8e02ff */
[----:B------:R-:W-:-:S04]  /*29a0*/  IMAD.WIDE.U32 R6, R10, UR24, R2 ;  /* 0x000000180a067c25 */ /* 0x000fc8000f8e0002 */
[----:B------:R-:W-:-:S04]  /*29b0*/  IMAD R5, R10, UR25, R5 ;  /* 0x000000190a057c24 */ /* 0x000fc8000f8e0205 */
[----:B------:R-:W-:-:S06]  /*29c0*/  IMAD.IADD R7, R7, 0x1, R5 ;  /* 0x0000000107077824 */ /* 0x000fcc00078e0205 */
        /* <DEDUP_REMOVED lines=13> */
.L_x_782:
        /* <DEDUP_REMOVED lines=19> */
.L_x_783:
[----:B------:R-:W-:Y:S05]  /*2bd0*/  BSYNC B1 ;  /* 0x0000000000017941 */ /* 0x000fea0003800000 */
.L_x_781:
        /* <DEDUP_REMOVED lines=17> */
.L_x_785:
        /* <DEDUP_REMOVED lines=19> */
.L_x_786:
[----:B------:R-:W-:Y:S05]  /*2e20*/  BSYNC B1 ;  /* 0x0000000000017941 */ /* 0x000fea0003800000 */
.L_x_784:
[----:B------:R-:W-:Y:S02]  /*2e30*/  IMAD R5, R11, UR24, RZ ;  /* 0x000000180b057c24 */ /* 0x000fe4000f8e02ff */
[----:B------:R-:W-:-:S04]  /*2e40*/  IMAD.WIDE.U32 R6, R10, UR24, R2 ;  /* 0x000000180a067c25 */ /* 0x000fc8000f8e0002 */
[----:B------:R-:W-:-:S04]  /*2e50*/  IMAD R5, R10, UR25, R5 ;  /* 0x000000190a057c24 */ /* 0x000fc8000f8e0205 */
[----:B------:R-:W-:-:S06]  /*2e60*/  IMAD.IADD R7, R7, 0x1, R5 ;  /* 0x0000000107077824 */ /* 0x000fcc00078e0205 */
[----:B------:R-:W2:Y:S01]  /*2e70*/  LDG.E.U8.CONSTANT R7, desc[UR12][R6.64] ;  /* 0x0000000c06077981 */ /* 0x000ea2000c1e9100 */
[----:B------:R-:W-:-:S05]  /*2e80*/  IADD3 R10, P0, R14, R16, RZ ;  /* 0x000000100e0a7210 */ /* 0x000fca0007f1e0ff */
[----:B------:R-:W-:Y:S01]  /*2e90*/  IMAD.X R11, R17, 0x1, R0, P0 ;  /* 0x00000001110b7824 */ /* 0x000fe200000e0600 */
[----:B------:R-:W-:-:S04]  /*2ea0*/  IADD3 R13, P0, R14, R13, RZ ;  /* 0x0000000d0e0d7210 */ /* 0x000fc80007f1e0ff */
[----:B------:R-:W-:Y:S02]  /*2eb0*/  IADD3.X R8, R15, R8, RZ, P0, !PT ;  /* 0x000000080f087210 */ /* 0x000fe400007fe4ff */
[----:B------:R-:W-:-:S04]  /*2ec0*/  ISETP.GE.U32.AND P0, PT, R13, UR6, PT ;  /* 0x000000060d007c0c */ /* 0x000fc8000bf06070 */
[----:B------:R-:W-:Y:S01]  /*2ed0*/  ISETP.GE.AND.EX P0, PT, R8, UR8, PT, P0 ;  /* 0x0000000808007c0c */ /* 0x000fe2000bf06300 */
[----:B--2---:R2:W-:-:S12]  /*2ee0*/  STG.E.U8 desc[UR12][R10.64], R7 ;  /* 0x000000070a007986 */ /* 0x0045d8000c10110c */
[----:B------:R-:W-:Y:S05]  /*2ef0*/  @!P0 BRA `(.L_x_787) ;  /* 0xfffffff400988947 */ /* 0x000fea000383ffff */
[----:B------:R-:W-:Y:S05]  /*2f00*/  BSYNC B0 ;  /* 0x0000000000007941 */ /* 0x000fea0003800000 */
.L_x_774:
[----:B------:R-:W-:Y:S05]  /*2f10*/  EXIT ;  /* 0x000000000000794d */ /* 0x000fea0003800000 */
        .weak           $__internal_61_$__cuda_sm20_div_s64
        .type           $__internal_61_$__cuda_sm20_div_s64,@function
        .size           $__internal_61_$__cuda_sm20_div_s64,($__internal_62_$__cuda_sm20_div_u64 - $__internal_61_$__cuda_sm20_div_s64)
$__internal_61_$__cuda_sm20_div_s64:
[----:B------:R-:W-:Y:S01]  /*2f20*/  UIADD3 UR4, UP1, URZ, -UR10, URZ ;  /* 0x8000000a3f047290 */ /* 0x000fe2000ff3e03f */
[----:B------:R-:W-:Y:S01]  /*2f30*/  ISETP.GE.AND P3, PT, R8, RZ, PT ;  /* 0x000000ff0800720c */ /* 0x000fe20003f66270 */
        /* <DEDUP_REMOVED lines=25> */
[-C--:B------:R-:W-:Y:S01]  /*30d0*/  IADD3 R11, P4, RZ, -R13.reuse, RZ ;  /* 0x8000000dff0b7210 */ /* 0x080fe20007f9e0ff */
[----:B------:R-:W-:Y:S02]  /*30e0*/  IMAD R12, R5, UR4, R12 ;  /* 0x00000004050c7c24 */ /* 0x000fe4000f8e020c */
[----:B------:R-:W-:Y:S01]  /*30f0*/  IMAD.HI.U32 R18, R19, R10, RZ ;  /* 0x0000000a13127227 */ /* 0x000fe200078e00ff */
[----:B------:R-:W-:Y:S02]  /*3100*/  SEL R11, R11, R13, !P3 ;  /* 0x0000000d0b0b7207 */ /* 0x000fe40005800000 */
[----:B------:R-:W-:Y:S01]  /*3110*/  IADD3.X R12, RZ, ~R12, RZ, P0, !PT ;  /* 0x8000000cff0c7210 */ /* 0x000fe200007fe4ff */
[----:B------:R-:W-:-:S04]  /*3120*/  IMAD.X R9, RZ, RZ, ~R8, P4 ;  /* 0x000000ffff097224 */ /* 0x000fc800020e0e08 */
        /* <DEDUP_REMOVED lines=16> */
[----:B------:R-:W-:-:S03]  /*3230*/  IMAD.WIDE.U32 R18, R5, UR4, RZ ;  /* 0x0000000405127c25 */ /* 0x000fc6000f8e00ff */
[----:B------:R-:W-:Y:S01]  /*3240*/  IADD3.X R7, RZ, R7, RZ, P1, !PT ;  /* 0x00000007ff077210 */ /* 0x000fe20000ffe4ff */
[----:B------:R-:W-:Y:S01]  /*3250*/  IMAD R10, R5, UR5, R19 ;  /* 0x00000005050a7c24 */ /* 0x000fe2000f8e0213 */
[----:B------:R-:W-:-:S03]  /*3260*/  IADD3 R11, P1, -R18, R11, RZ ;  /* 0x0000000b120b7210 */ /* 0x000fc60007f3e1ff */
[----:B------:R-:W-:Y:S01]  /*3270*/  IMAD R10, R7, UR4, R10 ;  /* 0x00000004070a7c24 */ /* 0x000fe2000f8e020a */
[----:B------:R-:W-:-:S03]  /*3280*/  ISETP.GE.U32.AND P0, PT, R11, UR4, PT ;  /* 0x000000040b007c0c */ /* 0x000fc6000bf06070 */
[----:B------:R-:W-:Y:S01]  /*3290*/  IMAD.X R9, R9, 0x1, ~R10, P1 ;  /* 0x0000000109097824 */ /* 0x000fe200008e0e0a */
[----:B------:R-:W-:Y:S02]  /*32a0*/  IADD3 R18, P1, R11, -UR4, RZ ;  /* 0x800000040b127c10 */ /* 0x000fe4000ff3e0ff */
[----:B------:R-:W-:Y:S02]  /*32b0*/  IADD3 R10, P2, R5, 0x1, RZ ;  /* 0x00000001050a7810 */ /* 0x000fe40007f5e0ff */
[C---:B------:R-:W-:Y:S02]  /*32c0*/  ISETP.GE.U32.AND.EX P0, PT, R9.reuse, UR5, PT, P0 ;  /* 0x0000000509007c0c */ /* 0x040fe4000bf06100 */
[----:B------:R-:W-:Y:S02]  /*32d0*/  IADD3.X R12, R9, ~UR5, RZ, P1, !PT ;  /* 0x80000005090c7c10 */ /* 0x000fe40008ffe4ff */
[----:B------:R-:W-:Y:S01]  /*32e0*/  SEL R11, R18, R11, P0 ;  /* 0x0000000b120b7207 */ /* 0x000fe20000000000 */
[----:B------:R-:W-:Y:S01]  /*32f0*/  IMAD.X R18, RZ, RZ, R7, P2 ;  /* 0x000000ffff127224 */ /* 0x000fe200010e0607 */
[----:B------:R-:W-:-:S02]  /*3300*/  SEL R10, R10, R5, P0 ;  /* 0x000000050a0a7207 */ /* 0x000fc40000000000 */
[----:B------:R-:W-:Y:S02]  /*3310*/  SEL R12, R12, R9, P0 ;  /* 0x000000090c0c7207 */ /* 0x000fe40000000000 */
[----:B------:R-:W-:Y:S02]  /*3320*/  ISETP.GE.U32.AND P1, PT, R11, UR4, PT ;  /* 0x000000040b007c0c */ /* 0x000fe4000bf26070 */
[----:B------:R-:W-:Y:S02]  /*3330*/  SEL R18, R18, R7, P0 ;  /* 0x0000000712127207 */ /* 0x000fe40000000000 */
[----:B------:R-:W-:Y:S02]  /*3340*/  IADD3 R5, P2, R10, 0x1, RZ ;  /* 0x000000010a057810 */ /* 0x000fe40007f5e0ff */
[----:B------:R-:W-:Y:S02]  /*3350*/  ISETP.GE.U32.AND.EX P0, PT, R12, UR5, PT, P1 ;  /* 0x000000050c007c0c */ /* 0x000fe4000bf06110 */
[----:B------:R-:W-:Y:S01]  /*3360*/  LOP3.LUT R9, R8, UR11, RZ, 0x3c, !PT ;  /* 0x0000000b08097c12 */ /* 0x000fe2000f8e3cff */
[----:B------:R-:W-:Y:S01]  /*3370*/  IMAD.X R7, RZ, RZ, R18, P2 ;  /* 0x000000ffff077224 */ /* 0x000fe200010e0612 */
[----:B------:R-:W-:-:S02]  /*3380*/  SEL R5, R5, R10, P0 ;  /* 0x0000000a05057207 */ /* 0x000fc40000000000 */
[----:B------:R-:W-:Y:S02]  /*3390*/  ISETP.GE.AND P1, PT, R9, RZ, PT ;  /* 0x000000ff0900720c */ /* 0x000fe40003f26270 */
[----:B------:R-:W-:Y:S02]  /*33a0*/  SEL R7, R7, R18, P0 ;  /* 0x0000001207077207 */ /* 0x000fe40000000000 */
[-C--:B------:R-:W-:Y:S02]  /*33b0*/  IADD3 R10, P2, RZ, -R5.reuse, RZ ;  /* 0x80000005ff0a7210 */ /* 0x080fe40007f5e0ff */
[----:B------:R-:W-:Y:S02]  /*33c0*/  ISETP.NE.U32.AND P0, PT, RZ, UR10, PT ;  /* 0x0000000aff007c0c */ /* 0x000fe4000bf05070 */
[----:B------:R-:W-:Y:S01]  /*33d0*/  SEL R10, R10, R5, !P1 ;  /* 0x000000050a0a7207 */ /* 0x000fe20004800000 */
[----:B------:R-:W-:Y:S01]  /*33e0*/  IMAD.X R12, RZ, RZ, ~R7, P2 ;  /* 0x000000ffff0c7224 */ /* 0x000fe200010e0e07 */
[----:B------:R-:W-:-:S04]  /*33f0*/  ISETP.NE.AND.EX P0, PT, RZ, UR11, PT, P0 ;  /* 0x0000000bff007c0c */ /* 0x000fc8000bf05300 */
[----:B------:R-:W-:Y:S01]  /*3400*/  SEL R12, R12, R7, !P1 ;  /* 0x000000070c0c7207 */ /* 0x000fe20004800000 */
[----:B------:R-:W-:Y:S01]  /*3410*/  HFMA2.MMA R7, -RZ, RZ, 0, 0 ;  /* 0x00000000ff077435 */ /* 0x000fe200000001ff */
[----:B------:R-:W-:Y:S02]  /*3420*/  SEL R10, R10, 0xffffffff, P0 ;  /* 0xffffffff0a0a7807 */ /* 0x000fe40000000000 */
[----:B------:R-:W-:-:S03]  /*3430*/  SEL R11, R12, 0xffffffff, P0 ;  /* 0xffffffff0c0b7807 */ /* 0x000fc60000000000 */
[----:B------:R-:W-:Y:S05]  /*3440*/  RET.REL.NODEC R6 `(_ZN2at6native49_GLOBAL__N__cfa43aba_16_ReflectionPad_cu_f800513921reflection_pad1d_flatIaEEvPKT_PS3_lllll) ;  /* 0xffffffc806ec7950 */ /* 0x000fea0003c3ffff */
        .weak           $__internal_62_$__cuda_sm20_div_u64
        .type           $__internal_62_$__cuda_sm20_div_u64,@function
        .size           $__internal_62_$__cuda_sm20_div_u64,($__internal_63_$__cuda_sm20_rem_s64 - $__internal_62_$__cuda_sm20_div_u64)
$__internal_62_$__cuda_sm20_div_u64:
[----:B------:R-:W-:Y:S02]  /*3450*/  IMAD.MOV.U32 R16, RZ, RZ, R20 ;  /* 0x000000ffff107224 */ /* 0x000fe400078e0014 */
[----:B------:R-:W-:-:S04]  /*3460*/  IMAD.MOV.U32 R17, RZ, RZ, R21 ;  /* 0x000000ffff117224 */ /* 0x000fc800078e0015 */
[----:B------:R-:W0:Y:S08]  /*3470*/  I2F.U64.RP R16, R16 ;  /* 0x0000001000107312 */ /* 0x000e300000309000 */
[----:B0-----:R-:W0:Y:S02]  /*3480*/  MUFU.RCP R6, R16 ;  /* 0x0000001000067308 */ /* 0x001e240000001000 */
[----:B0-----:R-:W-:-:S06]  /*3490*/  VIADD R6, R6, 0x1ffffffe ;  /* 0x1ffffffe06067836 */ /* 0x001fcc0000000000 */
[----:B------:R-:W0:Y:S02]  /*34a0*/  F2I.U64.TRUNC R10, R6 ;  /* 0x00000006000a7311 */ /* 0x000e24000020d800 */
[----:B0-----:R-:W-:-:S04]  /*34b0*/  IMAD.WIDE.U32 R14, R10, R20, RZ ;  /* 0x000000140a0e7225 */ /* 0x001fc800078e00ff */
[C---:B------:R-:W-:Y:S01]  /*34c0*/  IMAD R9, R10.reuse, R21, R15 ;  /* 0x000000150a097224 */ /* 0x040fe200078e020f */
[----:B------:R-:W-:Y:S02]  /*34d0*/  IADD3 R19, P0, RZ, -R14, RZ ;  /* 0x8000000eff137210 */ /* 0x000fe40007f1e0ff */
[----:B------:R-:W-:Y:S01]  /*34e0*/  MOV R15, R10 ;  /* 0x0000000a000f7202 */ /* 0x000fe20000000f00 */
        /* <DEDUP_REMOVED lines=12> */
[----:B------:R-:W-:-:S03]  /*35b0*/  IADD3 R11, P0, RZ, -R10, RZ ;  /* 0x8000000aff0b7210 */ /* 0x000fc60007f1e0ff */
        /* <DEDUP_REMOVED lines=18> */
[----:B------:R-:W-:-:S04]  /*36e0*/  IMAD.WIDE.U32 R10, R9, R20, RZ ;  /* 0x00000014090a7225 */ /* 0x000fc800078e00ff */
[----:B------:R-:W-:Y:S02]  /*36f0*/  IMAD.X R15, RZ, RZ, R6, P1 ;  /* 0x000000ffff0f7224 */ /* 0x000fe400008e0606 */
[----:B------:R-:W-:Y:S01]  /*3700*/  IMAD R6, R9, R21, R11 ;  /* 0x0000001509067224 */ /* 0x000fe200078e020b */
[----:B------:R-:W-:-:S03]  /*3710*/  IADD3 R11, P1, -R10, R5, RZ ;  /* 0x000000050a0b7210 */ /* 0x000fc60007f3e1ff */
[-C--:B------:R-:W-:Y:S01]  /*3720*/  IMAD R6, R15, R20.reuse, R6 ;  /* 0x000000140f067224 */ /* 0x080fe200078e0206 */
[----:B------:R-:W-:-:S03]  /*3730*/  ISETP.GE.U32.AND P0, PT, R11, R20, PT ;  /* 0x000000140b00720c */ /* 0x000fc60003f06070 */
[----:B------:R-:W-:Y:S01]  /*3740*/  IMAD.X R17, R7, 0x1, ~R6, P1 ;  /* 0x0000000107117824 */ /* 0x000fe200008e0e06 */
[C---:B------:R-:W-:Y:S02]  /*3750*/  IADD3 R5, P1, -R20.reuse, R11, RZ ;  /* 0x0000000b14057210 */ /* 0x040fe40007f3e1ff */
[----:B------:R-:W-:Y:S02]  /*3760*/  IADD3 R6, P2, R9, 0x1, RZ ;  /* 0x0000000109067810 */ /* 0x000fe40007f5e0ff */
[C---:B------:R-:W-:Y:S01]  /*3770*/  ISETP.GE.U32.AND.EX P0, PT, R17.reuse, R21, PT, P0 ;  /* 0x000000151100720c */ /* 0x040fe20003f06100 */
[----:B------:R-:W-:Y:S01]  /*3780*/  IMAD.X R7, R17, 0x1, ~R21, P1 ;  /* 0x0000000111077824 */ /* 0x000fe200008e0e15 */
[----:B------:R-:W-:Y:S01]  /*3790*/  ISETP.NE.U32.AND P1, PT, R20, RZ, PT ;  /* 0x000000ff1400720c */ /* 0x000fe20003f25070 */
[----:B------:R-:W-:Y:S01]  /*37a0*/  IMAD.X R10, RZ, RZ, R15, P2 ;  /* 0x000000ffff0a7224 */ /* 0x000fe200010e060f */
[----:B------:R-:W-:Y:S02]  /*37b0*/  SEL R5, R5, R11, P0 ;  /* 0x0000000b05057207 */ /* 0x000fe40000000000 */
[----:B------:R-:W-:-:S02]  /*37c0*/  SEL R9, R6, R9, P0 ;  /* 0x0000000906097207 */ /* 0x000fc40000000000 */
[----:B------:R-:W-:Y:S02]  /*37d0*/  SEL R7, R7, R17, P0 ;  /* 0x0000001107077207 */ /* 0x000fe40000000000 */
[----:B------:R-:W-:Y:S02]  /*37e0*/  SEL R6, R10, R15, P0 ;  /* 0x0000000f0a067207 */ /* 0x000fe40000000000 */
[----:B------:R-:W-:Y:S02]  /*37f0*/  ISETP.GE.U32.AND P0, PT, R5, R20, PT ;  /* 0x000000140500720c */ /* 0x000fe40003f06070 */
[----:B------:R-:W-:Y:S02]  /*3800*/  IADD3 R16, P2, R9, 0x1, RZ ;  /* 0x0000000109107810 */ /* 0x000fe40007f5e0ff */
[----:B------:R-:W-:Y:S01]  /*3810*/  ISETP.GE.U32.AND.EX P0, PT, R7, R21, PT, P0 ;  /* 0x000000150700720c */ /* 0x000fe20003f06100 */
[----:B------:R-:W-:Y:S01]  /*3820*/  IMAD.MOV.U32 R7, RZ, RZ, 0x0 ;  /* 0x00000000ff077424 */ /* 0x000fe200078e00ff */
[----:B------:R-:W-:-:S02]  /*3830*/  IADD3.X R17, RZ, R6, RZ, P2, !PT ;  /* 0x00000006ff117210 */ /* 0x000fc400017fe4ff */
[----:B------:R-:W-:Y:S02]  /*3840*/  ISETP.NE.AND.EX P1, PT, R21, RZ, PT, P1 ;  /* 0x000000ff1500720c */ /* 0x000fe40003f25310 */
[----:B------:R-:W-:Y:S01]  /*3850*/  SEL R17, R17, R6, P0 ;  /* 0x0000000611117207 */ /* 0x000fe20000000000 */
[----:B------:R-:W-:Y:S01]  /*3860*/  IMAD.MOV.U32 R6, RZ, RZ, R0 ;  /* 0x000000ffff067224 */ /* 0x000fe200078e0000 */
[----:B------:R-:W-:Y:S02]  /*3870*/  SEL R16, R16, R9, P0 ;  /* 0x0000000910107207 */ /* 0x000fe40000000000 */
[----:B------:R-:W-:Y:S02]  /*3880*/  SEL R17, R17, 0xffffffff, P1 ;  /* 0xffffffff11117807 */ /* 0x000fe40000800000 */
[----:B------:R-:W-:Y:S01]  /*3890*/  SEL R16, R16, 0xffffffff, P1 ;  /* 0xffffffff10107807 */ /* 0x000fe20000800000 */
[----:B------:R-:W-:Y:S06]  /*38a0*/  RET.REL.NODEC R6 `(_ZN2at6native49_GLOBAL__N__cfa43aba_16_ReflectionPad_cu_f800513921reflection_pad1d_flatIaEEvPKT_PS3_lllll) ;  /* 0xffffffc406d47950 */ /* 0x000fec0003c3ffff */
        .weak           $__internal_63_$__cuda_sm20_rem_s64
        .type           $__internal_63_$__cuda_sm20_rem_s64,@function
        .size           $__internal_63_$__cuda_sm20_rem_s64,(.L_x_1210 - $__internal_63_$__cuda_sm20_rem_s64)
$__internal_63_$__cuda_sm20_rem_s64:
[----:B------:R-:W-:Y:S02]  /*38b0*/  IADD3 R24, P1, RZ, -R3, RZ ;  /* 0x80000003ff187210 */ /* 0x000fe40007f3e0ff */
[----:B------:R-:W-:-:S03]  /*38c0*/  ISETP.GE.AND P0, PT, R2, RZ, PT ;  /* 0x000000ff0200720c */ /* 0x000fc60003f06270 */
[----:B------:R-:W-:Y:S01]  /*38d0*/  IMAD.X R5, RZ, RZ, ~R2, P1 ;  /* 0x000000ffff057224 */ /* 0x000fe200008e0e02 */
[----:B------:R-:W-:-:S04]  /*38e0*/  SEL R24, R24, R3, !P0 ;  /* 0x0000000318187207 */ /* 0x000fc80004000000 */
[----:B------:R-:W-:-:S04]  /*38f0*/  SEL R25, R5, R2, !P0 ;  /* 0x0000000205197207 */ /* 0x000fc80004000000 */
[----:B------:R-:W0:Y:S08]  /*3900*/  I2F.U64.RP R11, R24 ;  /* 0x00000018000b7312 */ /* 0x000e300000309000 */
[----:B0-----:R0:W1:Y:S02]  /*3910*/  MUFU.RCP R7, R11 ;  /* 0x0000000b00077308 */ /* 0x0010640000001000 */
[----:B0-----:R-:W-:-:S02]  /*3920*/  IMAD.MOV.U32 R11, RZ, RZ, 0x0 ;  /* 0x00000000ff0b7424 */ /* 0x001fc400078e00ff */
[----:B-1----:R-:W-:-:S04]  /*3930*/  VIADD R7, R7, 0x1ffffffe ;  /* 0x1ffffffe07077836 */ /* 0x002fc80000000000 */
[----:B------:R-:W0:Y:S02]  /*3940*/  F2I.U64.TRUNC R22, R7 ;  /* 0x0000000700167311 */ /* 0x000e24000020d800 */
[----:B0-----:R-:W-:-:S04]  /*3950*/  IMAD.WIDE.U32 R18, R22, R24, RZ ;  /* 0x0000001816127225 */ /* 0x001fc800078e00ff */
[C---:B------:R-:W-:Y:S01]  /*3960*/  IMAD R5, R22.reuse, R25, R19 ;  /* 0x0000001916057224 */ /* 0x040fe200078e0213 */
[----:B------:R-:W-:Y:S01]  /*3970*/  IADD3 R18, P0, RZ, -R18, RZ ;  /* 0x80000012ff127210 */ /* 0x000fe20007f1e0ff */
[----:B------:R-:W-:Y:S02]  /*3980*/  IMAD.MOV.U32 R29, RZ, RZ, R22 ;  /* 0x000000ffff1d7224 */ /* 0x000fe400078e0016 */
[----:B------:R-:W-:Y:S02]  /*3990*/  IMAD R6, R23, R24, R5 ;  /* 0x0000001817067224 */ /* 0x000fe400078e0205 */
        /* <DEDUP_REMOVED lines=17> */
[----:B------:R-:W-:Y:S02]  /*3ab0*/  IMAD.X R5, RZ, RZ, ~R5, P0 ;  /* 0x000000ffff057224 */ /* 0x000fe400000e0e05 */
[----:B------:R-:W-:Y:S02]  /*3ac0*/  IMAD.X R12, RZ, RZ, ~R9, P4 ;  /* 0x000000ffff0c7224 */ /* 0x000fe400020e0e09 */
[----:B------:R-:W-:-:S03]  /*3ad0*/  IMAD.WIDE.U32 R18, P0, R19, R5, R18 ;  /* 0x0000000513127225 */ /* 0x000fc60007800012 */
[----:B------:R-:W-:Y:S01]  /*3ae0*/  SEL R12, R12, R9, !P1 ;  /* 0x000000090c0c7207 */ /* 0x000fe20004800000 */
[----:B------:R-:W-:-:S04]  /*3af0*/  IMAD.HI.U32 R18, P2, R22, R7, R18 ;  /* 0x0000000716127227 */ /* 0x000fc80007840012 */
[CC--:B------:R-:W-:Y:S02]  /*3b00*/  IMAD R7, R22.reuse, R5.reuse, RZ ;  /* 0x0000000516077224 */ /* 0x0c0fe400078e02ff */
[----:B------:R-:W-:-:S03]  /*3b10*/  IMAD.HI.U32 R5, R22, R5, RZ ;  /* 0x0000000516057227 */ /* 0x000fc600078e00ff */
[----:B------:R-:W-:Y:S01]  /*3b20*/  IADD3 R7, P3, R7, R18, RZ ;  /* 0x0000001207077210 */ /* 0x000fe20007f7e0ff */
[----:B------:R-:W-:Y:S01]  /*3b30*/  IMAD.MOV.U32 R19, RZ, RZ, RZ ;  /* 0x000000ffff137224 */ /* 0x000fe200078e00ff */
[----:B------:R-:W-:-:S03]  /*3b40*/  IADD3.X R5, R5, R22, RZ, P0, !PT ;  /* 0x0000001605057210 */ /* 0x000fc600007fe4ff */
        /* <DEDUP_REMOVED lines=27> */
[----:B------:R-:W-:Y:S02]  /*3d00*/  ISETP.NE.U32.AND P0, PT, R3, RZ, PT ;  /* 0x000000ff0300720c */ /* 0x000fe40003f05070 */
[----:B------:R-:W-:Y:S01]  /*3d10*/  SEL R5, R5, R6, !P1 ;  /* 0x0000000605057207 */ /* 0x000fe20004800000 */
[----:B------:R-:W-:Y:S01]  /*3d20*/  IMAD.X R7, RZ, RZ, ~R24, P2 ;  /* 0x000000ffff077224 */ /* 0x000fe200010e0e18 */
[----:B------:R-:W-:-:S04]  /*3d30*/  ISETP.NE.AND.EX P0, PT, R2, RZ, PT, P0 ;  /* 0x000000ff0200720c */ /* 0x000fc80003f05300 */
[----:B------:R-:W-:Y:S02]  /*3d40*/  SEL R7, R7, R24, !P1 ;  /* 0x0000001807077207 */ /* 0x000fe40004800000 */
[----:B------:R-:W-:Y:S02]  /*3d50*/  SEL R6, R5, 0xffffffff, P0 ;  /* 0xffffffff05067807 */ /* 0x000fe40000000000 */
[----:B------:R-:W-:Y:S01]  /*3d60*/  SEL R7, R7, 0xffffffff, P0 ;  /* 0xffffffff07077807 */ /* 0x000fe20000000000 */
[----:B------:R-:W-:Y:S06]  /*3d70*/  RET.REL.NODEC R10 `(_ZN2at6native49_GLOBAL__N__cfa43aba_16_ReflectionPad_cu_f800513921reflection_pad1d_flatIaEEvPKT_PS3_lllll) ;  /* 0xffffffc00aa07950 */ /* 0x000fec0003c3ffff */
.L_x_788:
        /* <DEDUP_REMOVED lines=16> */
.L_x_1210:


//--------------------- .text._ZN2at6native49_GLOBAL__N__cfa43aba_16_ReflectionPad_cu_f800513927reflection_pad1d_out_kernelIaEEvPKT_PS3_lll --------------------------
	.section	.text._ZN2at6native49_GLOBAL__N__cfa43aba_16_ReflectionPad_cu_f800513927reflection_pad1d_out_kernelIaEEvPKT_PS3_lll,"ax",@progbits
	.align	128
.text._ZN2at6native49_GLOBAL__N__cfa43aba_16_ReflectionPad_cu_f800513927reflection_pad1d_out_kernelIaEEvPKT_PS3_lll:
        .type           _ZN2at6native49_GLOBAL__N__cfa43aba_16_ReflectionPad_cu_f800513927reflection_pad1d_out_kernelIaEEvPKT_PS3_lll,@function
        .size           _ZN2at6native49_GLOBAL__N__cfa43aba_16_ReflectionPad_cu_f800513927reflection_pad1d_out_kernelIaEEvPKT_PS3_lll,(.L_x_1214 - _ZN2at6native49_GLOBAL__N__cfa43aba_16_ReflectionPad_cu_f800513927reflection_pad1d_out_kernelIaEEvPKT_PS3_lll)
        .other          _ZN2at6native49_GLOBAL__N__cfa43aba_16_ReflectionPad_cu_f800513927reflection_pad1d_out_kernelIaEEvPKT_PS3_lll,@"STO_CUDA_ENTRY STV_DEFAULT"
_ZN2at6native49_GLOBAL__N__cfa43aba_16_ReflectionPad_cu_f800513927reflection_pad1d_out_kernelIaEEvPKT_PS3_lll:
        /* <DEDUP_REMOVED lines=18> */
[----:B------:R-:W-:Y:S01]  /*0120*/  IADD3 R10, P1, -R2, R8, RZ ;  /* 0x00000008020a7210 */ /* 0x000fe20007f3e1ff */
[----:B------:R-:W-:Y:S01]  /*0130*/  ULDC.64 UR8, c[0x0][0x218] ;  /* 0x0000860000087ab9 */ /* 0x000fe20000000a00 */
        /* <DEDUP_REMOVED lines=37> */
[----:B------:R-:W-:-:S04]  /*0390*/  IADD3 R4, P0, R6, UR6, RZ ;  /* 0x0000000606047c10 */ /* 0x000fc8000ff1e0ff */
[----:B------:R-:W-:Y:S01]  /*03a0*/  IADD3.X R5, R3, UR7, RZ, P0, !PT ;  /* 0x0000000703057c10 */ /* 0x000fe200087fe4ff */
[----:B------:R-:W-:-:S05]  /*03b0*/  ULDC.64 UR6, c[0x0][0x208] ;  /* 0x0000820000067ab9 */ /* 0x000fca0000000a00 */
[----:B------:R-:W2:Y:S01]  /*03c0*/  LDG.E.U8 R5, desc[UR6][R4.64] ;  /* 0x0000000604057981 */ /* 0x000ea2000c1e1100 */
[----:B------:R-:W-:Y:S02]  /*03d0*/  IMAD.MOV.U32 R3, RZ, RZ, RZ ;  /* 0x000000ffff037224 */ /* 0x000fe400078e00ff */
[----:B------:R-:W-:-:S04]  /*03e0*/  IMAD.WIDE.U32 R2, R7, UR4, R2 ;  /* 0x0000000407027c25 */ /* 0x000fc8000f8e0002 */
[----:B------:R-:W-:Y:S01]  /*03f0*/  IMAD R7, R0, UR4, RZ ;  /* 0x0000000400077c24 */ /* 0x000fe2000f8e02ff */
[----:B------:R-:W-:-:S04]  /*0400*/  IADD3 R2, P0, R2, UR8, RZ ;  /* 0x0000000802027c10 */ /* 0x000fc8000ff1e0ff */
[----:B------:R-:W-:-:S05]  /*0410*/  IADD3.X R3, R3, UR9, R7, P0, !PT ;  /* 0x0000000903037c10 */ /* 0x000fca00087fe407 */
[----:B--2---:R-:W-:Y:S01]  /*0420*/  STG.E.U8 desc[UR6][R2.64], R5 ;  /* 0x0000000502007986 */ /* 0x004fe2000c101106 */
[----:B------:R-:W-:Y:S05]  /*0430*/  EXIT ;  /* 0x000000000000794d */ /* 0x000fea0003800000 */
.L_x_789:
        /* <DEDUP_REMOVED lines=12> */
.L_x_1214:


//--------------------- .text._ZN2at6native49_GLOBAL__N__cfa43aba_16_ReflectionPad_cu_f800513921reflection_pad1d_flatIhEEvPKT_PS3_lllll --------------------------
	.section	.text._ZN2at6native49_GLOBAL__N__cfa43aba_16_ReflectionPad_cu_f800513921reflection_pad1d_flatIhEEvPKT_PS3_lllll,"ax",@progbits
	.align	128
.text._ZN2at6native49_GLOBAL__N__cfa43aba_16_ReflectionPad_cu_f800513921reflection_pad1d_flatIhEEvPKT_PS3_lllll:
        .type           _ZN2at6native49_GLOBAL__N__cfa43aba_16_ReflectionPad_cu_f800513921reflection_pad1d_flatIhEEvPKT_PS3_lllll,@function
        .size           _ZN2at6native49_GLOBAL__N__cfa43aba_16_ReflectionPad_cu_f800513921reflection_pad1d_flatIhEEvPKT_PS3_lllll,(.L_x_1215 - _ZN2at6native49_GLOBAL__N__cfa43aba_16_ReflectionPad_cu_f800513921reflection_pad1d_flatIhEEvPKT_PS3_lllll)
        .other          _ZN2at6native49_GLOBAL__N__cfa43aba_16_ReflectionPad_cu_f800513921reflection_pad1d_flatIhEEvPKT_PS3_lllll,@"STO_CUDA_ENTRY STV_DEFAULT"
_ZN2at6native49_GLOBAL__N__cfa43aba_16_ReflectionPad_cu_f800513921reflection_pad1d_flatIhEEvPKT_PS3_lllll:
        /* <DEDUP_REMOVED lines=36> */
[----:B------:R-:W-:Y:S05]  /*0240*/  CALL.REL.NOINC `($__internal_65_$__cuda_sm20_div_u64) ;  /* 0x0000003000807944 */ /* 0x000fea0003c00000 */
[----:B------:R-:W-:Y:S05]  /*0250*/  BRA `(.L_x_792) ;  /* 0x00000000004c7947 */ /* 0x000fea0003800000 */
.L_x_791:
        /* <DEDUP_REMOVED lines=19> */
.L_x_792:
[----:B------:R-:W-:Y:S05]  /*0390*/  BSYNC B0 ;  /* 0x0000000000007941 */ /* 0x000fea0003800000 */
.L_x_790:
        /* <DEDUP_REMOVED lines=19> */
.L_x_802:
[----:B------:R-:W-:Y:S01]  /*04d0*/  LOP3.LUT R5, R8, UR20, RZ, 0xfc, !PT ;  /* 0x0000001408057c12 */ /* 0x000fe2000f8efcff */
[----:B------:R-:W-:Y:S03]  /*04e0*/  BSSY B1, `(.L_x_796) ;  /* 0x000001b000017945 */ /* 0x000fe60003800000 */
[----:B------:R-:W-:-:S13]  /*04f0*/  ISETP.NE.U32.AND P0, PT, R5, RZ, PT ;  /* 0x000000ff0500720c */ /* 0x000fda0003f05070 */
[----:B0-----:R-:W-:Y:S05]  /*0500*/  @!P0 BRA `(.L_x_797) ;  /* 0x0000000000148947 */ /* 0x001fea0003800000 */
[----:B------:R-:W-:-:S07]  /*0510*/  MOV R6, 0x530 ;  /* 0x0000053000067802 */ /* 0x000fce0000000f00 */
[----:B------:R-:W-:Y:S05]  /*0520*/  CALL.REL.NOINC `($__internal_64_$__cuda_sm20_div_s64) ;  /* 0x00000028007c7944 */ /* 0x000fea0003c00000 */
[----:B------:R-:W-:Y:S02]  /*0530*/  IMAD.MOV.U32 R26, RZ, RZ, R10 ;  /* 0x000000ffff1a7224 */ /* 0x000fe400078e000a */
[----:B------:R-:W-:Y:S01]  /*0540*/  IMAD.MOV.U32 R27, RZ, RZ, R11 ;  /* 0x000000ffff1b7224 */ /* 0x000fe200078e000b */
[----:B------:R-:W-:Y:S06]  /*0550*/  BRA `(.L_x_798) ;  /* 0x00000000004c7947 */ /* 0x000fec0003800000 */
.L_x_797:
        /* <DEDUP_REMOVED lines=19> */
.L_x_798:
[----:B------:R-:W-:Y:S05]  /*0690*/  BSYNC B1 ;  /* 0x0000000000017941 */ /* 0x000fea0003800000 */
.L_x_796:
        /* <DEDUP_REMOVED lines=14> */
[----:B------:R-:W-:Y:S05]  /*0780*/  CALL.REL.NOINC `($__internal_66_$__cuda_sm20_rem_s64) ;  /* 0x0000003000487944 */ /* 0x000fea0003c00000 */
[----:B------:R-:W-:Y:S05]  /*0790*/  BRA `(.L_x_801) ;  /* 0x0000000000487947 */ /* 0x000fea0003800000 */
.L_x_800:
        /* <DEDUP_REMOVED lines=18> */
.L_x_801:
[----:B------:R-:W-:Y:S05]  /*08c0*/  BSYNC B1 ;  /* 0x0000000000017941 */ /* 0x000fea0003800000 */
.L_x_799:
        /* <DEDUP_REMOVED lines=28> */
.L_x_795:
[----:B------:R-:W-:Y:S05]  /*0a90*/  BSYNC B0 ;  /* 0x0000000000007941 */ /* 0x000fea0003800000 */
.L_x_794:
        /* <DEDUP_REMOVED lines=11> */
.L_x_828:
        /* <DEDUP_REMOVED lines=8> */
[----:B0-----:R-:W-:Y:S05]  /*0bd0*/  CALL.REL.NOINC `($__internal_64_$__cuda_sm20_div_s64) ;  /* 0x0000002000d07944 */ /* 0x001fea0003c00000 */
[----:B------:R-:W-:Y:S02]  /*0be0*/  IMAD.MOV.U32 R16, RZ, RZ, R10 ;  /* 0x000000ffff107224 */ /* 0x000fe400078e000a */
[----:B------:R-:W-:Y:S01]  /*0bf0*/  IMAD.MOV.U32 R17, RZ, RZ, R11 ;  /* 0x000000ffff117224 */ /* 0x000fe200078e000b */
[----:B------:R-:W-:Y:S06]  /*0c00*/  BRA `(.L_x_806) ;  /* 0x00000000004c7947 */ /* 0x000fec0003800000 */
.L_x_805:
        /* <DEDUP_REMOVED lines=19> */
.L_x_806:
[----:B------:R-:W-:Y:S05]  /*0d40*/  BSYNC B1 ;  /* 0x0000000000017941 */ /* 0x000fea0003800000 */
.L_x_804:
        /* <DEDUP_REMOVED lines=16> */
.L_x_808:
        /* <DEDUP_REMOVED lines=18> */
.L_x_809:
[----:B------:R-:W-:Y:S05]  /*0f70*/  BSYNC B1 ;  /* 0x0000000000017941 */ /* 0x000fea0003800000 */
.L_x_807:
        /* <DEDUP_REMOVED lines=28> */
[----:B0-----:R-:W-:Y:S05]  /*1140*/  CALL.REL.NOINC `($__internal_64_$__cuda_sm20_div_s64) ;  /* 0x0000001c00747944 */ /* 0x001fea0003c00000 */
[----:B------:R-:W-:Y:S01]  /*1150*/  MOV R20, R10 ;  /* 0x0000000a00147202 */ /* 0x000fe20000000f00 */
[----:B------:R-:W-:Y:S01]  /*1160*/  IMAD.MOV.U32 R21, RZ, RZ, R11 ;  /* 0x000000ffff157224 */ /* 0x000fe200078e000b */
[----:B------:R-:W-:Y:S06]  /*1170*/  BRA `(.L_x_812) ;  /* 0x00000000004c7947 */ /* 0x000fec0003800000 */
.L_x_811:
        /* <DEDUP_REMOVED lines=19> */
.L_x_812:
[----:B------:R-:W-:Y:S05]  /*12b0*/  BSYNC B1 ;  /* 0x0000000000017941 */ /* 0x000fea0003800000 */
.L_x_810:
        /* <DEDUP_REMOVED lines=16> */
.L_x_814:
        /* <DEDUP_REMOVED lines=18> */
.L_x_815:
[----:B------:R-:W-:Y:S05]  /*14e0*/  BSYNC B1 ;  /* 0x0000000000017941 */ /* 0x000fea0003800000 */
.L_x_813:
        /* <DEDUP_REMOVED lines=29> */
[----:B------:R-:W-:Y:S01]  /*16c0*/  IMAD.MOV.U32 R20, RZ, RZ, R10 ;  /* 0x000000ffff147224 */ /* 0x000fe200078e000a */
[----:B------:R-:W-:Y:S01]  /*16d0*/  MOV R21, R11 ;  /* 0x0000000b00157202 */ /* 0x000fe20000000f00 */
[----:B------:R-:W-:Y:S06]  /*16e0*/  BRA `(.L_x_818) ;  /* 0x00000000004c7947 */ /* 0x000fec0003800000 */
.L_x_817:
        /* <DEDUP_REMOVED lines=19> */
.L_x_818:
[----:B------:R-:W-:Y:S05]  /*1820*/  BSYNC B1 ;  /* 0x0000000000017941 */ /* 0x000fea0003800000 */
.L_x_816:
        /* <DEDUP_REMOVED lines=14> */
[----:B------:R-:W-:Y:S05]  /*1910*/  CALL.REL.NOINC `($__internal_66_$__cuda_sm20_rem_s64) ;  /* 0x0000001c00e47944 */ /* 0x000fea0003c00000 */
[----:B------:R-:W-:Y:S05]  /*1920*/  BRA `(.L_x_821) ;  /* 0x0000000000487947 */ /* 0x000fea0003800000 */
.L_x_820:
        /* <DEDUP_REMOVED lines=18> */
.L_x_821:
[----:B------:R-:W-:Y:S05]  /*1a50*/  BSYNC B1 ;  /* 0x0000000000017941 */ /* 0x000fea0003800000 */
.L_x_819:
        /* <DEDUP_REMOVED lines=29> */
[----:B------:R-:W-:Y:S02]  /*1c30*/  IMAD.MOV.U32 R20, RZ, RZ, R10 ;  /* 0x000000ffff147224 */ /* 0x000fe400078e000a */
[----:B------:R-:W-:Y:S01]  /*1c40*/  IMAD.MOV.U32 R21, RZ, RZ, R11 ;  /* 0x000000ffff157224 */ /* 0x000fe200078e000b */
[----:B------:R-:W-:Y:S06]  /*1c50*/  BRA `(.L_x_824) ;  /* 0x00000000004c7947 */ /* 0x000fec0003800000 */
.L_x_823:
        /* <DEDUP_REMOVED lines=19> */
.L_x_824:
[----:B------:R-:W-:Y:S05]  /*1d90*/  BSYNC B1 ;  /* 0x0000000000017941 */ /* 0x000fea0003800000 */
.L_x_822:
        /* <DEDUP_REMOVED lines=14> */
[----:B------:R-:W-:Y:S05]  /*1e80*/  CALL.REL.NOINC `($__internal_66_$__cuda_sm20_rem_s64) ;  /* 0x0000001800887944 */ /* 0x000fea0003c00000 */
[----:B------:R-:W-:Y:S05]  /*1e90*/  BRA `(.L_x_827) ;  /* 0x0000000000487947 */ /* 0x000fea0003800000 */
.L_x_826:
        /* <DEDUP_REMOVED lines=18> */
.L_x_827:
[----:B------:R-:W-:Y:S05]  /*1fc0*/  BSYNC B1 ;  /* 0x0000000000017941 */ /* 0x000fea0003800000 */
.L_x_825:
        /* <DEDUP_REMOVED lines=27> */
.L_x_803:
[----:B------:R-:W-:Y:S05]  /*2180*/  EXIT ;  /* 0x000000000000794d */ /* 0x000fea0003800000 */
.L_x_793:
        /* <DEDUP_REMOVED lines=9> */
.L_x_834:
[----:B------:R-:W-:Y:S01]  /*2220*/  LOP3.LUT R5, R8, UR14, RZ, 0xfc, !PT ;  /* 0x0000000e08057c12 */ /* 0x000fe2000f8efcff */
[----:B------:R-:W-:Y:S03]  /*2230*/  BSSY B1, `(.L_x_831) ;  /* 0x0000019000017945 */ /* 0x000fe60003800000 */
[----:B------:R-:W-:-:S13]  /*2240*/  ISETP.NE.U32.AND P0, PT, R5, RZ, PT ;  /* 0x000000ff0500720c */ /* 0x000fda0003f05070 */
[----:B-1----:R-:W-:Y:S05]  /*2250*/  @!P0 BRA `(.L_x_832) ;  /* 0x00000000000c8947 */ /* 0x002fea0003800000 */
[----:B------:R-:W-:-:S07]  /*2260*/  MOV R6, 0x2280 ;  /* 0x0000228000067802 */ /* 0x000fce0000000f00 */
[----:B0-----:R-:W-:Y:S05]  /*2270*/  CALL.REL.NOINC `($__internal_64_$__cuda_sm20_div_s64) ;  /* 0x0000000c00287944 */ /* 0x001fea0003c00000 */
[----:B------:R-:W-:Y:S05]  /*2280*/  BRA `(.L_x_833) ;  /* 0x00000000004c7947 */ /* 0x000fea0003800000 */
.L_x_832:
        /* <DEDUP_REMOVED lines=19> */
.L_x_833:
[----:B------:R-:W-:Y:S05]  /*23c0*/  BSYNC B1 ;  /* 0x0000000000017941 */ /* 0x000fea0003800000 */
.L_x_831:
        /* <DEDUP_REMOVED lines=15> */
.L_x_830:
[----:B------:R-:W-:Y:S05]  /*24c0*/  BSYNC B0 ;  /* 0x0000000000007941 */ /* 0x000fea0003800000 */
.L_x_829:
        /* <DEDUP_REMOVED lines=9> */
.L_x_848:
        /* <DEDUP_REMOVED lines=8> */
[----:B01----:R-:W-:Y:S05]  /*25e0*/  CALL.REL.NOINC `($__internal_64_$__cuda_sm20_div_s64) ;  /* 0x00000008004c7944 */ /* 0x003fea0003c00000 */
[----:B------:R-:W-:Y:S05]  /*25f0*/  BRA `(.L_x_838) ;  /* 0x00000000004c7947 */ /* 0x000fea0003800000 */
.L_x_837:
        /* <DEDUP_REMOVED lines=19> */
.L_x_838:
[----:B------:R-:W-:Y:S05]  /*2730*/  BSYNC B1 ;  /* 0x0000000000017941 */ /* 0x000fea0003800000 */
.L_x_836:
        /* <DEDUP_REMOVED lines=16> */
[----:B------:R-:W-:Y:S05]  /*2840*/  BRA `(.L_x_841) ;  /* 0x00000000004c7947 */ /* 0x000fea0003800000 */
.L_x_840:
        /* <DEDUP_REMOVED lines=19> */
.L_x_841:
[----:B------:R-:W-:Y:S05]  /*2980*/  BSYNC B1 ;  /* 0x0000000000017941 */ /* 0x000fea0003800000 */
.L_x_839:
        /* <DEDUP_REMOVED lines=17> */
.L_x_843:
        /* <DEDUP_REMOVED lines=19> */
.L_x_844:
[----:B------:R-:W-:Y:S05]  /*2bd0*/  BSYNC B1 ;  /* 0x0000000000017941 */ /* 0x000fea0003800000 */
.L_x_842:
        /* <DEDUP_REMOVED lines=17> */
.L_x_846:
        /* <DEDUP_REMOVED lines=19> */
.L_x_847:
[----:B------:R-:W-:Y:S05]  /*2e20*/  BSYNC B1 ;  /* 0x0000000000017941 */ /* 0x000fea0003800000 */
.L_x_845:
        /* <DEDUP_REMOVED lines=14> */
.L_x_835:
[----:B------:R-:W-:Y:S05]  /*2f10*/  EXIT ;  /* 0x000000000000794d */ /* 0x000fea0003800000 */
        .weak           $__internal_64_$__cuda_sm20_div_s64
        .type           $__internal_64_$__cuda_sm20_div_s64,@function
        .size           $__internal_64_$__cuda_sm20_div_s64,($__internal_65_$__cuda_sm20_div_u64 - $__internal_64_$__cuda_sm20_div_s64)
$__internal_64_$__cuda_sm20_div_s64:
        /* <DEDUP_REMOVED lines=82> */
[----:B------:R-:W-:Y:S05]  /*3440*/  RET.REL.NODEC R6 `(_ZN2at6native49_GLOBAL__N__cfa43aba_16_ReflectionPad_cu_f800513921reflection_pad1d_flatIhEEvPKT_PS3_lllll) ;  /* 0xffffffc806ec7950 */ /* 0x000fea0003c3ffff */
        .weak           $__internal_65_$__cuda_sm20_div_u64
        .type           $__internal_65_$__cuda_sm20_div_u64,@function
        .size           $__internal_65_$__cuda_sm20_div_u64,($__internal_66_$__cuda_sm20_rem_s64 - $__internal_65_$__cuda_sm20_div_u64)
$__internal_65_$__cuda_sm20_div_u64:
        /* <DEDUP_REMOVED lines=69> */
[----:B------:R-:W-:Y:S06]  /*38a0*/  RET.REL.NODEC R6 `(_ZN2at6native49_GLOBAL__N__cfa43aba_16_ReflectionPad_cu_f800513921reflection_pad1d_flatIhEEvPKT_PS3_lllll) ;  /* 0xffffffc406d47950 */ /* 0x000fec0003c3ffff */
        .weak           $__internal_66_$__cuda_sm20_rem_s64
        .type           $__internal_66_$__cuda_sm20_rem_s64,@function
        .size           $__internal_66_$__cuda_sm20_rem_s64,(.L_x_1215 - $__internal_66_$__cuda_sm20_rem_s64)
$__internal_66_$__cuda_sm20_rem_s64:
        /* <DEDUP_REMOVED lines=76> */
[----:B------:R-:W-:Y:S06]  /*3d70*/  RET.REL.NODEC R10 `(_ZN2at6native49_GLOBAL__N__cfa43aba_16_ReflectionPad_cu_f800513921reflection_pad1d_flatIhEEvPKT_PS3_lllll) ;  /* 0xffffffc00aa07950 */ /* 0x000fec0003c3ffff */
.L_x_849:
        /* <DEDUP_REMOVED lines=16> */
.L_x_1215:


//--------------------- .text._ZN2at6native49_GLOBAL__N__cfa43aba_16_ReflectionPad_cu_f800513927reflection_pad1d_out_kernelIhEEvPKT_PS3_lll --------------------------
	.section	.text._ZN2at6native49_GLOBAL__N__cfa43aba_16_ReflectionPad_cu_f800513927reflection_pad1d_out_kernelIhEEvPKT_PS3_lll,"ax",@progbits
	.align	128
.text._ZN2at6native49_GLOBAL__N__cfa43aba_16_ReflectionPad_cu_f800513927reflection_pad1d_out_kernelIhEEvPKT_PS3_lll:
        .type           _ZN2at6native49_GLOBAL__N__cfa43aba_16_ReflectionPad_cu_f800513927reflection_pad1d_out_kernelIhEEvPKT_PS3_lll,@function
        .size           _ZN2at6native49_GLOBAL__N__cfa43aba_16_ReflectionPad_cu_f800513927reflection_pad1d_out_kernelIhEEvPKT_PS3_lll,(.L_x_1219 - _ZN2at6native49_GLOBAL__N__cfa43aba_16_ReflectionPad_cu_f800513927reflection_pad1d_out_kernelIhEEvPKT_PS3_lll)
        .other          _ZN2at6native49_GLOBAL__N__cfa43aba_16_ReflectionPad_cu_f800513927reflection_pad1d_out_kernelIhEEvPKT_PS3_lll,@"STO_CUDA_ENTRY STV_DEFAULT"
_ZN2at6native49_GLOBAL__N__cfa43aba_16_ReflectionPad_cu_f800513927reflection_pad1d_out_kernelIhEEvPKT_PS3_lll:
        /* <DEDUP_REMOVED lines=68> */
.L_x_850:
        /* <DEDUP_REMOVED lines=12> */
.L_x_1219:


//--------------------- .text._ZN2at6native49_GLOBAL__N__cfa43aba_16_ReflectionPad_cu_f800513936reflection_pad2d_backward_out_kernelIN3c108BFloat16EEEvPT_PKS5_lliiiiiii --------------------------
	.section	.text._ZN2at6native49_GLOBAL__N__cfa43aba_16_ReflectionPad_cu_f800513936reflection_pad2d_backward_out_kernelIN3c108BFloat16EEEvPT_PKS5_lliiiiiii,"ax",@progbits
	.align	128
.text._ZN2at6native49_GLOBAL__N__cfa43aba_16_ReflectionPad_cu_f800513936reflection_pad2d_backward_out_kernelIN3c108BFloat16EEEvPT_PKS5_lliiiiiii:
        .type           _ZN2at6native49_GLOBAL__N__cfa43aba_16_ReflectionPad_cu_f800513936reflection_pad2d_backward_out_kernelIN3c108BFloat16EEEvPT_PKS5_lliiiiiii,@function
        .size           _ZN2at6native49_GLOBAL__N__cfa43aba_16_ReflectionPad_cu_f800513936reflection_pad2d_backward_out_kernelIN3c108BFloat16EEEvPT_PKS5_lliiiiiii,(.L_x_1220 - _ZN2at6native49_GLOBAL__N__cfa43aba_16_ReflectionPad_cu_f800513936reflection_pad2d_backward_out_kernelIN3c108BFloat16EEEvPT_PKS5_lliiiiiii)
        .other          _ZN2at6native49_GLOBAL__N__cfa43aba_16_ReflectionPad_cu_f800513936reflection_pad2d_backward_out_kernelIN3c108BFloat16EEEvPT_PKS5_lliiiiiii,@"STO_CUDA_ENTRY STV_DEFAULT"
_ZN2at6native49_GLOBAL__N__cfa43aba_16_ReflectionPad_cu_f800513936reflection_pad2d_backward_out_kernelIN3c108BFloat16EEEvPT_PKS5_lliiiiiii:
[----:B------:R-:W-:Y:S08]  /*0000*/  LDC R1, c[0x0][0x28] ;  /* 0x00000a00ff017b82 */ /* 0x000ff00000000800 */
[----:B------:R-:W0:Y:S01]  /*0010*/  LDC.64 R2, c[0x0][0x230] ;  /* 0x00008c00ff027b82 */ /* 0x000e220000000a00 */
[----:B------:R-:W1:Y:S01]  /*0020*/  S2R R10, SR_TID.X ;  /* 0x00000000000a7919 */ /* 0x000e620000002100 */
[----:B------:R-:W-:Y:S01]  /*0030*/  ULDC.64 UR4, c[0x0][0x238] ;  /* 0x00008e0000047ab9 */ /* 0x000fe20000000a00 */
[----:B------:R-:W-:Y:S01]  /*0040*/  ULDC.64 UR10, c[0x0][0x220] ;  /* 0x00008800000a7ab9 */ /* 0x000fe20000000a00 */
[----:B------:R-:W-:Y:S01]  /*0050*/  USHF.R.S32.HI UR6, URZ, 0x1f, UR4 ;  /* 0x0000001f3f067899 */ /* 0x000fe20008011404 */
[----:B------:R-:W1:Y:S01]  /*0060*/  S2R R11, SR_CTAID.X ;  /* 0x00000000000b7919 */ /* 0x000e620000002500 */
[----:B------:R-:W-:-:S02]  /*0070*/  UIADD3 UR9, UP0, UR4, UR10, URZ ;  /* 0x0000000a04097290 */ /* 0x000fc4000ff1e03f */
[----:B------:R-:W2:Y:S01]  /*0080*/  LDC.64 R6, c[0x0][0x228] ;  /* 0x00008a00ff067b82 */ /* 0x000ea20000000a00 */
[----:B------:R-:W-:Y:S01]  /*0090*/  ULDC UR4, c[0x0][0x0] ;  /* 0x0000000000047ab9 */ /* 0x000fe20000000800 */
[----:B------:R-:W-:Y:S02]  /*00a0*/  UIADD3.X UR10, UR6, UR11, URZ, UP0, !UPT ;  /* 0x0000000b060a7290 */ /* 0x000fe400087fe43f */
[----:B------:R-:W-:-:S04]  /*00b0*/  UIADD3 UR16, UP0, UR9, UR5, URZ ;  /* 0x0000000509107290 */ /* 0x000fc8000ff1e03f */
[----:B------:R-:W-:Y:S01]  /*00c0*/  ULEA.HI.X.SX32 UR8, UR5, UR10, 0x1, UP0 ;  /* 0x0000000a05087291 */ /* 0x000fe200080f0e3f */
[----:B0-----:R-:W-:Y:S02]  /*00d0*/  SHF.R.S32.HI R8, RZ, 0x1f, R2 ;  /* 0x0000001fff087819 */ /* 0x001fe40000011402 */
[----:B--2---:R-:W-:-:S05]  /*00e0*/  IADD3 R6, P0, R2, R6, RZ ;  /* 0x0000000602067210 */ /* 0x004fca0007f1e0ff */
[----:B------:R-:W-:Y:S01]  /*00f0*/  IMAD.X R9, R8, 0x1, R7, P0 ;  /* 0x0000000108097824 */ /* 0x000fe200000e0607 */
[----:B------:R-:W-:Y:S01]  /*0100*/  IADD3 R4, P0, R6, R3, RZ ;  /* 0x0000000306047210 */ /* 0x000fe20007f1e0ff */
[----:B-1----:R-:W-:-:S03]  /*0110*/  IMAD R10, R11, UR4, R10 ;  /* 0x000000040b0a7c24 */ /* 0x002fc6000f8e020a */
[----:B------:R-:W-:Y:S01]  /*0120*/  LEA.HI.X.SX32 R0, R3, R9, 0x1, P0 ;  /* 0x0000000903007211 */ /* 0x000fe200000f0eff */
[C---:B------:R-:W-:Y:S02]  /*0130*/  IMAD R5, R4.reuse, UR8, RZ ;  /* 0x0000000804057c24 */ /* 0x040fe4000f8e02ff */
[----:B------:R-:W-:-:S04]  /*0140*/  IMAD.WIDE.U32 R2, R4, UR16, RZ ;  /* 0x0000001004027c25 */ /* 0x000fc8000f8e00ff */
[----:B------:R-:W-:Y:S01]  /*0150*/  IMAD R5, R0, UR16, R5 ;  /* 0x0000001000057c24 */ /* 0x000fe2000f8e0205 */
[----:B------:R-:W-:-:S03]  /*0160*/  ISETP.GT.U32.AND P0, PT, R2, R10, PT ;  /* 0x0000000a0200720c */ /* 0x000fc60003f04070 */
[----:B------:R-:W-:-:S05]  /*0170*/  IMAD.IADD R2, R3, 0x1, R5 ;  /* 0x0000000103027824 */ /* 0x000fca00078e0205 */
[----:B------:R-:W-:-:S13]  /*0180*/  ISETP.GT.AND.EX P0, PT, R2, RZ, PT, P0 ;  /* 0x000000ff0200720c */ /* 0x000fda0003f04300 */
[----:B------:R-:W-:Y:S05]  /*0190*/  @!P0 EXIT ;  /* 0x000000000000894d */ /* 0x000fea0003800000 */
[----:B------:R-:W-:Y:S01]  /*01a0*/  ISETP.NE.U32.AND P0, PT, RZ, UR8, PT ;  /* 0x00000008ff007c0c */ /* 0x000fe2000bf05070 */
[----:B------:R-:W-:-:S12]  /*01b0*/  ULDC.64 UR14, c[0x0][0x208] ;  /* 0x00008200000e7ab9 */ /* 0x000fd80000000a00 */
[----:B------:R-:W-:Y:S05]  /*01c0*/  @!P0 BRA `(.L_x_851) ;  /* 0x0000000000288947 */ /* 0x000fea0003800000 */
[----:B------:R-:W-:-:S07]  /*01d0*/  MOV R12, 0x1f0 ;  /* 0x000001f0000c7802 */ /* 0x000fce0000000f00 */
[----:B------:R-:W-:Y:S05]  /*01e0*/  CALL.REL.NOINC `($__internal_67_$__cuda_sm20_div_s64) ;  /* 0x0000000800347944 */ /* 0x000fea0003c00000 */
[----:B------:R-:W-:Y:S01]  /*01f0*/  IADD3 R7, P0, RZ, -R2, RZ ;  /* 0x80000002ff077210 */ /* 0x000fe20007f1e0ff */
[----:B------:R-:W-:-:S04]  /*0200*/  IMAD.MOV.U32 R11, RZ, RZ, RZ ;  /* 0x000000ffff0b7224 */ /* 0x000fc800078e00ff */
[----:B------:R-:W-:Y:S02]  /*0210*/  IMAD.X R5, RZ, RZ, ~R3, P0 ;  /* 0x000000ffff057224 */ /* 0x000fe400000e0e03 */
[----:B------:R-:W-:-:S04]  /*0220*/  IMAD.WIDE.U32 R10, R7, UR16, R10 ;  /* 0x00000010070a7c25 */ /* 0x000fc8000f8e000a */
[----:B------:R-:W-:-:S04]  /*0230*/  IMAD R5, R5, UR16, RZ ;  /* 0x0000001005057c24 */ /* 0x000fc8000f8e02ff */
[----:B------:R-:W-:-:S04]  /*0240*/  IMAD R5, R7, UR8, R5 ;  /* 0x0000000807057c24 */ /* 0x000fc8000f8e0205 */
[----:B------:R-:W-:Y:S01]  /*0250*/  IMAD.IADD R11, R11, 0x1, R5 ;  /* 0x000000010b0b7824 */ /* 0x000fe200078e0205 */
[----:B------:R-:W-:Y:S06]  /*0260*/  BRA `(.L_x_852) ;  /* 0x0000000000587947 */ /* 0x000fec0003800000 */
.L_x_851:
        /* <DEDUP_REMOVED lines=18> */
[----:B------:R-:W-:-:S05]  /*0390*/  @!P2 LOP3.LUT R2, RZ, UR16, RZ, 0x33, !PT ;  /* 0x00000010ff02ac12 */ /* 0x000fca000f8e33ff */
[----:B------:R-:W-:-:S04]  /*03a0*/  IMAD.MOV R3, RZ, RZ, -R2 ;  /* 0x000000ffff037224 */ /* 0x000fc800078e0a02 */
[----:B------:R-:W-:Y:S02]  /*03b0*/  IMAD R10, R3, UR16, R10 ;  /* 0x00000010030a7c24 */ /* 0x000fe4000f8e020a */
[----:B------:R-:W-:-:S07]  /*03c0*/  IMAD.MOV.U32 R3, RZ, RZ, RZ ;  /* 0x000000ffff037224 */ /* 0x000fce00078e00ff */
.L_x_852:
[----:B------:R-:W-:Y:S01]  /*03d0*/  IADD3 R17, P0, P1, R2, 0x1, -R6 ;  /* 0x0000000102117810 */ /* 0x000fe2000791e806 */
[----:B------:R-:W0:Y:S01]  /*03e0*/  LDC R7, c[0x0][0x230] ;  /* 0x00008c00ff077b82 */ /* 0x000e220000000800 */
[----:B------:R-:W-:Y:S01]  /*03f0*/  IMAD.U32 R5, RZ, RZ, UR9 ;  /* 0x00000009ff057e24 */ /* 0x000fe2000f8e00ff */
[----:B------:R-:W-:Y:S01]  /*0400*/  ULDC UR11, c[0x0][0x238] ;  /* 0x00008e00000b7ab9 */ /* 0x000fe20000000800 */
[----:B------:R-:W-:Y:S01]  /*0410*/  IADD3.X R13, R3, RZ, ~R9, P0, P1 ;  /* 0x000000ff030d7210 */ /* 0x000fe200007e2c09 */
[----:B------:R-:W-:Y:S01]  /*0420*/  UISETP.GT.U32.AND UP0, UPT, UR11, URZ, UPT ;  /* 0x0000003f0b00728c */ /* 0x000fe2000bf04070 */
[----:B------:R-:W-:Y:S01]  /*0430*/  IADD3 R12, P1, RZ, -R17, RZ ;  /* 0x80000011ff0c7210 */ /* 0x000fe20007f3e0ff */
[----:B------:R-:W-:Y:S01]  /*0440*/  ULDC.64 UR12, c[0x0][0x240] ;  /* 0x00009000000c7ab9 */ /* 0x000fe20000000a00 */
[----:B------:R-:W-:Y:S01]  /*0450*/  ISETP.GE.AND P0, PT, R13, RZ, PT ;  /* 0x000000ff0d00720c */ /* 0x000fe20003f06270 */
[----:B------:R-:W1:Y:S01]  /*0460*/  S2UR UR4, SR_CTAID.Z ;  /* 0x00000000000479c3 */ /* 0x000e620000002700 */
[----:B------:R-:W-:Y:S01]  /*0470*/  IADD3 R19, P2, R10, -UR11, RZ ;  /* 0x8000000b0a137c10 */ /* 0x000fe2000ff5e0ff */
[----:B------:R-:W-:Y:S01]  /*0480*/  IMAD.X R14, RZ, RZ, ~R13, P1 ;  /* 0x000000ffff0e7224 */ /* 0x000fe200008e0e0d */
[----:B------:R-:W-:Y:S01]  /*0490*/  SEL R17, R17, R12, !P0 ;  /* 0x0000000c11117207 */ /* 0x000fe20004000000 */
[----:B------:R-:W-:Y:S01]  /*04a0*/  UISETP.GT.AND.EX UP0, UPT, UR6, URZ, UPT, UP0 ;  /* 0x0000003f0600728c */ /* 0x000fe2000bf04300 */
[----:B------:R-:W-:-:S02]  /*04b0*/  ULDC UR7, c[0x0][0x248] ;  /* 0x0000920000077ab9 */ /* 0x000fc40000000800 */
[----:B------:R-:W-:Y:S01]  /*04c0*/  SEL R13, R13, R14, !P0 ;  /* 0x0000000e0d0d7207 */ /* 0x000fe20004000000 */
[----:B------:R-:W2:Y:S01]  /*04d0*/  S2UR UR5, SR_CTAID.Y ;  /* 0x00000000000579c3 */ /* 0x000ea20000002600 */
[----:B------:R-:W-:Y:S02]  /*04e0*/  IADD3 R16, P0, P1, R10, 0x1, -R5 ;  /* 0x000000010a107810 */ /* 0x000fe4000791e805 */
[----:B------:R-:W-:Y:S02]  /*04f0*/  IADD3 R14, P4, RZ, -R19, RZ ;  /* 0x80000013ff0e7210 */ /* 0x000fe40007f9e0ff */
[----:B------:R-:W-:Y:S02]  /*0500*/  IADD3.X R12, R11, ~UR10, RZ, P0, P1 ;  /* 0x8000000a0b0c7c10 */ /* 0x000fe400087e24ff */
[----:B------:R-:W-:Y:S02]  /*0510*/  IADD3 R15, P3, RZ, -R16, RZ ;  /* 0x80000010ff0f7210 */ /* 0x000fe40007f7e0ff */
[----:B------:R-:W-:-:S02]  /*0520*/  ISETP.GE.AND P1, PT, R12, RZ, PT ;  /* 0x000000ff0c00720c */ /* 0x000fc40003f26270 */
[----:B0-----:R-:W-:Y:S01]  /*0530*/  ISETP.GT.U32.AND P0, PT, R7, RZ, PT ;  /* 0x000000ff0700720c */ /* 0x001fe20003f04070 */
[----:B------:R-:W-:Y:S01]  /*0540*/  IMAD.X R23, RZ, RZ, ~R12, P3 ;  /* 0x000000ffff177224 */ /* 0x000fe200018e0e0c */
[----:B------:R-:W-:Y:S02]  /*0550*/  SEL R16, R16, R15, !P1 ;  /* 0x0000000f10107207 */ /* 0x000fe40004800000 */
[----:B------:R-:W-:Y:S01]  /*0560*/  IADD3.X R15, R11, ~UR6, RZ, P2, !PT ;  /* 0x800000060b0f7c10 */ /* 0x000fe200097fe4ff */
[----:B-1----:R-:W-:Y:S01]  /*0570*/  UIADD3 UR4, UR4, UR13, URZ ;  /* 0x0000000d04047290 */ /* 0x002fe2000fffe03f */
[----:B------:R-:W-:Y:S02]  /*0580*/  ISETP.GT.AND.EX P0, PT, R8, RZ, PT, P0 ;  /* 0x000000ff0800720c */ /* 0x000fe40003f04300 */
[----:B------:R-:W-:Y:S01]  /*0590*/  ISETP.LT.AND P2, PT, R15, RZ, PT ;  /* 0x000000ff0f00720c */ /* 0x000fe20003f41270 */
[----:B------:R-:W-:Y:S01]  /*05a0*/  IMAD.X R18, RZ, RZ, ~R15, P4 ;  /* 0x000000ffff127224 */ /* 0x000fe200020e0e0f */
[----:B------:R-:W-:-:S02]  /*05b0*/  SEL R21, R7, RZ, P0 ;  /* 0x000000ff07157207 */ /* 0x000fc40000000000 */
[----:B------:R-:W-:Y:S01]  /*05c0*/  SEL R19, R14, R19, P2 ;  /* 0x000000130e137207 */ /* 0x000fe20001000000 */
[----:B--2---:R-:W-:Y:S01]  /*05d0*/  UIADD3 UR5, UR5, UR12, URZ ;  /* 0x0000000c05057290 */ /* 0x004fe2000fffe03f */
[----:B------:R-:W-:Y:S02]  /*05e0*/  LOP3.LUT R21, RZ, R21, RZ, 0x33, !PT ;  /* 0x00000015ff157212 */ /* 0x000fe400078e33ff */
[----:B------:R-:W-:Y:S01]  /*05f0*/  SEL R15, R18, R15, P2 ;  /* 0x0000000f120f7207 */ /* 0x000fe20001000000 */
[----:B------:R-:W-:Y:S01]  /*0600*/  UIMAD UR4, UR4, UR7, UR5 ;  /* 0x00000007040472a4 */ /* 0x000fe2000f8e0205 */
[-C--:B------:R-:W-:Y:S01]  /*0610*/  IADD3 R24, P2, RZ, -R7.reuse, RZ ;  /* 0x80000007ff187210 */ /* 0x080fe20007f5e0ff */
[----:B------:R-:W-:Y:S01]  /*0620*/  USEL UR5, UR11, URZ, UP0 ;  /* 0x0000003f0b057287 */ /* 0x000fe20008000000 */
[----:B------:R-:W-:Y:S01]  /*0630*/  IADD3 R14, P3, R2, -R7, RZ ;  /* 0x80000007020e7210 */ /* 0x000fe20007f7e0ff */
[----:B------:R-:W-:Y:S01]  /*0640*/  USEL UR7, UR6, URZ, UP0 ;  /* 0x0000003f06077287 */ /* 0x000fe20008000000 */
[----:B------:R-:W-:Y:S01]  /*0650*/  IADD3 R21, P4, P5, R21, R6, R7 ;  /* 0x0000000615157210 */ /* 0x000fe20007d9e007 */
[--C-:B------:R-:W-:Y:S01]  /*0660*/  IMAD.X R20, RZ, RZ, ~R8.reuse, P2 ;  /* 0x000000ffff147224 */ /* 0x100fe200010e0e08 */
[----:B------:R-:W0:Y:S01]  /*0670*/  LDC.64 R6, c[0x0][0x228] ;  /* 0x00008a00ff067b82 */ /* 0x000e220000000a00 */
[----:B------:R-:W-:Y:S01]  /*0680*/  SEL R12, R12, R23, !P1 ;  /* 0x000000170c0c7207 */ /* 0x000fe20004800000 */
[----:B------:R-:W-:Y:S01]  /*0690*/  IMAD.X R18, R3, 0x1, ~R8, P3 ;  /* 0x0000000103127824 */ /* 0x000fe200018e0e08 */
[----:B------:R-:W-:Y:S01]  /*06a0*/  ISETP.GT.U32.AND P1, PT, R24, RZ, PT ;  /* 0x000000ff1800720c */ /* 0x000fe20003f24070 */
[----:B------:R-:W-:Y:S01]  /*06b0*/  ULOP3.LUT UR5, URZ, UR5, URZ, 0x33, !UPT ;  /* 0x000000053f057292 */ /* 0x000fe2000f8e333f */
[----:B------:R-:W-:Y:S01]  /*06c0*/  SEL R22, R8, RZ, P0 ;  /* 0x000000ff08167207 */ /* 0x000fe20000000000 */
[----:B------:R-:W-:Y:S01]  /*06d0*/  ULOP3.LUT UR7, URZ, UR7, URZ, 0x33, !UPT ;  /* 0x000000073f077292 */ /* 0x000fe2000f8e333f */
[----:B------:R-:W-:Y:S01]  /*06e0*/  ISETP.GT.AND.EX P1, PT, R20, RZ, PT, P1 ;  /* 0x000000ff1400720c */ /* 0x000fe20003f24310 */
[----:B------:R-:W-:Y:S01]  /*06f0*/  UIADD3 UR5, UP0, UP1, UR5, UR9, UR11 ;  /* 0x0000000905057290 */ /* 0x000fe2000f91e00b */
[----:B------:R-:W-:Y:S01]  /*0700*/  IADD3 R23, P2, RZ, -R14, RZ ;  /* 0x8000000eff177210 */ /* 0x000fe20007f5e0ff */
[----:B------:R-:W-:Y:S01]  /*0710*/  IMAD.WIDE.U32 R4, R4, UR4, R2 ;  /* 0x0000000404047c25 */ /* 0x000fe2000f8e0002 */
[----:B------:R-:W-:-:S02]  /*0720*/  ISETP.LT.AND P3, PT, R18, RZ, PT ;  /* 0x000000ff1200720c */ /* 0x000fc40003f61270 */
[----:B------:R-:W-:Y:S01]  /*0730*/  LOP3.LUT R22, RZ, R22, RZ, 0x33, !PT ;  /* 0x00000016ff167212 */ /* 0x000fe200078e33ff */
[----:B------:R-:W-:Y:S01]  /*0740*/  IMAD.X R25, RZ, RZ, ~R18, P2 ;  /* 0x000000ffff197224 */ /* 0x000fe200010e0e12 */
[----:B------:R-:W-:Y:S02]  /*0750*/  SEL R24, R24, RZ, P1 ;  /* 0x000000ff18187207 */ /* 0x000fe40000800000 */
[----:B------:R-:W-:Y:S02]  /*0760*/  SEL R14, R23, R14, P3 ;  /* 0x0000000e170e7207 */ /* 0x000fe40001800000 */
[----:B------:R-:W-:Y:S02]  /*0770*/  IADD3.X R9, R22, R9, R8, P4, P5 ;  /* 0x0000000916097210 */ /* 0x000fe400027ea408 */
[----:B------:R-:W-:Y:S02]  /*0780*/  IADD3 R23, P4, RZ, -UR11, RZ ;  /* 0x8000000bff177c10 */ /* 0x000fe4000ff9e0ff */
[----:B------:R-:W-:-:S02]  /*0790*/  IADD3 R8, P5, R21, R24, RZ ;  /* 0x0000001815087210 */ /* 0x000fc40007fbe0ff */
[----:B------:R-:W-:Y:S01]  /*07a0*/  SEL R22, R20, RZ, P1 ;  /* 0x000000ff14167207 */ /* 0x000fe20000800000 */
[----:B------:R-:W-:Y:S01]  /*07b0*/  IMAD.X R20, RZ, RZ, ~UR6, P4 ;  /* 0x80000006ff147e24 */ /* 0x000fe2000a0e06ff */
[----:B------:R-:W-:Y:S01]  /*07c0*/  ISETP.GT.U32.AND P0, PT, R23, RZ, PT ;  /* 0x000000ff1700720c */ /* 0x000fe20003f04070 */
[----:B------:R-:W-:Y:S01]  /*07d0*/  UIADD3.X UR6, UR7, UR10, UR6, UP0, UP1 ;  /* 0x0000000a07067290 */ /* 0x000fe200087e2406 */
[----:B------:R-:W-:Y:S01]  /*07e0*/  SEL R18, R25, R18, P3 ;  /* 0x0000001219127207 */ /* 0x000fe20001800000 */
[----:B------:R-:W-:Y:S01]  /*07f0*/  IMAD.X R9, R9, 0x1, R22, P5 ;  /* 0x0000000109097824 */ /* 0x000fe200028e0616 */
[----:B------:R-:W-:Y:S01]  /*0800*/  ISETP.GT.AND.EX P0, PT, R20, RZ, PT, P0 ;  /* 0x000000ff1400720c */ /* 0x000fe20003f04300 */
[----:B0-----:R-:W-:-:S03]  /*0810*/  IMAD.WIDE.U32 R8, R6, UR4, R8 ;  /* 0x0000000406087c25 */ /* 0x001fc6000f8e0008 */
[----:B------:R-:W-:Y:S02]  /*0820*/  SEL R21, R23, RZ, P0 ;  /* 0x000000ff17157207 */ /* 0x000fe40000000000 */
[----:B------:R-:W-:Y:S01]  /*0830*/  SEL R20, R20, RZ, P0 ;  /* 0x000000ff14147207 */ /* 0x000fe20000000000 */
[----:B------:R-:W-:Y:S01]  /*0840*/  IMAD R7, R7, UR4, R9 ;  /* 0x0000000407077c24 */ /* 0x000fe2000f8e0209 */
[----:B------:R-:W-:Y:S01]  /*0850*/  IADD3 R9, P4, P1, R17, R8, -R2 ;  /* 0x0000000811097210 */ /* 0x000fe2000799e802 */
[----:B------:R-:W-:Y:S01]  /*0860*/  IMAD R17, R0, UR4, RZ ;  /* 0x0000000400117c24 */ /* 0x000fe2000f8e02ff */
[----:B------:R-:W-:Y:S01]  /*0870*/  IADD3 R6, P2, P3, -R10, UR5, R21 ;  /* 0x000000050a067c10 */ /* 0x000fe2000fb5e115 */
[----:B------:R-:W-:Y:S01]  /*0880*/  ULDC.64 UR4, c[0x0][0x220] ;  /* 0x0000880000047ab9 */ /* 0x000fe20000000a00 */
[----:B------:R-:W-:Y:S01]  /*0890*/  IADD3.X R13, R13, R7, ~R3, P4, P1 ;  /* 0x000000070d0d7210 */ /* 0x000fe200027e2c03 */
[----:B------:R-:W-:Y:S01]  /*08a0*/  IMAD.IADD R0, R5, 0x1, R17 ;  /* 0x0000000105007824 */ /* 0x000fe200078e0211 */
[----:B------:R-:W-:-:S02]  /*08b0*/  IADD3 R9, P1, R9, R14, RZ ;  /* 0x0000000e09097210 */ /* 0x000fc40007f3e0ff */
[----:B------:R-:W-:Y:S01]  /*08c0*/  IADD3 R2, P0, P5, R19, R6, R16 ;  /* 0x0000000613027210 */ /* 0x000fe20007d1e010 */
[----:B------:R-:W-:Y:S01]  /*08d0*/  IMAD R5, R0, UR16, RZ ;  /* 0x0000001000057c24 */ /* 0x000fe2000f8e02ff */
[----:B------:R-:W-:Y:S01]  /*08e0*/  IADD3.X R3, ~R11, UR6, R20, P2, P3 ;  /* 0x000000060b037c10 */ /* 0x000fe200097e6514 */
[----:B------:R-:W-:Y:S01]  /*08f0*/  IMAD.X R18, R13, 0x1, R18, P1 ;  /* 0x000000010d127824 */ /* 0x000fe200008e0612 */
[----:B------:R-:W-:Y:S01]  /*0900*/  ULDC.64 UR6, c[0x0][0x218] ;  /* 0x0000860000067ab9 */ /* 0x000fe20000000a00 */
[----:B------:R-:W-:Y:S01]  /*0910*/  IMAD.WIDE.U32 R6, R4, UR16, R10 ;  /* 0x0000001004067c25 */ /* 0x000fe2000f8e000a */
[----:B------:R-:W-:-:S03]  /*0920*/  IADD3.X R3, R15, R3, R12, P0, P5 ;  /* 0x000000030f037210 */ /* 0x000fc600007ea40c */
[----:B------:R-:W-:Y:S02]  /*0930*/  IMAD R18, R18, UR4, RZ ;  /* 0x0000000412127c24 */ /* 0x000fe4000f8e02ff */
[----:B------:R-:W-:Y:S01]  /*0940*/  IMAD R5, R4, UR8, R5 ;  /* 0x0000000804057c24 */ /* 0x000fe2000f8e0205 */
[----:B------:R-:W-:Y:S01]  /*0950*/  LEA R4, P1, R6, UR6, 0x1 ;  /* 0x0000000606047c11 */ /* 0x000fe2000f8208ff */
[----:B------:R-:W-:-:S04]  /*0960*/  IMAD.WIDE.U32 R2, R9, UR4, R2 ;  /* 0x0000000409027c25 */ /* 0x000fc8000f8e0002 */
[----:B------:R-:W-:Y:S01]  /*0970*/  IMAD R9, R9, UR5, R18 ;  /* 0x0000000509097c24 */ /* 0x000fe2000f8e0212 */
[----:B------:R-:W-:Y:S01]  /*0980*/  ULDC.64 UR4, c[0x0][0x210] ;  /* 0x0000840000047ab9 */ /* 0x000fe20000000a00 */
[----:B------:R-:W-:Y:S01]  /*0990*/  IMAD.IADD R5, R7, 0x1, R5 ;  /* 0x0000000107057824 */ /* 0x000fe200078e0205 */
[----:B------:R-:W-:Y:S01]  /*09a0*/  LEA R11, P0, R2, UR4, 0x1 ;  /* 0x00000004020b7c11 */ /* 0x000fe2000f8008ff */
[----:B------:R-:W-:-:S03]  /*09b0*/  IMAD.IADD R3, R3, 0x1, R9 ;  /* 0x0000000103037824 */ /* 0x000fc600078e0209 */
[----:B------:R-:W-:Y:S02]  /*09c0*/  LEA.HI.X R5, R6, UR7, R5, 0x1, P1 ;  /* 0x0000000706057c11 */ /* 0x000fe400088f0c05 */
[C---:B------:R-:W-:Y:S02]  /*09d0*/  LOP3.LUT R6, R11.reuse, 0xfffffffd, RZ, 0xc0, !PT ;  /* 0xfffffffd0b067812 */ /* 0x040fe400078ec0ff */
[----:B------:R-:W-:Y:S01]  /*09e0*/  LEA.HI.X R7, R2, UR5, R3, 0x1, P0 ;  /* 0x0000000502077c11 */ /* 0x000fe200080f0c03 */
[----:B------:R0:W5:Y:S01]  /*09f0*/  LDG.E.U16 R4, desc[UR14][R4.64] ;  /* 0x0000000e04047981 */ /* 0x000162000c1e1500 */
[----:B------:R-:W-:-:S03]  /*0a00*/  LOP3.LUT R0, R11, 0x2, RZ, 0xc0, !PT ;  /* 0x000000020b007812 */ /* 0x000fc600078ec0ff */
[----:B------:R0:W5:Y:S01]  /*0a10*/  LD.E R3, desc[UR14][R6.64] ;  /* 0x0000000e06037980 */ /* 0x000162000c101900 */
[----:B------:R-:W-:Y:S01]  /*0a20*/  ISETP.EQ.U32.AND P0, PT, R0, RZ, PT ;  /* 0x000000ff0000720c */ /* 0x000fe20003f02070 */
[----:B------:R-:W-:-:S05]  /*0a30*/  IMAD.MOV.U32 R0, RZ, RZ, 0x3254 ;  /* 0x00003254ff007424 */ /* 0x000fca00078e00ff */
[----:B------:R-:W-:-:S07]  /*0a40*/  SEL R2, R0, 0x7610, P0 ;  /* 0x0000761000027807 */ /* 0x000fce0000000000 */
.L_x_853:
[----:B-----5:R-:W-:-:S05]  /*0a50*/  HADD2.BF16_V2 R0, R3, R4.H0_H0 ;  /* 0x2000000403007230 */ /* 0x020fca0000200000 */
[----:B------:R-:W-:-:S06]  /*0a60*/  PRMT R0, R3, R2, R0 ;  /* 0x0000000203007216 */ /* 0x000fcc0000000000 */
[----:B------:R-:W2:Y:S02]  /*0a70*/  ATOM.E.CAS.STRONG.GPU PT, R0, [R6], R3, R0 ;  /* 0x000000030600738b */ /* 0x000ea400001ee100 */
[----:B--2---:R-:W-:Y:S01]  /*0a80*/  ISETP.NE.U32.AND P0, PT, R0, R3, PT ;  /* 0x000000030000720c */ /* 0x004fe20003f05070 */
[----:B------:R-:W-:-:S12]  /*0a90*/  IMAD.MOV.U32 R3, RZ, RZ, R0 ;  /* 0x000000ffff037224 */ /* 0x000fd800078e0000 */
[----:B------:R-:W-:Y:S05]  /*0aa0*/  @P0 BRA `(.L_x_853) ;  /* 0xfffffffc00e80947 */ /* 0x000fea000383ffff */
[----:B------:R-:W-:Y:S05]  /*0ab0*/  EXIT ;  /* 0x000000000000794d */ /* 0x000fea0003800000 */
        .weak           $__internal_67_$__cuda_sm20_div_s64
        .type           $__internal_67_$__cuda_sm20_div_s64,@function
        .size           $__internal_67_$__cuda_sm20_div_s64,(.L_x_1220 - $__internal_67_$__cuda_sm20_div_s64)
$__internal_67_$__cuda_sm20_div_s64:
[----:B------:R-:W-:Y:S02]  /*0ac0*/  IADD3 R2, P0, RZ, -UR16, RZ ;  /* 0x80000010ff027c10 */ /* 0x000fe4000ff1e0ff */
[----:B------:R-:W-:-:S03]  /*0ad0*/  ISETP.LE.AND P2, PT, RZ, UR8, PT ;  /* 0x00000008ff007c0c */ /* 0x000fc6000bf43270 */
[----:B------:R-:W-:Y:S01]  /*0ae0*/  IMAD.X R3, RZ, RZ, ~UR8, P0 ;  /* 0x80000008ff037e24 */ /* 0x000fe200080e06ff */
[----:B------:R-:W-:-:S04]  /*0af0*/  SEL R2, R2, UR16, !P2 ;  /* 0x0000001002027c07 */ /* 0x000fc8000d000000 */
[----:B------:R-:W-:-:S04]  /*0b00*/  SEL R3, R3, UR8, !P2 ;  /* 0x0000000803037c07 */ /* 0x000fc8000d000000 */
        /* <DEDUP_REMOVED lines=33> */
[----:B------:R-:W-:-:S04]  /*0d20*/  IMAD.WIDE.U32 R14, RZ, R7, R14 ;  /* 0x00000007ff0e7225 */ /* 0x000fc800078e000e */
[----:B------:R-:W-:-:S05]  /*0d30*/  IMAD.HI.U32 R5, P0, R5, R10, R14 ;  /* 0x0000000a05057227 */ /* 0x000fca000780000e */
[----:B------:R-:W-:Y:S01]  /*0d40*/  IADD3 R7, P1, RZ, R5, RZ ;  /* 0x00000005ff077210 */ /* 0x000fe20007f3e0ff */
[----:B------:R-:W-:-:S04]  /*0d50*/  IMAD.X R5, RZ, RZ, RZ, P0 ;  /* 0x000000ffff057224 */ /* 0x000fc800000e06ff */
[----:B------:R-:W-:-:S04]  /*0d60*/  IMAD.WIDE.U32 R14, R7, R2, RZ ;  /* 0x00000002070e7225 */ /* 0x000fc800078e00ff */
[----:B------:R-:W-:Y:S01]  /*0d70*/  IMAD.X R5, RZ, RZ, R5, P1 ;  /* 0x000000ffff057224 */ /* 0x000fe200008e0605 */
[----:B------:R-:W-:Y:S01]  /*0d80*/  IADD3 R17, P1, -R14, R10, RZ ;  /* 0x0000000a0e117210 */ /* 0x000fe20007f3e1ff */
[C---:B------:R-:W-:Y:S01]  /*0d90*/  IMAD R13, R7.reuse, R3, R15 ;  /* 0x00000003070d7224 */ /* 0x040fe200078e020f */
[----:B------:R-:W-:Y:S02]  /*0da0*/  IADD3 R14, P3, R7, 0x1, RZ ;  /* 0x00000001070e7810 */ /* 0x000fe40007f7e0ff */
[-C--:B------:R-:W-:Y:S01]  /*0db0*/  ISETP.GE.U32.AND P0, PT, R17, R2.reuse, PT ;  /* 0x000000021100720c */ /* 0x080fe20003f06070 */
[-C--:B------:R-:W-:Y:S02]  /*0dc0*/  IMAD R13, R5, R2.reuse, R13 ;  /* 0x00000002050d7224 */ /* 0x080fe400078e020d */
[----:B------:R-:W-:Y:S02]  /*0dd0*/  IMAD.X R16, RZ, RZ, R5, P3 ;  /* 0x000000ffff107224 */ /* 0x000fe400018e0605 */
[----:B------:R-:W-:Y:S01]  /*0de0*/  IMAD.X R19, RZ, RZ, ~R13, P1 ;  /* 0x000000ffff137224 */ /* 0x000fe200008e0e0d */
[----:B------:R-:W-:-:S04]  /*0df0*/  IADD3 R13, P1, R17, -R2, RZ ;  /* 0x80000002110d7210 */ /* 0x000fc80007f3e0ff */
[C---:B------:R-:W-:Y:S01]  /*0e00*/  ISETP.GE.U32.AND.EX P0, PT, R19.reuse, R3, PT, P0 ;  /* 0x000000031300720c */ /* 0x040fe20003f06100 */
[----:B------:R-:W-:-:S03]  /*0e10*/  IMAD.X R15, R19, 0x1, ~R3, P1 ;  /* 0x00000001130f7824 */ /* 0x000fc600008e0e03 */
[----:B------:R-:W-:Y:S02]  /*0e20*/  SEL R13, R13, R17, P0 ;  /* 0x000000110d0d7207 */ /* 0x000fe40000000000 */
[----:B------:R-:W-:Y:S02]  /*0e30*/  SEL R7, R14, R7, P0 ;  /* 0x000000070e077207 */ /* 0x000fe40000000000 */
[----:B------:R-:W-:Y:S02]  /*0e40*/  SEL R15, R15, R19, P0 ;  /* 0x000000130f0f7207 */ /* 0x000fe40000000000 */
[----:B------:R-:W-:Y:S01]  /*0e50*/  ISETP.GE.U32.AND P1, PT, R13, R2, PT ;  /* 0x000000020d00720c */ /* 0x000fe20003f26070 */
[----:B------:R-:W-:Y:S01]  /*0e60*/  IMAD.MOV.U32 R13, RZ, RZ, 0x0 ;  /* 0x00000000ff0d7424 */ /* 0x000fe200078e00ff */
[----:B------:R-:W-:Y:S02]  /*0e70*/  SEL R14, R16, R5, P0 ;  /* 0x00000005100e7207 */ /* 0x000fe40000000000 */
[----:B------:R-:W-:-:S02]  /*0e80*/  IADD3 R2, P3, R7, 0x1, RZ ;  /* 0x0000000107027810 */ /* 0x000fc40007f7e0ff */
[----:B------:R-:W-:-:S03]  /*0e90*/  ISETP.GE.U32.AND.EX P0, PT, R15, R3, PT, P1 ;  /* 0x000000030f00720c */ /* 0x000fc60003f06110 */
[----:B------:R-:W-:Y:S01]  /*0ea0*/  IMAD.X R3, RZ, RZ, R14, P3 ;  /* 0x000000ffff037224 */ /* 0x000fe200018e060e */
[----:B------:R-:W-:-:S04]  /*0eb0*/  SEL R2, R2, R7, P0 ;  /* 0x0000000702027207 */ /* 0x000fc80000000000 */
[----:B------:R-:W-:Y:S02]  /*0ec0*/  SEL R3, R3, R14, P0 ;  /* 0x0000000e03037207 */ /* 0x000fe40000000000 */
[-C--:B------:R-:W-:Y:S02]  /*0ed0*/  IADD3 R5, P1, RZ, -R2.reuse, RZ ;  /* 0x80000002ff057210 */ /* 0x080fe40007f3e0ff */
[----:B------:R-:W-:Y:S02]  /*0ee0*/  ISETP.NE.U32.AND P0, PT, RZ, UR16, PT ;  /* 0x00000010ff007c0c */ /* 0x000fe4000bf05070 */
[----:B------:R-:W-:Y:S01]  /*0ef0*/  SEL R2, R5, R2, !P2 ;  /* 0x0000000205027207 */ /* 0x000fe20005000000 */
[----:B------:R-:W-:Y:S01]  /*0f00*/  IMAD.X R14, RZ, RZ, ~R3, P1 ;  /* 0x000000ffff0e7224 */ /* 0x000fe200008e0e03 */
[----:B------:R-:W-:-:S04]  /*0f10*/  ISETP.NE.AND.EX P0, PT, RZ, UR8, PT, P0 ;  /* 0x00000008ff007c0c */ /* 0x000fc8000bf05300 */
[----:B------:R-:W-:Y:S02]  /*0f20*/  SEL R3, R14, R3, !P2 ;  /* 0x000000030e037207 */ /* 0x000fe40005000000 */
[----:B------:R-:W-:Y:S02]  /*0f30*/  SEL R2, R2, 0xffffffff, P0 ;  /* 0xffffffff02027807 */ /* 0x000fe40000000000 */
[----:B------:R-:W-:Y:S01]  /*0f40*/  SEL R3, R3, 0xffffffff, P0 ;  /* 0xffffffff03037807 */ /* 0x000fe20000000000 */
[----:B------:R-:W-:Y:S06]  /*0f50*/  RET.REL.NODEC R12 `(_ZN2at6native49_GLOBAL__N__cfa43aba_16_ReflectionPad_cu_f800513936reflection_pad2d_backward_out_kernelIN3c108BFloat16EEEvPT_PKS5_lliiiiiii) ;  /* 0xfffffff00c287950 */ /* 0x000fec0003c3ffff */
.L_x_854:
        /* <DEDUP_REMOVED lines=10> */
.L_x_1220:


//--------------------- .text._ZN2at6native49_GLOBAL__N__cfa43aba_16_ReflectionPad_cu_f800513940reflection_pad2d_backward_det_out_kernelIN3c108BFloat16EEEvPT_PKS5_lliiiiiii --------------------------
	.section	.text._ZN2at6native49_GLOBAL__N__cfa43aba_16_ReflectionPad_cu_f800513940reflection_pad2d_backward_det_out_kernelIN3c108BFloat16EEEvPT_PKS5_lliiiiiii,"ax",@progbits
	.align	128
.text._ZN2at6native49_GLOBAL__N__cfa43aba_16_ReflectionPad_cu_f800513940reflection_pad2d_backward_det_out_kernelIN3c108BFloat16EEEvPT_PKS5_lliiiiiii:
        .type           _ZN2at6native49_GLOBAL__N__cfa43aba_16_ReflectionPad_cu_f800513940reflection_pad2d_backward_det_out_kernelIN3c108BFloat16EEEvPT_PKS5_lliiiiiii,@function
        .size           _ZN2at6native49_GLOBAL__N__cfa43aba_16_ReflectionPad_cu_f800513940reflection_pad2d_backward_det_out_kernelIN3c108BFloat16EEEvPT_PKS5_lliiiiiii,(.L_x_1222 - _ZN2at6native49_GLOBAL__N__cfa43aba_16_ReflectionPad_cu_f800513940reflection_pad2d_backward_det_out_kernelIN3c108BFloat16EEEvPT_PKS5_lliiiiiii)
        .other          _ZN2at6native49_GLOBAL__N__cfa43aba_16_ReflectionPad_cu_f800513940reflection_pad2d_backward_det_out_kernelIN3c108BFloat16EEEvPT_PKS5_lliiiiiii,@"STO_CUDA_ENTRY STV_DEFAULT"
_ZN2at6native49_GLOBAL__N__cfa43aba_16_ReflectionPad_cu_f800513940reflection_pad2d_backward_det_out_kernelIN3c108BFloat16EEEvPT_PKS5_lliiiiiii:
[----:B------:R-:W-:Y:S01]  /*0000*/  LDC R1, c[0x0][0x28] ;  /* 0x00000a00ff017b82 */ /* 0x000fe20000000800 */
[----:B------:R-:W-:Y:S01]  /*0010*/  ULDC.64 UR48, c[0x0][0x220] ;  /* 0x0000880000307ab9 */ /* 0x000fe20000000a00 */
[----:B------:R-:W-:Y:S01]  /*0020*/  ULDC.64 UR16, c[0x0][0x228] ;  /* 0x00008a0000107ab9 */ /* 0x000fe20000000a00 */
[----:B------:R-:W0:Y:S01]  /*0030*/  S2R R2, SR_CTAID.X ;  /* 0x0000000000027919 */ /* 0x000e220000002500 */
[----:B------:R-:W-:Y:S02]  /*0040*/  UIMAD UR4, UR17, UR48, URZ ;  /* 0x00000030110472a4 */ /* 0x000fe4000f8e023f */
[----:B------:R-:W-:Y:S01]  /*0050*/  UIMAD.WIDE.U32 UR20, UR16, UR48, URZ ;  /* 0x00000030101472a5 */ /* 0x000fe2000f8e003f */
[----:B------:R-:W0:Y:S01]  /*0060*/  S2R R3, SR_TID.X ;  /* 0x0000000000037919 */ /* 0x000e220000002100 */
[----:B------:R-:W-:Y:S01]  /*0070*/  UIMAD UR4, UR49, UR16, UR4 ;  /* 0x00000010310472a4 */ /* 0x000fe2000f8e0204 */
[----:B------:R-:W-:Y:S01]  /*0080*/  ULDC.64 UR30, c[0x0][0x240] ;  /* 0x00009000001e7ab9 */ /* 0x000fe20000000a00 */
[----:B------:R-:W-:-:S02]  /*0090*/  ULDC UR32, c[0x0][0x0] ;  /* 0x0000000000207ab9 */ /* 0x000fc40000000800 */
[----:B------:R-:W-:Y:S02]  /*00a0*/  UIADD3 UR4, UR21, UR4, URZ ;  /* 0x0000000415047290 */ /* 0x000fe4000fffe03f */
[----:B------:R-:W-:Y:S02]  /*00b0*/  USHF.R.S32.HI UR5, URZ, 0x1f, UR30 ;  /* 0x0000001f3f057899 */ /* 0x000fe4000801141e */
[----:B------:R-:W-:Y:S02]  /*00c0*/  UIMAD UR8, UR4, UR30, URZ ;  /* 0x0000001e040872a4 */ /* 0x000fe4000f8e023f */
[----:B------:R-:W-:Y:S02]  /*00d0*/  UIMAD.WIDE.U32 UR6, UR20, UR30, URZ ;  /* 0x0000001e140672a5 */ /* 0x000fe4000f8e003f */
[----:B------:R-:W-:Y:S02]  /*00e0*/  UIMAD UR5, UR5, UR20, UR8 ;  /* 0x00000014050572a4 */ /* 0x000fe4000f8e0208 */
[----:B------:R-:W-:-:S02]  /*00f0*/  UIMAD.WIDE.U32 UR18, UR6, UR31, URZ ;  /* 0x0000001f061272a5 */ /* 0x000fc4000f8e003f */
[----:B------:R-:W-:Y:S02]  /*0100*/  UIADD3 UR7, UR7, UR5, URZ ;  /* 0x0000000507077290 */ /* 0x000fe4000fffe03f */
[----:B------:R-:W-:Y:S02]  /*0110*/  USHF.R.S32.HI UR5, URZ, 0x1f, UR31 ;  /* 0x0000001f3f057899 */ /* 0x000fe4000801141f */
[----:B------:R-:W-:Y:S01]  /*0120*/  UIMAD UR7, UR7, UR31, URZ ;  /* 0x0000001f070772a4 */ /* 0x000fe2000f8e023f */
[----:B------:R-:W-:Y:S01]  /*0130*/  ULDC.64 UR34, c[0x0][0x230] ;  /* 0x00008c0000227ab9 */ /* 0x000fe20000000a00 */
[----:B------:R-:W-:Y:S02]  /*0140*/  ULDC.64 UR12, c[0x0][0x238] ;  /* 0x00008e00000c7ab9 */ /* 0x000fe40000000a00 */
[----:B------:R-:W-:Y:S02]  /*0150*/  UIMAD UR6, UR5, UR6, UR7 ;  /* 0x00000006050672a4 */ /* 0x000fe4000f8e0207 */
[----:B------:R-:W-:-:S02]  /*0160*/  USHF.R.S32.HI UR7, URZ, 0x1f, UR34 ;  /* 0x0000001f3f077899 */ /* 0x000fc40008011422 */
[----:B------:R-:W-:Y:S02]  /*0170*/  UIADD3 UR6, UR19, UR6, URZ ;  /* 0x0000000613067290 */ /* 0x000fe4000fffe03f */
[----:B------:R-:W-:Y:S01]  /*0180*/  USHF.R.S32.HI UR8, URZ, 0x1f, UR12 ;  /* 0x0000001f3f087899 */ /* 0x000fe2000801140c */
[----:B0-----:R-:W-:Y:S01]  /*0190*/  IMAD R2, R2, UR32, R3 ;  /* 0x0000002002027c24 */ /* 0x001fe2000f8e0203 */
[----:B------:R-:W-:Y:S02]  /*01a0*/  USHF.R.S32.HI UR10, URZ, 0x1f, UR13 ;  /* 0x0000001f3f0a7899 */ /* 0x000fe4000801140d */
[----:B------:R-:W-:Y:S01]  /*01b0*/  IMAD.U32 R0, RZ, RZ, UR6 ;  /* 0x00000006ff007e24 */ /* 0x000fe2000f8e00ff */
[----:B------:R-:W-:Y:S01]  /*01c0*/  UIADD3 UR9, UP0, UP1, UR13, UR48, UR12 ;  /* 0x000000300d097290 */ /* 0x000fe2000f91e00c */
[----:B------:R-:W-:Y:S01]  /*01d0*/  ISETP.LT.U32.AND P0, PT, R2, UR18, PT ;  /* 0x0000001202007c0c */ /* 0x000fe2000bf01070 */
[----:B------:R-:W-:Y:S02]  /*01e0*/  USHF.R.S32.HI UR11, URZ, 0x1f, UR35 ;  /* 0x0000001f3f0b7899 */ /* 0x000fe40008011423 */
[----:B------:R-:W-:Y:S01]  /*01f0*/  UIADD3 UR34, UP2, UP3, UR35, UR16, UR34 ;  /* 0x0000001023227290 */ /* 0x000fe2000fb5e022 */
[----:B------:R-:W-:Y:S01]  /*0200*/  ISETP.GT.AND.EX P0, PT, R0, RZ, PT, P0 ;  /* 0x000000ff0000720c */ /* 0x000fe20003f04300 */
[----:B------:R-:W-:-:S02]  /*0210*/  UIADD3.X UR10, UR10, UR49, UR8, UP0, UP1 ;  /* 0x000000310a0a7290 */ /* 0x000fc400087e2408 */
[----:B------:R-:W-:-:S10]  /*0220*/  UIADD3.X UR28, UR11, UR17, UR7, UP2, UP3 ;  /* 0x000000110b1c7290 */ /* 0x000fd400097e6407 */
[----:B------:R-:W-:Y:S05]  /*0230*/  @!P0 EXIT ;  /* 0x000000000000894d */ /* 0x000fea0003800000 */
[----:B------:R-:W-:Y:S01]  /*0240*/  ULOP3.LUT UR22, URZ, UR35, URZ, 0x33, !UPT ;  /* 0x000000233f167292 */ /* 0x000fe2000f8e333f */
[----:B------:R-:W0:Y:S01]  /*0250*/  LDC R8, c[0x0][0x230] ;  /* 0x00008c00ff087b82 */ /* 0x000e220000000800 */
[----:B------:R-:W-:Y:S01]  /*0260*/  ULOP3.LUT UR23, URZ, UR13, URZ, 0x33, !UPT ;  /* 0x0000000d3f177292 */ /* 0x000fe2000f8e333f */
[----:B------:R-:W-:Y:S01]  /*0270*/  BSSY B0, `(.L_x_855) ;  /* 0x00001f7000007945 */ /* 0x000fe20003800000 */
[----:B------:R-:W-:Y:S01]  /*0280*/  UIADD3 UR11, UP3, UR48, -0x1, URZ ;  /* 0xffffffff300b7890 */ /* 0x000fe2000ff7e03f */
[----:B------:R-:W-:Y:S01]  /*0290*/  IMAD.MOV.U32 R3, RZ, RZ, RZ ;  /* 0x000000ffff037224 */ /* 0x000fe200078e00ff */
[----:B------:R-:W-:Y:S02]  /*02a0*/  UIADD3 UR13, UP2, UR16, -0x1, URZ ;  /* 0xffffffff100d7890 */ /* 0x000fe4000ff5e03f */
[----:B------:R-:W-:Y:S01]  /*02b0*/  UIADD3 UR14, UP0, UR22, UR16, URZ ;  /* 0x00000010160e7290 */ /* 0x000fe2000ff1e03f */
[----:B------:R-:W1:Y:S01]  /*02c0*/  LDC R10, c[0x0][0x238] ;  /* 0x00008e00ff0a7b82 */ /* 0x000e620000000800 */
[----:B------:R-:W-:-:S02]  /*02d0*/  UIADD3 UR15, UP1, UR23, UR48, URZ ;  /* 0x00000030170f7290 */ /* 0x000fc4000ff3e03f */
[----:B------:R-:W-:Y:S02]  /*02e0*/  UIMAD UR26, UR10, UR34, URZ ;  /* 0x000000220a1a72a4 */ /* 0x000fe4000f8e023f */
[----:B------:R-:W-:Y:S02]  /*02f0*/  UIADD3.X UR16, UR17, -0x1, URZ, UP2, !UPT ;  /* 0xffffffff11107890 */ /* 0x000fe400097fe43f */
[----:B------:R-:W-:Y:S02]  /*0300*/  UIADD3.X UR48, UR49, -0x1, URZ, UP3, !UPT ;  /* 0xffffffff31307890 */ /* 0x000fe40009ffe43f */
[----:B------:R-:W-:Y:S02]  /*0310*/  ULEA.HI.X.SX32 UR17, UR22, UR17, 0x1, UP0 ;  /* 0x0000001116117291 */ /* 0x000fe400080f0e3f */
[----:B------:R-:W-:Y:S02]  /*0320*/  ULEA.HI.X.SX32 UR49, UR23, UR49, 0x1, UP1 ;  /* 0x0000003117317291 */ /* 0x000fe400088f0e3f */
[----:B------:R-:W-:-:S02]  /*0330*/  UIMAD.WIDE.U32 UR22, UR9, UR34, URZ ;  /* 0x00000022091672a5 */ /* 0x000fc4000f8e003f */
[----:B------:R-:W-:Y:S02]  /*0340*/  UIMAD UR50, UR28, UR9, UR26 ;  /* 0x000000091c3272a4 */ /* 0x000fe4000f8e021a */
[----:B------:R-:W-:Y:S02]  /*0350*/  UIMAD UR35, UR4, UR31, URZ ;  /* 0x0000001f042372a4 */ /* 0x000fe4000f8e023f */
[----:B------:R-:W-:Y:S02]  /*0360*/  UIADD3 UR50, UR23, UR50, URZ ;  /* 0x0000003217327290 */ /* 0x000fe4000fffe03f */
[----:B------:R-:W-:Y:S02]  /*0370*/  UIMAD UR37, UR28, UR31, URZ ;  /* 0x0000001f1c2572a4 */ /* 0x000fe4000f8e023f */
[----:B------:R-:W-:Y:S02]  /*0380*/  UIMAD UR36, UR50, UR31, URZ ;  /* 0x0000001f322472a4 */ /* 0x000fe4000f8e023f */
[----:B------:R-:W-:-:S02]  /*0390*/  UIMAD UR35, UR5, UR20, UR35 ;  /* 0x00000014052372a4 */ /* 0x000fc4000f8e0223 */
[----:B------:R-:W-:Y:S02]  /*03a0*/  UIMAD UR37, UR5, UR34, UR37 ;  /* 0x00000022052572a4 */ /* 0x000fe4000f8e0225 */
[----:B------:R-:W-:Y:S02]  /*03b0*/  UIMAD UR36, UR5, UR22, UR36 ;  /* 0x00000016052472a4 */ /* 0x000fe4000f8e0224 */
[----:B------:R-:W-:Y:S02]  /*03c0*/  UIMAD.WIDE.U32 UR24, UR20, UR31, URZ ;  /* 0x0000001f141872a5 */ /* 0x000fe4000f8e003f */
[----:B------:R-:W-:Y:S02]  /*03d0*/  UIMAD.WIDE.U32 UR26, UR34, UR31, URZ ;  /* 0x0000001f221a72a5 */ /* 0x000fe4000f8e003f */
[----:B------:R-:W-:Y:S02]  /*03e0*/  UIMAD.WIDE.U32 UR28, UR22, UR31, URZ ;  /* 0x0000001f161c72a5 */ /* 0x000fe4000f8e003f */
[----:B------:R-:W-:Y:S01]  /*03f0*/  UIADD3 UR12, UP4, UR11, UR12, URZ ;  /* 0x0000000c0b0c7290 */ /* 0x000fe2000ff9e03f */
[----:B------:R-:W-:Y:S01]  /*0400*/  ULDC UR33, c[0x0][0xc] ;  /* 0x0000030000217ab9 */ /* 0x000fe20000000800 */
[----:B------:R-:W-:-:S02]  /*0410*/  UIADD3 UR51, UR25, UR35, URZ ;  /* 0x0000002319337290 */ /* 0x000fc4000fffe03f */
[----:B------:R-:W-:Y:S02]  /*0420*/  UIADD3 UR53, UR27, UR37, URZ ;  /* 0x000000251b357290 */ /* 0x000fe4000fffe03f */
[----:B------:R-:W-:Y:S01]  /*0430*/  UIADD3 UR54, UR29, UR36, URZ ;  /* 0x000000241d367290 */ /* 0x000fe2000fffe03f */
[----:B------:R-:W-:Y:S01]  /*0440*/  ULDC.64 UR30, c[0x0][0x208] ;  /* 0x00008200001e7ab9 */ /* 0x000fe20000000a00 */
[----:B------:R-:W-:Y:S02]  /*0450*/  UIMAD.WIDE.U32 UR32, UR33, UR32, URZ ;  /* 0x00000020212072a5 */ /* 0x000fe4000f8e003f */
[----:B------:R-:W-:Y:S01]  /*0460*/  UIADD3.X UR52, UR8, UR48, URZ, UP4, !UPT ;  /* 0x0000003008347290 */ /* 0x000fe2000a7fe43f */
[----:B------:R-:W-:Y:S01]  /*0470*/  ULDC UR55, c[0x0][0x244] ;  /* 0x0000910000377ab9 */ /* 0x000fe20000000800 */
[----:B------:R-:W-:Y:S01]  /*0480*/  ULDC UR56, c[0x0][0x224] ;  /* 0x0000890000387ab9 */ /* 0x000fe20000000800 */
[----:B------:R-:W-:Y:S01]  /*0490*/  ULDC UR57, c[0x0][0x220] ;  /* 0x0000880000397ab9 */ /* 0x000fe20000000800 */
[----:B------:R-:W-:Y:S01]  /*04a0*/  ULDC.64 UR34, c[0x0][0x218] ;  /* 0x0000860000227ab9 */ /* 0x000fe20000000a00 */
[----:B------:R-:W-:Y:S01]  /*04b0*/  ULDC.64 UR36, c[0x0][0x220] ;  /* 0x0000880000247ab9 */ /* 0x000fe20000000a00 */
[----:B01----:R-:W-:-:S06]  /*04c0*/  ULDC.64 UR38, c[0x0][0x210] ;  /* 0x0000840000267ab9 */ /* 0x003fcc0000000a00 */
.L_x_887:
[----:B------:R-:W-:Y:S01]  /*04d0*/  LOP3.LUT R0, R3, UR51, RZ, 0xfc, !PT ;  /* 0x0000003303007c12 */ /* 0x000fe2000f8efcff */
[----:B------:R-:W-:Y:S03]  /*04e0*/  BSSY B1, `(.L_x_856) ;  /* 0x0000021000017945 */ /* 0x000fe60003800000 */
[----:B------:R-:W-:Y:S02]  /*04f0*/  ISETP.NE.U32.AND P0, PT, R0, RZ, PT ;  /* 0x000000ff0000720c */ /* 0x000fe40003f05070 */
[----:B------:R-:W-:-:S11]  /*0500*/  PRMT R0, RZ, 0x7610, R0 ;  /* 0x00007610ff007816 */ /* 0x000fd60000000000 */
[----:B0-----:R-:W-:Y:S05]  /*0510*/  @!P0 BRA `(.L_x_857) ;  /* 0x0000000000288947 */ /* 0x001fea0003800000 */
[----:B------:R-:W-:Y:S01]  /*0520*/  IMAD.U32 R7, RZ, RZ, UR25 ;  /* 0x00000019ff077e24 */ /* 0x000fe2000f8e00ff */
[----:B------:R-:W-:Y:S01]  /*0530*/  MOV R4, 0x590 ;  /* 0x0000059000047802 */ /* 0x000fe20000000f00 */
[----:B------:R-:W-:Y:S02]  /*0540*/  IMAD.U32 R6, RZ, RZ, UR24 ;  /* 0x00000018ff067e24 */ /* 0x000fe4000f8e00ff */
[----:B------:R-:W-:Y:S02]  /*0550*/  IMAD.MOV.U32 R7, RZ, RZ, R2 ;  /* 0x000000ffff077224 */ /* 0x000fe400078e0002 */
[----:B------:R-:W-:Y:S02]  /*0560*/  IMAD.MOV.U32 R23, RZ, RZ, R3 ;  /* 0x000000ffff177224 */ /* 0x000fe400078e0003 */
[----:B------:R-:W-:-:S07]  /*0570*/  IMAD.U32 R5, RZ, RZ, UR51 ;  /* 0x00000033ff057e24 */ /* 0x000fce000f8e00ff */
[----:B------:R-:W-:Y:S05]  /*0580*/  CALL.REL.NOINC `($__internal_68_$__cuda_sm20_div_s64) ;  /* 0x0000001c00207944 */ /* 0x000fea0003c00000 */
[----:B------:R-:W-:Y:S01]  /*0590*/  IMAD.MOV.U32 R12, RZ, RZ, R16 ;  /* 0x000000ffff0c7224 */ /* 0x000fe200078e0010 */
[----:B------:R-:W-:Y:S01]  /*05a0*/  MOV R13, R5 ;  /* 0x00000005000d7202 */ /* 0x000fe20000000f00 */
[----:B------:R-:W-:Y:S06]  /*05b0*/  BRA `(.L_x_858) ;  /* 0x00000000004c7947 */ /* 0x000fec0003800000 */
.L_x_857:
[----:B------:R-:W0:Y:S01]  /*05c0*/  I2F.U32.RP R6, UR24 ;  /* 0x0000001800067d06 */ /* 0x000e220008209000 */
[----:B------:R-:W-:Y:S01]  /*05d0*/  ISETP.NE.U32.AND P2, PT, RZ, UR24, PT ;  /* 0x00000018ff007c0c */ /* 0x000fe2000bf45070 */
[----:B------:R-:W-:-:S06]  /*05e0*/  HFMA2.MMA R13, -RZ, RZ, 0, 0 ;  /* 0x00000000ff0d7435 */ /* 0x000fcc00000001ff */
        /* <DEDUP_REMOVED lines=16> */
.L_x_858:
[----:B------:R-:W-:Y:S05]  /*06f0*/  BSYNC B1 ;  /* 0x0000000000017941 */ /* 0x000fea0003800000 */
.L_x_856:
[----:B------:R-:W-:Y:S01]  /*0700*/  LOP3.LUT R4, R3, UR4, RZ, 0xfc, !PT ;  /* 0x0000000403047c12 */ /* 0x000fe2000f8efcff */
[----:B------:R-:W-:Y:S03]  /*0710*/  BSSY B1, `(.L_x_859) ;  /* 0x0000029000017945 */ /* 0x000fe60003800000 */
        /* <DEDUP_REMOVED lines=8> */
[----:B------:R-:W-:Y:S05]  /*07a0*/  CALL.REL.NOINC `($__internal_68_$__cuda_sm20_div_s64) ;  /* 0x0000001800987944 */ /* 0x000fea0003c00000 */
[----:B------:R-:W-:-:S05]  /*07b0*/  IADD3 R23, P0, RZ, -R16, RZ ;  /* 0x80000010ff177210 */ /* 0x000fca0007f1e0ff */
[----:B------:R-:W-:Y:S02]  /*07c0*/  IMAD.X R4, RZ, RZ, ~R5, P0 ;  /* 0x000000ffff047224 */ /* 0x000fe400000e0e05 */
[----:B------:R-:W-:-:S04]  /*07d0*/  IMAD.WIDE.U32 R14, R23, UR20, R2 ;  /* 0x00000014170e7c25 */ /* 0x000fc8000f8e0002 */
[----:B------:R-:W-:Y:S02]  /*07e0*/  IMAD R4, R4, UR20, RZ ;  /* 0x0000001404047c24 */ /* 0x000fe4000f8e02ff */
[----:B------:R-:W-:Y:S02]  /*07f0*/  IMAD.MOV.U32 R7, RZ, RZ, R14 ;  /* 0x000000ffff077224 */ /* 0x000fe400078e000e */
[----:B------:R-:W-:Y:S02]  /*0800*/  IMAD R23, R23, UR4, R4 ;  /* 0x0000000417177c24 */ /* 0x000fe4000f8e0204 */
[----:B------:R-:W-:-:S03]  /*0810*/  IMAD.MOV.U32 R4, RZ, RZ, R16 ;  /* 0x000000ffff047224 */ /* 0x000fc600078e0010 */
[----:B------:R-:W-:Y:S01]  /*0820*/  IADD3 R23, R15, R23, RZ ;  /* 0x000000170f177210 */ /* 0x000fe20007ffe0ff */
[----:B------:R-:W-:Y:S06]  /*0830*/  BRA `(.L_x_861) ;  /* 0x0000000000587947 */ /* 0x000fec0003800000 */
.L_x_860:
        /* <DEDUP_REMOVED lines=22> */
.L_x_861:
[----:B------:R-:W-:Y:S05]  /*09a0*/  BSYNC B1 ;  /* 0x0000000000017941 */ /* 0x000fea0003800000 */
.L_x_859:
[----:B------:R-:W-:Y:S01]  /*09b0*/  LOP3.LUT R6, R5, UR5, RZ, 0xfc, !PT ;  /* 0x0000000505067c12 */ /* 0x000fe2000f8efcff */
[----:B------:R-:W-:Y:S03]  /*09c0*/  BSSY B1, `(.L_x_862) ;  /* 0x000001b000017945 */ /* 0x000fe60003800000 */
[----:B------:R-:W-:-:S13]  /*09d0*/  ISETP.NE.U32.AND P0, PT, R6, RZ, PT ;  /* 0x000000ff0600720c */ /* 0x000fda0003f05070 */
[----:B------:R-:W-:Y:S05]  /*09e0*/  @!P0 BRA `(.L_x_863) ;  /* 0x0000000000148947 */ /* 0x000fea0003800000 */
[----:B------:R-:W-:Y:S01]  /*09f0*/  IMAD.MOV.U32 R6, RZ, RZ, R4 ;  /* 0x000000ffff067224 */ /* 0x000fe200078e0004 */
[----:B------:R-:W-:Y:S01]  /*0a00*/  MOV R4, 0xa30 ;  /* 0x00000a3000047802 */ /* 0x000fe20000000f00 */
[----:B------:R-:W-:-:S07]  /*0a10*/  IMAD.MOV.U32 R16, RZ, RZ, R5 ;  /* 0x000000ffff107224 */ /* 0x000fce00078e0005 */
[----:B------:R-:W-:Y:S05]  /*0a20*/  CALL.REL.NOINC `($__internal_69_$__cuda_sm20_rem_s64) ;  /* 0x0000001c00487944 */ /* 0x000fea0003c00000 */
[----:B------:R-:W-:Y:S05]  /*0a30*/  BRA `(.L_x_864) ;  /* 0x00000000004c7947 */ /* 0x000fea0003800000 */
.L_x_863:
[----:B------:R-:W0:Y:S01]  /*0a40*/  I2F.U32.RP R5, UR55 ;  /* 0x0000003700057d06 */ /* 0x000e220008209000 */
[----:B------:R-:W-:-:S07]  /*0a50*/  ISETP.NE.U32.AND P1, PT, RZ, UR55, PT ;  /* 0x00000037ff007c0c */ /* 0x000fce000bf25070 */
[----:B0-----:R-:W0:Y:S02]  /*0a60*/  MUFU.RCP R5, R5 ;  /* 0x0000000500057308 */ /* 0x001e240000001000 */
        /* <DEDUP_REMOVED lines=14> */
[----:B------:R-:W-:-:S05]  /*0b50*/  @!P1 LOP3.LUT R4, RZ, UR55, RZ, 0x33, !PT ;  /* 0x00000037ff049c12 */ /* 0x000fca000f8e33ff */
[----:B------:R-:W-:-:S07]  /*0b60*/  IMAD.MOV.U32 R14, RZ, RZ, R4 ;  /* 0x000000ffff0e7224 */ /* 0x000fce00078e0004 */
.L_x_864:
[----:B------:R-:W-:Y:S05]  /*0b70*/  BSYNC B1 ;  /* 0x0000000000017941 */ /* 0x000fea0003800000 */
.L_x_862:
[----:B------:R-:W-:Y:S01]  /*0b80*/  LOP3.LUT R4, R23, UR56, RZ, 0xfc, !PT ;  /* 0x0000003817047c12 */ /* 0x000fe2000f8efcff */
[----:B------:R-:W-:Y:S03]  /*0b90*/  BSSY B1, `(.L_x_865) ;  /* 0x0000028000017945 */ /* 0x000fe60003800000 */
[----:B------:R-:W-:-:S13]  /*0ba0*/  ISETP.NE.U32.AND P0, PT, R4, RZ, PT ;  /* 0x000000ff0400720c */ /* 0x000fda0003f05070 */
[----:B------:R-:W-:Y:S05]  /*0bb0*/  @!P0 BRA `(.L_x_866) ;  /* 0x00000000003c8947 */ /* 0x000fea0003800000 */
[----:B------:R-:W-:Y:S01]  /*0bc0*/  ULDC.64 UR40, c[0x0][0x220] ;  /* 0x0000880000287ab9 */ /* 0x000fe20000000a00 */
[----:B------:R-:W-:Y:S01]  /*0bd0*/  MOV R4, 0xc10 ;  /* 0x00000c1000047802 */ /* 0x000fe20000000f00 */
[----:B------:R-:W-:Y:S02]  /*0be0*/  IMAD.U32 R6, RZ, RZ, UR40 ;  /* 0x00000028ff067e24 */ /* 0x000fe4000f8e00ff */
[----:B------:R-:W-:-:S07]  /*0bf0*/  IMAD.U32 R5, RZ, RZ, UR41 ;  /* 0x00000029ff057e24 */ /* 0x000fce000f8e00ff */
[----:B------:R-:W-:Y:S05]  /*0c00*/  CALL.REL.NOINC `($__internal_68_$__cuda_sm20_div_s64) ;  /* 0x0000001400807944 */ /* 0x000fea0003c00000 */
[----:B------:R-:W-:Y:S01]  /*0c10*/  IADD3 R17, P0, RZ, -R16, RZ ;  /* 0x80000010ff117210 */ /* 0x000fe20007f1e0ff */
[----:B------:R-:W-:-:S03]  /*0c20*/  IMAD.MOV.U32 R22, RZ, RZ, R7 ;  /* 0x000000ffff167224 */ /* 0x000fc600078e0007 */
[----:B------:R-:W-:Y:S01]  /*0c30*/  IADD3.X R4, RZ, ~R5, RZ, P0, !PT ;  /* 0x80000005ff047210 */ /* 0x000fe200007fe4ff */
[----:B------:R-:W-:-:S04]  /*0c40*/  IMAD.WIDE.U32 R18, R17, UR36, R22 ;  /* 0x0000002411127c25 */ /* 0x000fc8000f8e0016 */
[----:B------:R-:W-:Y:S02]  /*0c50*/  IMAD R4, R4, UR36, RZ ;  /* 0x0000002404047c24 */ /* 0x000fe4000f8e02ff */
[----:B------:R-:W-:Y:S02]  /*0c60*/  IMAD.MOV.U32 R7, RZ, RZ, R18 ;  /* 0x000000ffff077224 */ /* 0x000fe400078e0012 */
[----:B------:R-:W-:Y:S02]  /*0c70*/  IMAD R17, R17, UR37, R4 ;  /* 0x0000002511117c24 */ /* 0x000fe4000f8e0204 */
[----:B------:R-:W-:Y:S02]  /*0c80*/  IMAD.MOV.U32 R4, RZ, RZ, R16 ;  /* 0x000000ffff047224 */ /* 0x000fe400078e0010 */
[----:B------:R-:W-:Y:S01]  /*0c90*/  IMAD.IADD R6, R19, 0x1, R17 ;  /* 0x0000000113067824 */ /* 0x000fe200078e0211 */
[----:B------:R-:W-:Y:S06]  /*0ca0*/  BRA `(.L_x_867) ;  /* 0x0000000000587947 */ /* 0x000fec0003800000 */
.L_x_866:
        /* <DEDUP_REMOVED lines=22> */
.L_x_867:
[----:B------:R-:W-:Y:S05]  /*0e10*/  BSYNC B1 ;  /* 0x0000000000017941 */ /* 0x000fea0003800000 */
.L_x_865:
[C---:B------:R-:W-:Y:S01]  /*0e20*/  ISETP.GT.U32.AND P3, PT, R4.reuse, R8, PT ;  /* 0x000000080400720c */ /* 0x040fe20003f64070 */
[----:B------:R-:W-:Y:S01]  /*0e30*/  BSSY B1, `(.L_x_868) ;  /* 0x0000066000017945 */ /* 0x000fe20003800000 */
[----:B------:R-:W-:Y:S02]  /*0e40*/  ISETP.LT.U32.AND P2, PT, R4, 0x1, PT ;  /* 0x000000010400780c */ /* 0x000fe40003f41070 */
[----:B------:R-:W-:Y:S02]  /*0e50*/  ISETP.GT.AND.EX P3, PT, R5, UR7, PT, P3 ;  /* 0x0000000705007c0c */ /* 0x000fe4000bf64330 */
[----:B------:R-:W-:Y:S02]  /*0e60*/  ISETP.GE.U32.AND P5, PT, R7, UR15, PT ;  /* 0x0000000f07007c0c */ /* 0x000fe4000bfa6070 */
[----:B------:R-:W-:Y:S02]  /*0e70*/  ISETP.LT.OR.EX P2, PT, R5, RZ, P3, P2 ;  /* 0x000000ff0500720c */ /* 0x000fe40001f41720 */
[----:B------:R-:W-:-:S02]  /*0e80*/  ISETP.NE.U32.AND P0, PT, R7, RZ, PT ;  /* 0x000000ff0700720c */ /* 0x000fc40003f05070 */
[C---:B------:R-:W-:Y:S02]  /*0e90*/  ISETP.LT.U32.AND P4, PT, R7.reuse, UR11, PT ;  /* 0x0000000b07007c0c */ /* 0x040fe4000bf81070 */
[----:B------:R-:W-:Y:S02]  /*0ea0*/  ISETP.LE.U32.AND P1, PT, R7, R10, PT ;  /* 0x0000000a0700720c */ /* 0x000fe40003f23070 */
[C---:B------:R-:W-:Y:S02]  /*0eb0*/  ISETP.GE.AND.EX P5, PT, R6.reuse, UR49, PT, P5 ;  /* 0x0000003106007c0c */ /* 0x040fe4000bfa6350 */
[C---:B------:R-:W-:Y:S02]  /*0ec0*/  ISETP.NE.AND.EX P0, PT, R6.reuse, RZ, PT, P0 ;  /* 0x000000ff0600720c */ /* 0x040fe40003f05300 */
[C---:B------:R-:W-:Y:S02]  /*0ed0*/  ISETP.LE.AND.EX P6, PT, R6.reuse, UR8, PT, P1 ;  /* 0x0000000806007c0c */ /* 0x040fe4000bfc3310 */
[----:B------:R-:W-:-:S02]  /*0ee0*/  ISETP.LT.AND.EX P4, PT, R6, UR48, P5, P4 ;  /* 0x0000003006007c0c */ /* 0x000fc4000af81340 */
[----:B------:R-:W-:Y:S01]  /*0ef0*/  ISETP.LE.AND.EX P3, PT, R6, UR8, P0, P1 ;  /* 0x0000000806007c0c */ /* 0x000fe20008763310 */
[----:B------:R-:W-:-:S12]  /*0f00*/  @P2 BRA `(.L_x_869) ;  /* 0x0000000400602947 */ /* 0x000fd80003800000 */
[----:B------:R-:W-:Y:S01]  /*0f10*/  IADD3 R18, P5, -R4, R8, RZ ;  /* 0x0000000804127210 */ /* 0x000fe20007fbe1ff */
[----:B------:R-:W-:Y:S01]  /*0f20*/  BSSY B2, `(.L_x_870) ;  /* 0x000001b000027945 */ /* 0x000fe20003800000 */
[----:B------:R-:W-:Y:S02]  /*0f30*/  IADD3 R16, P2, R7, R10, RZ ;  /* 0x0000000a07107210 */ /* 0x000fe40007f5e0ff */
[----:B------:R-:W-:Y:S02]  /*0f40*/  IADD3.X R19, ~R5, UR7, RZ, P5, !PT ;  /* 0x0000000705137c10 */ /* 0x000fe4000affe5ff */
[C---:B------:R-:W-:Y:S02]  /*0f50*/  IADD3.X R17, R6.reuse, UR8, RZ, P2, !PT ;  /* 0x0000000806117c10 */ /* 0x040fe400097fe4ff */
[----:B------:R-:W-:Y:S01]  /*0f60*/  ISETP.LE.AND.EX P1, PT, R6, UR8, PT, P1 ;  /* 0x0000000806007c0c */ /* 0x000fe2000bf23310 */
[----:B------:R-:W-:Y:S02]  /*0f70*/  IMAD R19, R19, UR9, RZ ;  /* 0x0000000913137c24 */ /* 0x000fe4000f8e02ff */
[----:B------:R-:W-:-:S04]  /*0f80*/  IMAD.WIDE.U32 R16, R18, UR9, R16 ;  /* 0x0000000912107c25 */ /* 0x000fc8000f8e0010 */
[----:B------:R-:W-:Y:S01]  /*0f90*/  IMAD R19, R18, UR10, R19 ;  /* 0x0000000a12137c24 */ /* 0x000fe2000f8e0213 */
[----:B------:R-:W-:-:S03]  /*0fa0*/  ISETP.GE.U32.AND P2, PT, R16, UR22, PT ;  /* 0x0000001610007c0c */ /* 0x000fc6000bf46070 */
[----:B------:R-:W-:-:S05]  /*0fb0*/  IMAD.IADD R23, R17, 0x1, R19 ;  /* 0x0000000111177824 */ /* 0x000fca00078e0213 */
[----:B------:R-:W-:-:S13]  /*0fc0*/  ISETP.GE.AND.EX P2, PT, R23, UR50, PT, P2 ;  /* 0x0000003217007c0c */ /* 0x000fda000bf46320 */
[----:B------:R-:W-:Y:S05]  /*0fd0*/  @P2 BRA `(.L_x_871) ;  /* 0x00000000003c2947 */ /* 0x000fea0003800000 */
[C---:B------:R-:W-:Y:S02]  /*0fe0*/  IMAD R17, R12.reuse, UR54, RZ ;  /* 0x000000360c117c24 */ /* 0x040fe4000f8e02ff */
[----:B------:R-:W-:-:S04]  /*0ff0*/  IMAD.WIDE.U32 R20, R12, UR28, RZ ;  /* 0x0000001c0c147c25 */ /* 0x000fc8000f8e00ff */
[----:B------:R-:W-:-:S05]  /*1000*/  IMAD R17, R13, UR28, R17 ;  /* 0x0000001c0d117c24 */ /* 0x000fca000f8e0211 */
[----:B------:R-:W-:Y:S01]  /*1010*/  IADD3 R21, R21, R17, RZ ;  /* 0x0000001115157210 */ /* 0x000fe20007ffe0ff */
[----:B------:R-:W-:Y:S02]  /*1020*/  IMAD R17, R15, UR22, RZ ;  /* 0x000000160f117c24 */ /* 0x000fe4000f8e02ff */
[----:B------:R-:W-:-:S04]  /*1030*/  IMAD.WIDE.U32 R20, R14, UR22, R20 ;  /* 0x000000160e147c25 */ /* 0x000fc8000f8e0014 */
[----:B------:R-:W-:Y:S01]  /*1040*/  IMAD R0, R14, UR50, R17 ;  /* 0x000000320e007c24 */ /* 0x000fe2000f8e0211 */
[----:B------:R-:W-:-:S04]  /*1050*/  IADD3 R17, P2, R16, R20, RZ ;  /* 0x0000001410117210 */ /* 0x000fc80007f5e0ff */
[----:B------:R-:W-:Y:S02]  /*1060*/  IADD3.X R20, R23, R21, R0, P2, !PT ;  /* 0x0000001517147210 */ /* 0x000fe400017fe400 */
[----:B------:R-:W-:-:S04]  /*1070*/  LEA R16, P2, R17, UR34, 0x1 ;  /* 0x0000002211107c11 */ /* 0x000fc8000f8408ff */
[----:B------:R-:W-:-:S05]  /*1080*/  LEA.HI.X R17, R17, UR35, R20, 0x1, P2 ;  /* 0x0000002311117c11 */ /* 0x000fca00090f0c14 */
[----:B------:R-:W2:Y:S02]  /*1090*/  LDG.E.U16 R16, desc[UR30][R16.64] ;  /* 0x0000001e10107981 */ /* 0x000ea4000c1e1500 */
[----:B--2---:R-:W-:-:S04]  /*10a0*/  IMAD.U32 R0, R16, 0x10000, RZ ;  /* 0x0001000010007824 */ /* 0x004fc800078e00ff */
[----:B------:R-:W-:-:S05]  /*10b0*/  FADD.FTZ R0, RZ, R0 ;  /* 0x00000000ff007221 */ /* 0x000fca0000010000 */
[----:B------:R-:W-:-:S07]  /*10c0*/  F2FP.BF16.F32.PACK_AB R0, RZ, R0 ;  /* 0x00000000ff00723e */ /* 0x000fce00000010ff */
.L_x_871:
[----:B------:R-:W-:Y:S05]  /*10d0*/  BSYNC B2 ;  /* 0x0000000000027941 */ /* 0x000fea0003800000 */
.L_x_870:
[----:B------:R-:W-:Y:S05]  /*10e0*/  @P0 BRA P1, `(.L_x_872) ;  /* 0x0000000000880947 */ /* 0x000fea0000800000 */
[----:B------:R-:W-:Y:S05]  /*10f0*/  @!P4 BRA `(.L_x_869) ;  /* 0x0000000000e4c947 */ /* 0x000fea0003800000 */
[----:B------:R-:W-:Y:S01]  /*1100*/  IADD3 R20, P1, R7, -UR11, RZ ;  /* 0x8000000b07147c10 */ /* 0x000fe2000ff3e0ff */
[----:B------:R-:W-:Y:S02]  /*1110*/  IMAD.U32 R16, RZ, RZ, UR12 ;  /* 0x0000000cff107e24 */ /* 0x000fe4000f8e00ff */
[----:B------:R-:W-:Y:S01]  /*1120*/  IMAD.U32 R17, RZ, RZ, UR52 ;  /* 0x00000034ff117e24 */ /* 0x000fe2000f8e00ff */
[----:B------:R-:W-:Y:S02]  /*1130*/  IADD3.X R21, R6, ~UR48, RZ, P1, !PT ;  /* 0x8000003006157c10 */ /* 0x000fe40008ffe4ff */
[----:B------:R-:W-:Y:S01]  /*1140*/  IADD3 R23, P2, RZ, -R20, RZ ;  /* 0x80000014ff177210 */ /* 0x000fe20007f5e0ff */
[----:B------:R-:W-:Y:S01]  /*1150*/  IMAD.WIDE.U32 R16, R18, UR9, R16 ;  /* 0x0000000912107c25 */ /* 0x000fe2000f8e0010 */
[----:B------:R-:W-:-:S03]  /*1160*/  ISETP.LT.AND P1, PT, R21, RZ, PT ;  /* 0x000000ff1500720c */ /* 0x000fc60003f21270 */
[----:B------:R-:W-:Y:S01]  /*1170*/  IMAD.X R18, RZ, RZ, ~R21, P2 ;  /* 0x000000ffff127224 */ /* 0x000fe200010e0e15 */
[----:B------:R-:W-:-:S04]  /*1180*/  SEL R23, R23, R20, P1 ;  /* 0x0000001417177207 */ /* 0x000fc80000800000 */
[----:B------:R-:W-:Y:S02]  /*1190*/  SEL R21, R18, R21, P1 ;  /* 0x0000001512157207 */ /* 0x000fe40000800000 */
[----:B------:R-:W-:-:S04]  /*11a0*/  IADD3 R18, P1, R16, R23, RZ ;  /* 0x0000001710127210 */ /* 0x000fc80007f3e0ff */
[----:B------:R-:W-:Y:S02]  /*11b0*/  IADD3.X R21, R21, R19, R17, P1, !PT ;  /* 0x0000001315157210 */ /* 0x000fe40000ffe411 */
[----:B------:R-:W-:-:S04]  /*11c0*/  ISETP.GE.U32.AND P1, PT, R18, UR22, PT ;  /* 0x0000001612007c0c */ /* 0x000fc8000bf26070 */
[----:B------:R-:W-:-:S04]  /*11d0*/  ISETP.GE.AND.EX P1, PT, R21, UR50, PT, P1 ;  /* 0x0000003215007c0c */ /* 0x000fc8000bf26310 */
[----:B------:R-:W-:-:S13]  /*11e0*/  ISETP.LT.OR P1, PT, R21, RZ, P1 ;  /* 0x000000ff1500720c */ /* 0x000fda0000f21670 */
[----:B------:R-:W-:Y:S05]  /*11f0*/  @P1 BRA `(.L_x_869) ;  /* 0x0000000000a41947 */ /* 0x000fea0003800000 */
[C---:B------:R-:W-:Y:S02]  /*1200*/  IMAD R19, R12.reuse, UR54, RZ ;  /* 0x000000360c137c24 */ /* 0x040fe4000f8e02ff */
[----:B------:R-:W-:-:S04]  /*1210*/  IMAD.WIDE.U32 R16, R12, UR28, RZ ;  /* 0x0000001c0c107c25 */ /* 0x000fc8000f8e00ff */
[----:B------:R-:W-:-:S04]  /*1220*/  IMAD R19, R13, UR28, R19 ;  /* 0x0000001c0d137c24 */ /* 0x000fc8000f8e0213 */
[----:B------:R-:W-:Y:S02]  /*1230*/  IMAD.IADD R17, R17, 0x1, R19 ;  /* 0x0000000111117824 */ /* 0x000fe400078e0213 */
[----:B------:R-:W-:Y:S02]  /*1240*/  IMAD R19, R15, UR22, RZ ;  /* 0x000000160f137c24 */ /* 0x000fe4000f8e02ff */
[----:B------:R-:W-:-:S04]  /*1250*/  IMAD.WIDE.U32 R16, R14, UR22, R16 ;  /* 0x000000160e107c25 */ /* 0x000fc8000f8e0010 */
[----:B------:R-:W-:Y:S01]  /*1260*/  IMAD R19, R14, UR50, R19 ;  /* 0x000000320e137c24 */ /* 0x000fe2000f8e0213 */
[----:B------:R-:W-:-:S04]  /*1270*/  IADD3 R18, P1, R18, R16, RZ ;  /* 0x0000001012127210 */ /* 0x000fc80007f3e0ff */
[----:B------:R-:W-:Y:S02]  /*1280*/  IADD3.X R17, R21, R17, R19, P1, !PT ;  /* 0x0000001115117210 */ /* 0x000fe40000ffe413 */
[----:B------:R-:W-:-:S04]  /*1290*/  LEA R16, P1, R18, UR34, 0x1 ;  /* 0x0000002212107c11 */ /* 0x000fc8000f8208ff */
[----:B------:R-:W-:-:S05]  /*12a0*/  LEA.HI.X R17, R18, UR35, R17, 0x1, P1 ;  /* 0x0000002312117c11 */ /* 0x000fca00088f0c11 */
[----:B------:R-:W2:Y:S01]  /*12b0*/  LDG.E.U16 R16, desc[UR30][R16.64] ;  /* 0x0000001e10107981 */ /* 0x000ea2000c1e1500 */
[----:B------:R-:W-:Y:S02]  /*12c0*/  IMAD.U32 R0, R0, 0x10000, RZ ;  /* 0x0001000000007824 */ /* 0x000fe400078e00ff */
[----:B--2---:R-:W-:-:S04]  /*12d0*/  IMAD.U32 R19, R16, 0x10000, RZ ;  /* 0x0001000010137824 */ /* 0x004fc800078e00ff */
[----:B------:R-:W-:-:S05]  /*12e0*/  FADD.FTZ R0, R0, R19 ;  /* 0x0000001300007221 */ /* 0x000fca0000010000 */
[----:B------:R-:W-:Y:S01]  /*12f0*/  F2FP.BF16.F32.PACK_AB R0, RZ, R0 ;  /* 0x00000000ff00723e */ /* 0x000fe200000010ff */
[----:B------:R-:W-:Y:S06]  /*1300*/  BRA `(.L_x_869) ;  /* 0x0000000000607947 */ /* 0x000fec0003800000 */
.L_x_872:
[----:B------:R-:W-:-:S04]  /*1310*/  IADD3 R16, P1, -R7, R10, RZ ;  /* 0x0000000a07107210 */ /* 0x000fc80007f3e1ff */
[----:B------:R-:W-:-:S03]  /*1320*/  IADD3.X R17, ~R6, UR8, RZ, P1, !PT ;  /* 0x0000000806117c10 */ /* 0x000fc60008ffe5ff */
[----:B------:R-:W-:-:S05]  /*1330*/  IMAD.WIDE.U32 R16, R18, UR9, R16 ;  /* 0x0000000912107c25 */ /* 0x000fca000f8e0010 */
[----:B------:R-:W-:Y:S02]  /*1340*/  IADD3 R21, R19, R17, RZ ;  /* 0x0000001113157210 */ /* 0x000fe40007ffe0ff */
        /* <DEDUP_REMOVED lines=19> */
[----:B------:R-:W-:-:S07]  /*1480*/  F2FP.BF16.F32.PACK_AB R0, RZ, R0 ;  /* 0x00000000ff00723e */ /* 0x000fce00000010ff */
.L_x_869:
[----:B------:R-:W-:Y:S05]  /*1490*/  BSYNC B1 ;  /* 0x0000000000017941 */ /* 0x000fea0003800000 */
.L_x_868:
[C---:B------:R-:W-:Y:S01]  /*14a0*/  ISETP.GE.U32.AND P1, PT, R4.reuse, UR14, PT ;  /* 0x0000000e04007c0c */ /* 0x040fe2000bf26070 */
[----:B------:R-:W-:Y:S01]  /*14b0*/  BSSY B2, `(.L_x_873) ;  /* 0x00000ae000027945 */ /* 0x000fe20003800000 */
[----:B------:R-:W-:-:S03]  /*14c0*/  ISETP.LT.U32.AND P2, PT, R4, UR13, PT ;  /* 0x0000000d04007c0c */ /* 0x000fc6000bf41070 */
[----:B------:R-:W-:Y:S01]  /*14d0*/  BSSY B1, `(.L_x_874) ;  /* 0x0000087000017945 */ /* 0x000fe20003800000 */
[C---:B------:R-:W-:Y:S02]  /*14e0*/  ISETP.GE.AND.EX P1, PT, R5.reuse, UR17, PT, P1 ;  /* 0x0000001105007c0c */ /* 0x040fe4000bf26310 */
[----:B------:R-:W-:-:S13]  /*14f0*/  ISETP.LT.AND.EX P2, PT, R5, UR16, PT, P2 ;  /* 0x0000001005007c0c */ /* 0x000fda000bf41320 */
[----:B------:R-:W-:Y:S05]  /*1500*/  @P1 BRA P2, `(.L_x_875) ;  /* 0x0000000000081947 */ /* 0x000fea0001000000 */
[----:B------:R-:W-:Y:S05]  /*1510*/  @!P3 BRA `(.L_x_876) ;  /* 0x000000080000b947 */ /* 0x000fea0003800000 */
[----:B------:R-:W-:Y:S05]  /*1520*/  BRA `(.L_x_877) ;  /* 0x0000000400847947 */ /* 0x000fea0003800000 */
.L_x_875:
[----:B------:R-:W-:Y:S01]  /*1530*/  IADD3 R16, P1, R4, -UR13, RZ ;  /* 0x8000000d04107c10 */ /* 0x000fe2000ff3e0ff */
[----:B------:R-:W-:Y:S01]  /*1540*/  IMAD.U32 R21, RZ, RZ, UR7 ;  /* 0x00000007ff157e24 */ /* 0x000fe2000f8e00ff */
[----:B------:R-:W-:Y:S02]  /*1550*/  BSSY B3, `(.L_x_878) ;  /* 0x0000023000037945 */ /* 0x000fe40003800000 */
[----:B------:R-:W-:Y:S02]  /*1560*/  IADD3.X R17, R5, ~UR16, RZ, P1, !PT ;  /* 0x8000001005117c10 */ /* 0x000fe40008ffe4ff */
[----:B------:R-:W-:Y:S02]  /*1570*/  IADD3 R19, P2, RZ, -R16, RZ ;  /* 0x80000010ff137210 */ /* 0x000fe40007f5e0ff */
[----:B------:R-:W-:-:S03]  /*1580*/  ISETP.LT.AND P1, PT, R17, RZ, PT ;  /* 0x000000ff1100720c */ /* 0x000fc60003f21270 */
[----:B------:R-:W-:Y:S01]  /*1590*/  IMAD.X R18, RZ, RZ, ~R17, P2 ;  /* 0x000000ffff127224 */ /* 0x000fe200010e0e11 */
[----:B------:R-:W-:-:S04]  /*15a0*/  SEL R19, R19, R16, P1 ;  /* 0x0000001013137207 */ /* 0x000fc80000800000 */
[----:B------:R-:W-:Y:S02]  /*15b0*/  SEL R16, R18, R17, P1 ;  /* 0x0000001112107207 */ /* 0x000fe40000800000 */
[----:B------:R-:W-:-:S04]  /*15c0*/  IADD3 R18, P1, P2, R19, UR13, R8 ;  /* 0x0000000d13127c10 */ /* 0x000fc8000fa3e008 */
[----:B------:R-:W-:-:S05]  /*15d0*/  IADD3.X R16, R16, UR16, R21, P1, P2 ;  /* 0x0000001010107c10 */ /* 0x000fca0008fe4415 */
[----:B------:R-:W-:Y:S02]  /*15e0*/  IMAD R19, R16, UR9, RZ ;  /* 0x0000000910137c24 */ /* 0x000fe4000f8e02ff */
[----:B------:R-:W-:-:S04]  /*15f0*/  IMAD.WIDE.U32 R16, R18, UR9, RZ ;  /* 0x0000000912107c25 */ /* 0x000fc8000f8e00ff */
[----:B------:R-:W-:Y:S01]  /*1600*/  IMAD R19, R18, UR10, R19 ;  /* 0x0000000a12137c24 */ /* 0x000fe2000f8e0213 */
[----:B------:R-:W-:-:S03]  /*1610*/  IADD3 R23, P2, P3, R16, R7, R10 ;  /* 0x0000000710177210 */ /* 0x000fc60007b5e00a */
[----:B------:R-:W-:Y:S01]  /*1620*/  IMAD.IADD R21, R17, 0x1, R19 ;  /* 0x0000000111157824 */ /* 0x000fe200078e0213 */
[----:B------:R-:W-:-:S04]  /*1630*/  ISETP.GE.U32.AND P1, PT, R23, UR22, PT ;  /* 0x0000001617007c0c */ /* 0x000fc8000bf26070 */
[----:B------:R-:W-:-:S04]  /*1640*/  IADD3.X R25, R21, UR8, R6, P2, P3 ;  /* 0x0000000815197c10 */ /* 0x000fc800097e6406 */
        /* <DEDUP_REMOVED lines=15> */
[----:B------:R-:W-:Y:S01]  /*1740*/  SHF.L.U32 R23, R0, 0x10, RZ ;  /* 0x0000001000177819 */ /* 0x000fe200000006ff */
[----:B--2---:R-:W-:-:S04]  /*1750*/  IMAD.U32 R0, R18, 0x10000, RZ ;  /* 0x0001000012007824 */ /* 0x004fc800078e00ff */
[----:B------:R-:W-:-:S05]  /*1760*/  FADD.FTZ R0, R23, R0 ;  /* 0x0000000017007221 */ /* 0x000fca0000010000 */
[----:B------:R-:W-:-:S07]  /*1770*/  F2FP.BF16.F32.PACK_AB R0, RZ, R0 ;  /* 0x00000000ff00723e */ /* 0x000fce00000010ff */
.L_x_879:
[----:B------:R-:W-:Y:S05]  /*1780*/  BSYNC B3 ;  /* 0x0000000000037941 */ /* 0x000fea0003800000 */
.L_x_878:
[----:B------:R-:W-:Y:S05]  /*1790*/  @P0 BRA P6, `(.L_x_880) ;  /* 0x0000000000880947 */ /* 0x000fea0003000000 */
[----:B------:R-:W-:Y:S05]  /*17a0*/  @!P4 BREAK B1 ;  /* 0x000000000001c942 */ /* 0x000fea0003800000 */
[----:B------:R-:W-:Y:S05]  /*17b0*/  @!P4 BRA `(.L_x_881) ;  /* 0x0000000400f4c947 */ /* 0x000fea0003800000 */
[----:B------:R-:W-:Y:S01]  /*17c0*/  IADD3 R17, P0, R7, -UR11, RZ ;  /* 0x8000000b07117c10 */ /* 0x000fe2000ff1e0ff */
[----:B------:R-:W-:Y:S03]  /*17d0*/  BSSY B3, `(.L_x_882) ;  /* 0x000001d000037945 */ /* 0x000fe60003800000 */
[----:B------:R-:W-:Y:S02]  /*17e0*/  IADD3.X R18, R6, ~UR48, RZ, P0, !PT ;  /* 0x8000003006127c10 */ /* 0x000fe400087fe4ff */
[----:B------:R-:W-:Y:S02]  /*17f0*/  IADD3 R20, P1, RZ, -R17, RZ ;  /* 0x80000011ff147210 */ /* 0x000fe40007f3e0ff */
[----:B------:R-:W-:-:S03]  /*1800*/  ISETP.LT.AND P0, PT, R18, RZ, PT ;  /* 0x000000ff1200720c */ /* 0x000fc60003f01270 */
[----:B------:R-:W-:Y:S01]  /*1810*/  IMAD.X R19, RZ, RZ, ~R18, P1 ;  /* 0x000000ffff137224 */ /* 0x000fe200008e0e12 */
[----:B------:R-:W-:-:S04]  /*1820*/  SEL R17, R20, R17, P0 ;  /* 0x0000001114117207 */ /* 0x000fc80000000000 */
[----:B------:R-:W-:Y:S02]  /*1830*/  SEL R18, R19, R18, P0 ;  /* 0x0000001213127207 */ /* 0x000fe40000000000 */
[----:B------:R-:W-:-:S04]  /*1840*/  IADD3 R19, P0, P1, R16, UR12, R17 ;  /* 0x0000000c10137c10 */ /* 0x000fc8000f91e011 */
[----:B------:R-:W-:Y:S02]  /*1850*/  IADD3.X R21, R21, UR52, R18, P0, P1 ;  /* 0x0000003415157c10 */ /* 0x000fe400087e2412 */
        /* <DEDUP_REMOVED lines=20> */
.L_x_883:
[----:B------:R-:W-:Y:S05]  /*19a0*/  BSYNC B3 ;  /* 0x0000000000037941 */ /* 0x000fea0003800000 */
.L_x_882:
[----:B------:R-:W-:Y:S05]  /*19b0*/  BRA `(.L_x_884) ;  /* 0x0000000000e07947 */ /* 0x000fea0003800000 */
.L_x_880:
[----:B------:R-:W-:Y:S01]  /*19c0*/  IADD3 R19, P0, P1, R16, R10, -R7 ;  /* 0x0000000a10137210 */ /* 0x000fe2000791e807 */
[----:B------:R-:W-:Y:S03]  /*19d0*/  BSSY B3, `(.L_x_877) ;  /* 0x0000016000037945 */ /* 0x000fe60003800000 */
[----:B------:R-:W-:Y:S02]  /*19e0*/  IADD3.X R21, R21, UR8, ~R6, P0, P1 ;  /* 0x0000000815157c10 */ /* 0x000fe400087e2c06 */
        /* <DEDUP_REMOVED lines=16> */
[----:B------:R-:W-:Y:S01]  /*1af0*/  IMAD.U32 R19, R0, 0x10000, RZ ;  /* 0x0001000000137824 */ /* 0x000fe200078e00ff */
[----:B--2---:R-:W-:-:S05]  /*1b00*/  SHF.L.U32 R0, R16, 0x10, RZ ;  /* 0x0000001010007819 */ /* 0x004fca00000006ff */
[----:B------:R-:W-:-:S05]  /*1b10*/  FADD.FTZ R0, R19, R0 ;  /* 0x0000000013007221 */ /* 0x000fca0000010000 */
[----:B------:R-:W-:-:S07]  /*1b20*/  F2FP.BF16.F32.PACK_AB R0, RZ, R0 ;  /* 0x00000000ff00723e */ /* 0x000fce00000010ff */
.L_x_885:
[----:B------:R-:W-:Y:S05]  /*1b30*/  BSYNC B3 ;  /* 0x0000000000037941 */ /* 0x000fea0003800000 */
.L_x_877:
[----:B------:R-:W-:Y:S01]  /*1b40*/  IADD3 R19, P0, R4, R8, RZ ;  /* 0x0000000804137210 */ /* 0x000fe20007f1e0ff */
[----:B------:R-:W-:Y:S01]  /*1b50*/  BSSY B3, `(.L_x_876) ;  /* 0x000001c000037945 */ /* 0x000fe20003800000 */
[----:B------:R-:W-:Y:S02]  /*1b60*/  IADD3 R16, P1, -R7, R10, RZ ;  /* 0x0000000a07107210 */ /* 0x000fe40007f3e1ff */
[----:B------:R-:W-:Y:S02]  /*1b70*/  IADD3.X R18, R5, UR7, RZ, P0, !PT ;  /* 0x0000000705127c10 */ /* 0x000fe400087fe4ff */
[----:B------:R-:W-:-:S03]  /*1b80*/  IADD3.X R17, ~R6, UR8, RZ, P1, !PT ;  /* 0x0000000806117c10 */ /* 0x000fc60008ffe5ff */
[----:B------:R-:W-:Y:S02]  /*1b90*/  IMAD R18, R18, UR9, RZ ;  /* 0x0000000912127c24 */ /* 0x000fe4000f8e02ff */
[----:B------:R-:W-:-:S04]  /*1ba0*/  IMAD.WIDE.U32 R16, R19, UR9, R16 ;  /* 0x0000000913107c25 */ /* 0x000fc8000f8e0010 */
[----:B------:R-:W-:Y:S01]  /*1bb0*/  IMAD R19, R19, UR10, R18 ;  /* 0x0000000a13137c24 */ /* 0x000fe2000f8e0212 */
[----:B------:R-:W-:-:S03]  /*1bc0*/  ISETP.GE.U32.AND P0, PT, R16, UR22, PT ;  /* 0x0000001610007c0c */ /* 0x000fc6000bf06070 */
[----:B------:R-:W-:-:S05]  /*1bd0*/  IMAD.IADD R21, R17, 0x1, R19 ;  /* 0x0000000111157824 */ /* 0x000fca00078e0213 */
        /* <DEDUP_REMOVED lines=19> */
.L_x_886:
[----:B------:R-:W-:Y:S05]  /*1d10*/  BSYNC B3 ;  /* 0x0000000000037941 */ /* 0x000fea0003800000 */
.L_x_876:
[----:B------:R-:W-:Y:S05]  /*1d20*/  @!P4 BREAK B1 ;  /* 0x000000000001c942 */ /* 0x000fea0003800000 */
[----:B------:R-:W-:Y:S05]  /*1d30*/  @!P4 BRA `(.L_x_881) ;  /* 0x000000000094c947 */ /* 0x000fea0003800000 */
.L_x_884:
[----:B------:R-:W-:Y:S05]  /*1d40*/  BSYNC B1 ;  /* 0x0000000000017941 */ /* 0x000fea0003800000 */
.L_x_874:
[----:B------:R-:W-:Y:S01]  /*1d50*/  IADD3 R21, P1, R4, R8, RZ ;  /* 0x0000000804157210 */ /* 0x000fe20007f3e0ff */
[----:B------:R-:W-:Y:S01]  /*1d60*/  IMAD.U32 R16, RZ, RZ, UR12 ;  /* 0x0000000cff107e24 */ /* 0x000fe2000f8e00ff */
[----:B------:R-:W-:Y:S01]  /*1d70*/  IADD3 R18, P0, R7, -UR11, RZ ;  /* 0x8000000b07127c10 */ /* 0x000fe2000ff1e0ff */
[----:B------:R-:W-:Y:S01]  /*1d80*/  IMAD.U32 R17, RZ, RZ, UR52 ;  /* 0x00000034ff117e24 */ /* 0x000fe2000f8e00ff */
[----:B------:R-:W-:Y:S02]  /*1d90*/  IADD3.X R20, R5, UR7, RZ, P1, !PT ;  /* 0x0000000705147c10 */ /* 0x000fe40008ffe4ff */
[----:B------:R-:W-:Y:S01]  /*1da0*/  IADD3.X R19, R6, ~UR48, RZ, P0, !PT ;  /* 0x8000003006137c10 */ /* 0x000fe200087fe4ff */
[----:B------:R-:W-:Y:S01]  /*1db0*/  IMAD.WIDE.U32 R16, R21, UR9, R16 ;  /* 0x0000000915107c25 */ /* 0x000fe2000f8e0010 */
[----:B------:R-:W-:Y:S02]  /*1dc0*/  IADD3 R23, P1, RZ, -R18, RZ ;  /* 0x80000012ff177210 */ /* 0x000fe40007f3e0ff */
[----:B------:R-:W-:Y:S01]  /*1dd0*/  ISETP.LT.AND P0, PT, R19, RZ, PT ;  /* 0x000000ff1300720c */ /* 0x000fe20003f01270 */
[----:B------:R-:W-:-:S02]  /*1de0*/  IMAD R20, R20, UR9, RZ ;  /* 0x0000000914147c24 */ /* 0x000fc4000f8e02ff */
[----:B------:R-:W-:Y:S01]  /*1df0*/  IMAD.X R22, RZ, RZ, ~R19, P1 ;  /* 0x000000ffff167224 */ /* 0x000fe200008e0e13 */
[----:B------:R-:W-:-:S04]  /*1e00*/  SEL R23, R23, R18, P0 ;  /* 0x0000001217177207 */ /* 0x000fc80000000000 */
[----:B------:R-:W-:Y:S01]  /*1e10*/  SEL R22, R22, R19, P0 ;  /* 0x0000001316167207 */ /* 0x000fe20000000000 */
[----:B------:R-:W-:Y:S01]  /*1e20*/  IMAD R19, R21, UR10, R20 ;  /* 0x0000000a15137c24 */ /* 0x000fe2000f8e0214 */
        /* <DEDUP_REMOVED lines=22> */
.L_x_881:
[----:B------:R-:W-:Y:S05]  /*1f90*/  BSYNC B2 ;  /* 0x0000000000027941 */ /* 0x000fea0003800000 */
.L_x_873:
[----:B------:R-:W-:Y:S02]  /*1fa0*/  IMAD.U32 R9, RZ, RZ, UR7 ;  /* 0x00000007ff097e24 */ /* 0x000fe4000f8e00ff */
[----:B------:R-:W-:Y:S02]  /*1fb0*/  IMAD.U32 R11, RZ, RZ, UR8 ;  /* 0x00000008ff0b7e24 */ /* 0x000fe4000f8e00ff */
[C---:B------:R-:W-:Y:S02]  /*1fc0*/  IMAD R21, R12.reuse, UR53, RZ ;  /* 0x000000350c157c24 */ /* 0x040fe4000f8e02ff */
[----:B------:R-:W-:-:S04]  /*1fd0*/  IMAD.WIDE.U32 R18, R12, UR26, R8 ;  /* 0x0000001a0c127c25 */ /* 0x000fc8000f8e0008 */
[----:B------:R-:W-:Y:S02]  /*1fe0*/  IMAD R15, R15, UR22, RZ ;  /* 0x000000160f0f7c24 */ /* 0x000fe4000f8e02ff */
[----:B------:R-:W-:-:S04]  /*1ff0*/  IMAD.WIDE.U32 R16, R14, UR22, R10 ;  /* 0x000000160e107c25 */ /* 0x000fc8000f8e000a */
[----:B------:R-:W-:Y:S01]  /*2000*/  IMAD R21, R13, UR26, R21 ;  /* 0x0000001a0d157c24 */ /* 0x000fe2000f8e0215 */
[----:B------:R-:W-:Y:S01]  /*2010*/  IADD3 R13, P0, R4, R18, RZ ;  /* 0x00000012040d7210 */ /* 0x000fe20007f1e0ff */
[----:B------:R-:W-:Y:S01]  /*2020*/  IMAD R15, R14, UR50, R15 ;  /* 0x000000320e0f7c24 */ /* 0x000fe2000f8e020f */
[----:B------:R-:W-:Y:S02]  /*2030*/  IADD3 R4, P1, R7, R16, RZ ;  /* 0x0000001007047210 */ /* 0x000fe40007f3e0ff */
[----:B------:R-:W-:Y:S02]  /*2040*/  IADD3.X R18, R5, R19, R21, P0, !PT ;  /* 0x0000001305127210 */ /* 0x000fe400007fe415 */
[----:B------:R-:W-:-:S03]  /*2050*/  IADD3.X R5, R6, R15, R17, P1, !PT ;  /* 0x0000000f06057210 */ /* 0x000fc60000ffe411 */
[----:B------:R-:W-:Y:S02]  /*2060*/  IMAD R18, R18, UR9, RZ ;  /* 0x0000000912127c24 */ /* 0x000fe4000f8e02ff */
[----:B------:R-:W-:-:S04]  /*2070*/  IMAD.WIDE.U32 R4, R13, UR9, R4 ;  /* 0x000000090d047c25 */ /* 0x000fc8000f8e0004 */
[----:B------:R-:W-:Y:S01]  /*2080*/  IMAD R13, R13, UR10, R18 ;  /* 0x0000000a0d0d7c24 */ /* 0x000fe2000f8e0212 */
[----:B------:R-:W-:-:S03]  /*2090*/  LEA R6, P0, R4, UR34, 0x1 ;  /* 0x0000002204067c11 */ /* 0x000fc6000f8008ff */
[----:B------:R-:W-:-:S05]  /*20a0*/  IMAD.IADD R5, R5, 0x1, R13 ;  /* 0x0000000105057824 */ /* 0x000fca00078e020d */
[----:B------:R-:W-:-:S05]  /*20b0*/  LEA.HI.X R7, R4, UR35, R5, 0x1, P0 ;  /* 0x0000002304077c11 */ /* 0x000fca00080f0c05 */
[----:B------:R-:W2:Y:S01]  /*20c0*/  LDG.E.U16 R6, desc[UR30][R6.64] ;  /* 0x0000001e06067981 */ /* 0x000ea2000c1e1500 */
[----:B------:R-:W-:-:S04]  /*20d0*/  LEA R4, P0, R2, UR38, 0x1 ;  /* 0x0000002602047c11 */ /* 0x000fc8000f8008ff */
[----:B------:R-:W-:-:S05]  /*20e0*/  LEA.HI.X R5, R2, UR39, R3, 0x1, P0 ;  /* 0x0000002702057c11 */ /* 0x000fca00080f0c03 */
[----:B------:R-:W3:Y:S01]  /*20f0*/  LDG.E.U16 R12, desc[UR30][R4.64] ;  /* 0x0000001e040c7981 */ /* 0x000ee2000c1e1500 */
[----:B------:R-:W-:Y:S01]  /*2100*/  IMAD.U32 R0, R0, 0x10000, RZ ;  /* 0x0001000000007824 */ /* 0x000fe200078e00ff */
[----:B------:R-:W-:-:S04]  /*2110*/  IADD3 R2, P0, R2, UR32, RZ ;  /* 0x0000002002027c10 */ /* 0x000fc8000ff1e0ff */
[----:B------:R-:W-:Y:S02]  /*2120*/  IADD3.X R3, R3, UR33, RZ, P0, !PT ;  /* 0x0000002103037c10 */ /* 0x000fe400087fe4ff */
[----:B------:R-:W-:-:S04]  /*2130*/  ISETP.GE.U32.AND P0, PT, R2, UR18, PT ;  /* 0x0000001202007c0c */ /* 0x000fc8000bf06070 */
[----:B------:R-:W-:Y:S01]  /*2140*/  ISETP.GE.AND.EX P0, PT, R3, UR6, PT, P0 ;  /* 0x0000000603007c0c */ /* 0x000fe2000bf06300 */
[----:B--2---:R-:W-:-:S04]  /*2150*/  IMAD.U32 R13, R6, 0x10000, RZ ;  /* 0x00010000060d7824 */ /* 0x004fc800078e00ff */
[----:B------:R-:W-:-:S06]  /*2160*/  FADD.FTZ R0, R0, R13 ;  /* 0x0000000d00007221 */ /* 0x000fcc0000010000 */
[----:B------:R-:W0:Y:S01]  /*2170*/  F2F.BF16.F32 R0, R0 ;  /* 0x0000000000007304 */ /* 0x000e220000202000 */
[----:B---3--:R-:W-:Y:S01]  /*2180*/  SHF.L.U32 R12, R12, 0x10, RZ ;  /* 0x000000100c0c7819 */ /* 0x008fe200000006ff */
[----:B0-----:R-:W-:-:S04]  /*2190*/  IMAD.U32 R13, R0, 0x10000, RZ ;  /* 0x00010000000d7824 */ /* 0x001fc800078e00ff */
[----:B------:R-:W-:-:S05]  /*21a0*/  FADD.FTZ R12, R12, R13 ;  /* 0x0000000d0c0c7221 */ /* 0x000fca0000010000 */
[----:B------:R-:W-:-:S05]  /*21b0*/  F2FP.BF16.F32.PACK_AB R12, RZ, R12 ;  /* 0x0000000cff0c723e */ /* 0x000fca00000010ff */
[----:B------:R0:W-:Y:S01]  /*21c0*/  STG.E.U16 desc[UR30][R4.64], R12 ;  /* 0x0000000c04007986 */ /* 0x0001e2000c10151e */
[----:B------:R-:W-:Y:S05]  /*21d0*/  @!P0 BRA `(.L_x_887) ;  /* 0xffffffe000bc8947 */ /* 0x000fea000383ffff */
[----:B------:R-:W-:Y:S05]  /*21e0*/  BSYNC B0 ;  /* 0x0000000000007941 */ /* 0x000fea0003800000 */
.L_x_855:
[----:B------:R-:W-:Y:S05]  /*21f0*/  WARPSYNC.ALL ;  /* 0x0000000000007948 */ /* 0x000fea0003800000 */
[----:B------:R-:W-:Y:S05]  /*2200*/  EXIT ;  /* 0x000000000000794d */ /* 0x000fea0003800000 */
        .weak           $__internal_68_$__cuda_sm20_div_s64
        .type           $__internal_68_$__cuda_sm20_div_s64,@function
        .size           $__internal_68_$__cuda_sm20_div_s64,($__internal_69_$__cuda_sm20_rem_s64 - $__internal_68_$__cuda_sm20_div_s64)
$__internal_68_$__cuda_sm20_div_s64:
        /* <DEDUP_REMOVED lines=8> */
[----:B0-----:R-:W-:Y:S01]  /*2290*/  VIADD R16, R22, 0x1ffffffe ;  /* 0x1ffffffe16107836 */ /* 0x001fe20000000000 */
[----:B------:R-:W-:-:S05]  /*22a0*/  IADD3 R22, P4, RZ, -R7, RZ ;  /* 0x80000007ff167210 */ /* 0x000fca0007f9e0ff */
        /* <DEDUP_REMOVED lines=22> */
[C---:B------:R-:W-:Y:S01]  /*2410*/  IMAD.HI.U32 R20, P1, R25.reuse, R17, R20 ;  /* 0x0000001119147227 */ /* 0x040fe20007820014 */
[----:B------:R-:W-:Y:S02]  /*2420*/  SEL R21, R22, R7, !P3 ;  /* 0x0000000716157207 */ /* 0x000fe40005800000 */
[----:B------:R-:W-:Y:S01]  /*2430*/  IADD3.X R22, RZ, ~R23, RZ, P4, !PT ;  /* 0x80000017ff167210 */ /* 0x000fe200027fe4ff */
[CC--:B------:R-:W-:Y:S02]  /*2440*/  IMAD R17, R25.reuse, R16.reuse, RZ ;  /* 0x0000001019117224 */ /* 0x0c0fe400078e02ff */
[----:B------:R-:W-:-:S03]  /*2450*/  IMAD.HI.U32 R16, R25, R16, RZ ;  /* 0x0000001019107227 */ /* 0x000fc600078e00ff */
[----:B------:R-:W-:Y:S01]  /*2460*/  IADD3 R20, P2, R17, R20, RZ ;  /* 0x0000001411147210 */ /* 0x000fe20007f5e0ff */
[----:B------:R-:W-:Y:S01]  /*2470*/  IMAD.X R17, R16, 0x1, R25, P0 ;  /* 0x0000000110117824 */ /* 0x000fe200000e0619 */
[----:B------:R-:W-:-:S03]  /*2480*/  SEL R25, R22, R23, !P3 ;  /* 0x0000001716197207 */ /* 0x000fc60005800000 */
[----:B------:R-:W-:Y:S01]  /*2490*/  IMAD.HI.U32 R16, R20, R21, RZ ;  /* 0x0000001514107227 */ /* 0x000fe200078e00ff */
[----:B------:R-:W-:-:S03]  /*24a0*/  IADD3.X R22, RZ, RZ, R17, P2, P1 ;  /* 0x000000ffff167210 */ /* 0x000fc600017e2411 */
[----:B------:R-:W-:Y:S02]  /*24b0*/  IMAD.MOV.U32 R17, RZ, RZ, RZ ;  /* 0x000000ffff117224 */ /* 0x000fe400078e00ff */
[-C--:B------:R-:W-:Y:S02]  /*24c0*/  IMAD R27, R22, R25.reuse, RZ ;  /* 0x00000019161b7224 */ /* 0x080fe400078e02ff */
[----:B------:R-:W-:-:S04]  /*24d0*/  IMAD.WIDE.U32 R16, R20, R25, R16 ;  /* 0x0000001914107225 */ /* 0x000fc800078e0010 */
[----:B------:R-:W-:-:S04]  /*24e0*/  IMAD.HI.U32 R29, R22, R25, RZ ;  /* 0x00000019161d7227 */ /* 0x000fc800078e00ff */
[----:B------:R-:W-:-:S04]  /*24f0*/  IMAD.HI.U32 R16, P0, R22, R21, R16 ;  /* 0x0000001516107227 */ /* 0x000fc80007800010 */
[----:B------:R-:W-:Y:S01]  /*2500*/  IMAD.X R29, RZ, RZ, R29, P0 ;  /* 0x000000ffff1d7224 */ /* 0x000fe200000e061d */
[----:B------:R-:W-:-:S05]  /*2510*/  IADD3 R27, P1, R27, R16, RZ ;  /* 0x000000101b1b7210 */ /* 0x000fca0007f3e0ff */
        /* <DEDUP_REMOVED lines=10> */
[----:B------:R-:W-:-:S03]  /*25c0*/  IMAD.X R21, R25, 0x1, ~R19, P1 ;  /* 0x0000000119157824 */ /* 0x000fc600008e0e13 */
[----:B------:R-:W-:Y:S02]  /*25d0*/  SEL R17, R17, R20, P0 ;  /* 0x0000001411117207 */ /* 0x000fe40000000000 */
[----:B------:R-:W-:Y:S02]  /*25e0*/  IADD3.X R20, RZ, R29, RZ, P2, !PT ;  /* 0x0000001dff147210 */ /* 0x000fe400017fe4ff */
[----:B------:R-:W-:Y:S02]  /*25f0*/  SEL R27, R16, R27, P0 ;  /* 0x0000001b101b7207 */ /* 0x000fe40000000000 */
[----:B------:R-:W-:Y:S02]  /*2600*/  SEL R21, R21, R25, P0 ;  /* 0x0000001915157207 */ /* 0x000fe40000000000 */
[----:B------:R-:W-:Y:S02]  /*2610*/  ISETP.GE.U32.AND P1, PT, R17, R18, PT ;  /* 0x000000121100720c */ /* 0x000fe40003f26070 */
[----:B------:R-:W-:-:S02]  /*2620*/  SEL R18, R20, R29, P0 ;  /* 0x0000001d14127207 */ /* 0x000fc40000000000 */
[----:B------:R-:W-:Y:S02]  /*2630*/  IADD3 R16, P2, R27, 0x1, RZ ;  /* 0x000000011b107810 */ /* 0x000fe40007f5e0ff */
[----:B------:R-:W-:Y:S02]  /*2640*/  ISETP.GE.U32.AND.EX P0, PT, R21, R19, PT, P1 ;  /* 0x000000131500720c */ /* 0x000fe40003f06110 */
[----:B------:R-:W-:Y:S01]  /*2650*/  LOP3.LUT R20, R5, R23, RZ, 0x3c, !PT ;  /* 0x0000001705147212 */ /* 0x000fe200078e3cff */
[----:B------:R-:W-:Y:S01]  /*2660*/  IMAD.X R17, RZ, RZ, R18, P2 ;  /* 0x000000ffff117224 */ /* 0x000fe200010e0612 */
[----:B------:R-:W-:Y:S02]  /*2670*/  SEL R16, R16, R27, P0 ;  /* 0x0000001b10107207 */ /* 0x000fe40000000000 */
[----:B------:R-:W-:Y:S02]  /*2680*/  ISETP.GE.AND P1, PT, R20, RZ, PT ;  /* 0x000000ff1400720c */ /* 0x000fe40003f26270 */
[----:B------:R-:W-:Y:S01]  /*2690*/  SEL R17, R17, R18, P0 ;  /* 0x0000001211117207 */ /* 0x000fe20000000000 */
[----:B------:R-:W-:Y:S01]  /*26a0*/  IMAD.MOV.U32 R18, RZ, RZ, R4 ;  /* 0x000000ffff127224 */ /* 0x000fe200078e0004 */
[----:B------:R-:W-:-:S02]  /*26b0*/  IADD3 R19, P2, RZ, -R16, RZ ;  /* 0x80000010ff137210 */ /* 0x000fc40007f5e0ff */
        /* <DEDUP_REMOVED lines=8> */
[----:B------:R-:W-:Y:S06]  /*2740*/  RET.REL.NODEC R18 `(_ZN2at6native49_GLOBAL__N__cfa43aba_16_ReflectionPad_cu_f800513940reflection_pad2d_backward_det_out_kernelIN3c108BFloat16EEEvPT_PKS5_lliiiiiii) ;  /* 0xffffffd8122c7950 */ /* 0x000fec0003c3ffff */
        .weak           $__internal_69_$__cuda_sm20_rem_s64
        .type           $__internal_69_$__cuda_sm20_rem_s64,@function
        .size           $__internal_69_$__cuda_sm20_rem_s64,(.L_x_1222 - $__internal_69_$__cuda_sm20_rem_s64)
$__internal_69_$__cuda_sm20_rem_s64:
[----:B------:R-:W-:Y:S01]  /*2750*/  ULDC UR58, c[0x0][0x244] ;  /* 0x00009100003a7ab9 */ /* 0x000fe20000000800 */
[----:B------:R-:W-:Y:S01]  /*2760*/  UISETP.GE.AND UP0, UPT, UR5, URZ, UPT ;  /* 0x0000003f0500728c */ /* 0x000fe2000bf06270 */
[----:B------:R-:W-:Y:S01]  /*2770*/  ISETP.GE.AND P1, PT, R16, RZ, PT ;  /* 0x000000ff1000720c */ /* 0x000fe20003f26270 */
[----:B------:R-:W-:Y:S01]  /*2780*/  UIADD3 UR40, UP1, URZ, -UR58, URZ ;  /* 0x8000003a3f287290 */ /* 0x000fe2000ff3e03f */
[----:B------:R-:W-:-:S03]  /*2790*/  IADD3 R19, P0, RZ, -R6, RZ ;  /* 0x80000006ff137210 */ /* 0x000fc60007f1e0ff */
[----:B------:R-:W-:Y:S01]  /*27a0*/  UIADD3.X UR41, URZ, ~UR5, URZ, UP1, !UPT ;  /* 0x800000053f297290 */ /* 0x000fe20008ffe43f */
[----:B------:R-:W-:Y:S01]  /*27b0*/  SEL R19, R19, R6, !P1 ;  /* 0x0000000613137207 */ /* 0x000fe20004800000 */
[----:B------:R-:W-:Y:S02]  /*27c0*/  USEL UR40, UR40, UR58, !UP0 ;  /* 0x0000003a28287287 */ /* 0x000fe4000c000000 */
[----:B------:R-:W-:-:S09]  /*27d0*/  USEL UR41, UR41, UR5, !UP0 ;  /* 0x0000000529297287 */ /* 0x000fd2000c000000 */
[----:B------:R-:W0:Y:S08]  /*27e0*/  I2F.U64.RP R5, UR40 ;  /* 0x0000002800057d12 */ /* 0x000e300008309000 */
[----:B0-----:R-:W0:Y:S02]  /*27f0*/  MUFU.RCP R5, R5 ;  /* 0x0000000500057308 */ /* 0x001e240000001000 */
[----:B0-----:R-:W-:-:S02]  /*2800*/  VIADD R14, R5, 0x1ffffffe ;  /* 0x1ffffffe050e7836 */ /* 0x001fc40000000000 */
[----:B------:R-:W-:-:S04]  /*2810*/  IMAD.X R5, RZ, RZ, ~R16, P0 ;  /* 0x000000ffff057224 */ /* 0x000fc800000e0e10 */
[----:B------:R-:W0:Y:S01]  /*2820*/  F2I.U64.TRUNC R14, R14 ;  /* 0x0000000e000e7311 */ /* 0x000e22000020d800 */
[----:B------:R-:W-:Y:S02]  /*2830*/  SEL R16, R5, R16, !P1 ;  /* 0x0000001005107207 */ /* 0x000fe40004800000 */
[----:B0-----:R-:W-:Y:S02]  /*2840*/  R2UR UR42, R14 ;  /* 0x000000000e2a72ca */ /* 0x001fe400000e0000 */
[----:B------:R-:W-:Y:S01]  /*2850*/  R2UR UR43, R15 ;  /* 0x000000000f2b72ca */ /* 0x000fe200000e0000 */
[----:B------:R-:W-:-:S10]  /*2860*/  HFMA2.MMA R15, -RZ, RZ, 0, 0 ;  /* 0x00000000ff0f7435 */ /* 0x000fd400000001ff */
        /* <DEDUP_REMOVED lines=35> */
[----:B------:R-:W-:-:S05]  /*2aa0*/  IADD3 R17, P2, R17, R14, RZ ;  /* 0x0000000e11117210 */ /* 0x000fca0007f5e0ff */
        /* <DEDUP_REMOVED lines=27> */
[----:B------:R-:W-:Y:S06]  /*2c60*/  RET.REL.NODEC R4 `(_ZN2at6native49_GLOBAL__N__cfa43aba_16_ReflectionPad_cu_f800513940reflection_pad2d_backward_det_out_kernelIN3c108BFloat16EEEvPT_PKS5_lliiiiiii) ;  /* 0xffffffd004e47950 */ /* 0x000fec0003c3ffff */
.L_x_888:
        /* <DEDUP_REMOVED lines=9> */
.L_x_1222:


//--------------------- .text._ZN2at6native49_GLOBAL__N__cfa43aba_16_ReflectionPad_cu_f800513936reflection_pad2d_backward_out_kernelIN3c104HalfEEEvPT_PKS5_lliiiiiii --------------------------
	.section	.text._ZN2at6native49_GLOBAL__N__cfa43aba_16_ReflectionPad_cu_f800513936reflection_pad2d_backward_out_kernelIN3c104HalfEEEvPT_PKS5_lliiiiiii,"ax",@progbits
	.align	128
.text._ZN2at6native49_GLOBAL__N__cfa43aba_16_ReflectionPad_cu_f800513936reflection_pad2d_backward_out_kernelIN3c104HalfEEEvPT_PKS5_lliiiiiii:
        .type           _ZN2at6native49_GLOBAL__N__cfa43aba_16_ReflectionPad_cu_f800513936reflection_pad2d_backward_out_kernelIN3c104HalfEEEvPT_PKS5_lliiiiiii,@function
        .size           _ZN2at6native49_GLOBAL__N__cfa43aba_16_ReflectionPad_cu_f800513936reflection_pad2d_backward_out_kernelIN3c104HalfEEEvPT_PKS5_lliiiiiii,(.L_x_1225 - _ZN2at6native49_GLOBAL__N__cfa43aba_16_ReflectionPad_cu_f800513936reflection_pad2d_backward_out_kernelIN3c104HalfEEEvPT_PKS5_lliiiiiii)
        .other          _ZN2at6native49_GLOBAL__N__cfa43aba_16_ReflectionPad_cu_f800513936reflection_pad2d_backward_out_kernelIN3c104HalfEEEvPT_PKS5_lliiiiiii,@"STO_CUDA_ENTRY STV_DEFAULT"
_ZN2at6native49_GLOBAL__N__cfa43aba_16_ReflectionPad_cu_f800513936reflection_pad2d_backward_out_kernelIN3c104HalfEEEvPT_PKS5_lliiiiiii:
        /* <DEDUP_REMOVED lines=30> */
[----:B------:R-:W-:Y:S05]  /*01e0*/  CALL.REL.NOINC `($__internal_70_$__cuda_sm20_div_s64) ;  /* 0x0000000800347944 */ /* 0x000fea0003c00000 */
        /* <DEDUP_REMOVED lines=8> */
.L_x_889:
        /* <DEDUP_REMOVED lines=22> */
.L_x_890:
        /* <DEDUP_REMOVED lines=104> */
.L_x_891:
[----:B-----5:R-:W-:-:S05]  /*0a50*/  HADD2 R0, R3, R4.H0_H0 ;  /* 0x2000000403007230 */ /* 0x020fca0000000000 */
[----:B------:R-:W-:-:S06]  /*0a60*/  PRMT R0, R3, R2, R0 ;  /* 0x0000000203007216 */ /* 0x000fcc0000000000 */
[----:B------:R-:W2:Y:S02]  /*0a70*/  ATOM.E.CAS.STRONG.GPU PT, R0, [R6], R3, R0 ;  /* 0x000000030600738b */ /* 0x000ea400001ee100 */
[----:B--2---:R-:W-:Y:S01]  /*0a80*/  ISETP.NE.U32.AND P0, PT, R0, R3, PT ;  /* 0x000000030000720c */ /* 0x004fe20003f05070 */
[----:B------:R-:W-:-:S12]  /*0a90*/  IMAD.MOV.U32 R3, RZ, RZ, R0 ;  /* 0x000000ffff037224 */ /* 0x000fd800078e0000 */
[----:B------:R-:W-:Y:S05]  /*0aa0*/  @P0 BRA `(.L_x_891) ;  /* 0xfffffffc00e80947 */ /* 0x000fea000383ffff */
[----:B------:R-:W-:Y:S05]  /*0ab0*/  EXIT ;  /* 0x000000000000794d */ /* 0x000fea0003800000 */
        .weak           $__internal_70_$__cuda_sm20_div_s64
        .type           $__internal_70_$__cuda_sm20_div_s64,@function
        .size           $__internal_70_$__cuda_sm20_div_s64,(.L_x_1225 - $__internal_70_$__cuda_sm20_div_s64)
$__internal_70_$__cuda_sm20_div_s64:
        /* <DEDUP_REMOVED lines=73> */
[----:B------:R-:W-:Y:S06]  /*0f50*/  RET.REL.NODEC R12 `(_ZN2at6native49_GLOBAL__N__cfa43aba_16_ReflectionPad_cu_f800513936reflection_pad2d_backward_out_kernelIN3c104HalfEEEvPT_PKS5_lliiiiiii) ;  /* 0xfffffff00c287950 */ /* 0x000fec0003c3ffff */
.L_x_892:
        /* <DEDUP_REMOVED lines=10> */
.L_x_1225:


//--------------------- .text._ZN2at6native49_GLOBAL__N__cfa43aba_16_ReflectionPad_cu_f800513940reflection_pad2d_backward_det_out_kernelIN3c104HalfEEEvPT_PKS5_lliiiiiii --------------------------
	.section	.text._ZN2at6native49_GLOBAL__N__cfa43aba_16_ReflectionPad_cu_f800513940reflection_pad2d_backward_det_out_kernelIN3c104HalfEEEvPT_PKS5_lliiiiiii,"ax",@progbits
	.align	128
.text._ZN2at6native49_GLOBAL__N__cfa43aba_16_ReflectionPad_cu_f800513940reflection_pad2d_backward_det_out_kernelIN3c104HalfEEEvPT_PKS5_lliiiiiii:
        .type           _ZN2at6native49_GLOBAL__N__cfa43aba_16_ReflectionPad_cu_f800513940reflection_pad2d_backward_det_out_kernelIN3c104HalfEEEvPT_PKS5_lliiiiiii,@function
        .size           _ZN2at6native49_GLOBAL__N__cfa43aba_16_ReflectionPad_cu_f800513940reflection_pad2d_backward_det_out_kernelIN3c104HalfEEEvPT_PKS5_lliiiiiii,(.L_x_1227 - _ZN2at6native49_GLOBAL__N__cfa43aba_16_ReflectionPad_cu_f800513940reflection_pad2d_backward_det_out_kernelIN3c104HalfEEEvPT_PKS5_lliiiiiii)
        .other          _ZN2at6native49_GLOBAL__N__cfa43aba_16_ReflectionPad_cu_f800513940reflection_pad2d_backward_det_out_kernelIN3c104HalfEEEvPT_PKS5_lliiiiiii,@"STO_CUDA_ENTRY STV_DEFAULT"
_ZN2at6native49_GLOBAL__N__cfa43aba_16_ReflectionPad_cu_f800513940reflection_pad2d_backward_det_out_kernelIN3c104HalfEEEvPT_PKS5_lliiiiiii:
        /* <DEDUP_REMOVED lines=77> */
.L_x_925:
        /* <DEDUP_REMOVED lines=11> */
[----:B------:R-:W-:Y:S05]  /*0580*/  CALL.REL.NOINC `($__internal_71_$__cuda_sm20_div_s64) ;  /* 0x0000001c00207944 */ /* 0x000fea0003c00000 */
[----:B------:R-:W-:Y:S01]  /*0590*/  MOV R12, R16 ;  /* 0x00000010000c7202 */ /* 0x000fe20000000f00 */
[----:B------:R-:W-:Y:S01]  /*05a0*/  IMAD.MOV.U32 R13, RZ, RZ, R5 ;  /* 0x000000ffff0d7224 */ /* 0x000fe200078e0005 */
[----:B------:R-:W-:Y:S06]  /*05b0*/  BRA `(.L_x_896) ;  /* 0x00000000004c7947 */ /* 0x000fec0003800000 */
.L_x_895:
        /* <DEDUP_REMOVED lines=19> */
.L_x_896:
[----:B------:R-:W-:Y:S05]  /*06f0*/  BSYNC B1 ;  /* 0x0000000000017941 */ /* 0x000fea0003800000 */
.L_x_894:
[----:B------:R-:W-:Y:S01]  /*0700*/  LOP3.LUT R4, R3, UR4, RZ, 0xfc, !PT ;  /* 0x0000000403047c12 */ /* 0x000fe2000f8efcff */
[----:B------:R-:W-:Y:S03]  /*0710*/  BSSY B1, `(.L_x_897) ;  /* 0x0000029000017945 */ /* 0x000fe60003800000 */
[----:B------:R-:W-:-:S13]  /*0720*/  ISETP.NE.U32.AND P0, PT, R4, RZ, PT ;  /* 0x000000ff0400720c */ /* 0x000fda0003f05070 */
[----:B------:R-:W-:Y:S05]  /*0730*/  @!P0 BRA `(.L_x_898) ;  /* 0x0000000000408947 */ /* 0x000fea0003800000 */
[----:B------:R-:W-:Y:S01]  /*0740*/  IMAD.U32 R7, RZ, RZ, UR21 ;  /* 0x00000015ff077e24 */ /* 0x000fe2000f8e00ff */
[----:B------:R-:W-:Y:S01]  /*0750*/  MOV R5, UR4 ;  /* 0x0000000400057c02 */ /* 0x000fe20008000f00 */
[----:B------:R-:W-:Y:S01]  /*0760*/  IMAD.U32 R6, RZ, RZ, UR20 ;  /* 0x00000014ff067e24 */ /* 0x000fe2000f8e00ff */
[----:B------:R-:W-:Y:S01]  /*0770*/  MOV R4, 0x7b0 ;  /* 0x000007b000047802 */ /* 0x000fe20000000f00 */
[----:B------:R-:W-:Y:S02]  /*0780*/  IMAD.MOV.U32 R7, RZ, RZ, R2 ;  /* 0x000000ffff077224 */ /* 0x000fe400078e0002 */
[----:B------:R-:W-:-:S07]  /*0790*/  IMAD.MOV.U32 R23, RZ, RZ, R3 ;  /* 0x000000ffff177224 */ /* 0x000fce00078e0003 */
[----:B------:R-:W-:Y:S05]  /*07a0*/  CALL.REL.NOINC `($__internal_71_$__cuda_sm20_div_s64) ;  /* 0x0000001800987944 */ /* 0x000fea0003c00000 */
[----:B------:R-:W-:-:S05]  /*07b0*/  IADD3 R23, P0, RZ, -R16, RZ ;  /* 0x80000010ff177210 */ /* 0x000fca0007f1e0ff */
[----:B------:R-:W-:Y:S02]  /*07c0*/  IMAD.X R4, RZ, RZ, ~R5, P0 ;  /* 0x000000ffff047224 */ /* 0x000fe400000e0e05 */
[----:B------:R-:W-:-:S04]  /*07d0*/  IMAD.WIDE.U32 R14, R23, UR20, R2 ;  /* 0x00000014170e7c25 */ /* 0x000fc8000f8e0002 */
[----:B------:R-:W-:Y:S02]  /*07e0*/  IMAD R4, R4, UR20, RZ ;  /* 0x0000001404047c24 */ /* 0x000fe4000f8e02ff */
[----:B------:R-:W-:Y:S02]  /*07f0*/  IMAD.MOV.U32 R7, RZ, RZ, R14 ;  /* 0x000000ffff077224 */ /* 0x000fe400078e000e */
[----:B------:R-:W-:Y:S02]  /*0800*/  IMAD R23, R23, UR4, R4 ;  /* 0x0000000417177c24 */ /* 0x000fe4000f8e0204 */
[----:B------:R-:W-:Y:S02]  /*0810*/  IMAD.MOV.U32 R4, RZ, RZ, R16 ;  /* 0x000000ffff047224 */ /* 0x000fe400078e0010 */
[----:B------:R-:W-:Y:S01]  /*0820*/  IMAD.IADD R23, R15, 0x1, R23 ;  /* 0x000000010f177824 */ /* 0x000fe200078e0217 */
[----:B------:R-:W-:Y:S06]  /*0830*/  BRA `(.L_x_899) ;  /* 0x0000000000587947 */ /* 0x000fec0003800000 */
.L_x_898:
[----:B------:R-:W0:Y:S01]  /*0840*/  I2F.U32.RP R6, UR20 ;  /* 0x0000001400067d06 */ /* 0x000e220008209000 */
        /* <DEDUP_REMOVED lines=15> */
[----:B------:R-:W-:Y:S02]  /*0940*/  ISETP.GE.U32.AND P1, PT, R5, UR20, PT ;  /* 0x0000001405007c0c */ /* 0x000fe4000bf26070 */
[----:B------:R-:W-:-:S11]  /*0950*/  MOV R5, RZ ;  /* 0x000000ff00057202 */ /* 0x000fd60000000f00 */
[----:B------:R-:W-:Y:S01]  /*0960*/  @P1 VIADD R4, R4, 0x1 ;  /* 0x0000000104041836 */ /* 0x000fe20000000000 */
[----:B------:R-:W-:-:S05]  /*0970*/  @!P2 LOP3.LUT R4, RZ, UR20, RZ, 0x33, !PT ;  /* 0x00000014ff04ac12 */ /* 0x000fca000f8e33ff */
[----:B------:R-:W-:-:S04]  /*0980*/  IMAD.MOV R7, RZ, RZ, -R4 ;  /* 0x000000ffff077224 */ /* 0x000fc800078e0a04 */
[----:B------:R-:W-:-:S07]  /*0990*/  IMAD R7, R7, UR20, R2 ;  /* 0x0000001407077c24 */ /* 0x000fce000f8e0202 */
.L_x_899:
[----:B------:R-:W-:Y:S05]  /*09a0*/  BSYNC B1 ;  /* 0x0000000000017941 */ /* 0x000fea0003800000 */
.L_x_897:
[----:B------:R-:W-:Y:S01]  /*09b0*/  LOP3.LUT R6, R5, UR5, RZ, 0xfc, !PT ;  /* 0x0000000505067c12 */ /* 0x000fe2000f8efcff */
[----:B------:R-:W-:Y:S03]  /*09c0*/  BSSY B1, `(.L_x_900) ;  /* 0x000001b000017945 */ /* 0x000fe60003800000 */
[----:B------:R-:W-:-:S13]  /*09d0*/  ISETP.NE.U32.AND P0, PT, R6, RZ, PT ;  /* 0x000000ff0600720c */ /* 0x000fda0003f05070 */
[----:B------:R-:W-:Y:S05]  /*09e0*/  @!P0 BRA `(.L_x_901) ;  /* 0x0000000000148947 */ /* 0x000fea0003800000 */
[----:B------:R-:W-:Y:S01]  /*09f0*/  IMAD.MOV.U32 R6, RZ, RZ, R4 ;  /* 0x000000ffff067224 */ /* 0x000fe200078e0004 */
[----:B------:R-:W-:Y:S01]  /*0a00*/  MOV R4, 0xa30 ;  /* 0x00000a3000047802 */ /* 0x000fe20000000f00 */
[----:B------:R-:W-:-:S07]  /*0a10*/  IMAD.MOV.U32 R16, RZ, RZ, R5 ;  /* 0x000000ffff107224 */ /* 0x000fce00078e0005 */
[----:B------:R-:W-:Y:S05]  /*0a20*/  CALL.REL.NOINC `($__internal_72_$__cuda_sm20_rem_s64) ;  /* 0x0000001c00487944 */ /* 0x000fea0003c00000 */
[----:B------:R-:W-:Y:S05]  /*0a30*/  BRA `(.L_x_902) ;  /* 0x00000000004c7947 */ /* 0x000fea0003800000 */
.L_x_901:
        /* <DEDUP_REMOVED lines=14> */
[----:B------:R-:W-:-:S04]  /*0b20*/  @P0 IADD3 R4, R4, -UR55, RZ ;  /* 0x8000003704040c10 */ /* 0x000fc8000fffe0ff */
[----:B------:R-:W-:-:S13]  /*0b30*/  ISETP.GE.U32.AND P0, PT, R4, UR55, PT ;  /* 0x0000003704007c0c */ /* 0x000fda000bf06070 */
[----:B------:R-:W-:Y:S01]  /*0b40*/  @P0 VIADD R4, R4, -UR55 ;  /* 0x8000003704040c36 */ /* 0x000fe20008000000 */
[----:B------:R-:W-:-:S05]  /*0b50*/  @!P1 LOP3.LUT R4, RZ, UR55, RZ, 0x33, !PT ;  /* 0x00000037ff049c12 */ /* 0x000fca000f8e33ff */
[----:B------:R-:W-:-:S07]  /*0b60*/  IMAD.MOV.U32 R14, RZ, RZ, R4 ;  /* 0x000000ffff0e7224 */ /* 0x000fce00078e0004 */
.L_x_902:
[----:B------:R-:W-:Y:S05]  /*0b70*/  BSYNC B1 ;  /* 0x0000000000017941 */ /* 0x000fea0003800000 */
.L_x_900:
        /* <DEDUP_REMOVED lines=8> */
[----:B------:R-:W-:Y:S05]  /*0c00*/  CALL.REL.NOINC `($__internal_71_$__cuda_sm20_div_s64) ;  /* 0x0000001400807944 */ /* 0x000fea0003c00000 */
[----:B------:R-:W-:Y:S02]  /*0c10*/  IADD3 R17, P0, RZ, -R16, RZ ;  /* 0x80000010ff117210 */ /* 0x000fe40007f1e0ff */
[----:B------:R-:W-:-:S03]  /*0c20*/  MOV R22, R7 ;  /* 0x0000000700167202 */ /* 0x000fc60000000f00 */
        /* <DEDUP_REMOVED lines=8> */
.L_x_904:
        /* <DEDUP_REMOVED lines=22> */
.L_x_905:
[----:B------:R-:W-:Y:S05]  /*0e10*/  BSYNC B1 ;  /* 0x0000000000017941 */ /* 0x000fea0003800000 */
.L_x_903:
        /* <DEDUP_REMOVED lines=24> */
[----:B------:R-:W-:-:S04]  /*0fa0*/  ISETP.GE.U32.AND P2, PT, R16, UR22, PT ;  /* 0x0000001610007c0c */ /* 0x000fc8000bf46070 */
[----:B------:R-:W-:-:S04]  /*0fb0*/  IADD3 R23, R17, R19, RZ ;  /* 0x0000001311177210 */ /* 0x000fc80007ffe0ff */
[----:B------:R-:W-:-:S13]  /*0fc0*/  ISETP.GE.AND.EX P2, PT, R23, UR50, PT, P2 ;  /* 0x0000003217007c0c */ /* 0x000fda000bf46320 */
        /* <DEDUP_REMOVED lines=13> */
[----:B--2---:R-:W-:-:S05]  /*10a0*/  HADD2.F32 R0, -RZ, R16.H0_H0 ;  /* 0x20000010ff007230 */ /* 0x004fca0000004100 */
[----:B------:R-:W-:-:S05]  /*10b0*/  FADD.FTZ R0, RZ, R0 ;  /* 0x00000000ff007221 */ /* 0x000fca0000010000 */
[----:B------:R-:W-:-:S07]  /*10c0*/  F2FP.F16.F32.PACK_AB R0, RZ, R0 ;  /* 0x00000000ff00723e */ /* 0x000fce00000000ff */
.L_x_909:
[----:B------:R-:W-:Y:S05]  /*10d0*/  BSYNC B2 ;  /* 0x0000000000027941 */ /* 0x000fea0003800000 */
.L_x_908:
        /* <DEDUP_REMOVED lines=30> */
[----:B------:R-:W-:Y:S02]  /*12c0*/  HADD2.F32 R0, -RZ, R0.H0_H0 ;  /* 0x20000000ff007230 */ /* 0x000fe40000004100 */
[----:B--2---:R-:W-:-:S05]  /*12d0*/  HADD2.F32 R19, -RZ, R16.H0_H0 ;  /* 0x20000010ff137230 */ /* 0x004fca0000004100 */
[----:B------:R-:W-:-:S05]  /*12e0*/  FADD.FTZ R0, R0, R19 ;  /* 0x0000001300007221 */ /* 0x000fca0000010000 */
[----:B------:R-:W-:Y:S01]  /*12f0*/  F2FP.F16.F32.PACK_AB R0, RZ, R0 ;  /* 0x00000000ff00723e */ /* 0x000fe200000000ff */
[----:B------:R-:W-:Y:S06]  /*1300*/  BRA `(.L_x_907) ;  /* 0x0000000000607947 */ /* 0x000fec0003800000 */
.L_x_910:
[----:B------:R-:W-:-:S04]  /*1310*/  IADD3 R16, P1, -R7, R10, RZ ;  /* 0x0000000a07107210 */ /* 0x000fc80007f3e1ff */
[----:B------:R-:W-:-:S03]  /*1320*/  IADD3.X R17, ~R6, UR8, RZ, P1, !PT ;  /* 0x0000000806117c10 */ /* 0x000fc60008ffe5ff */
[----:B------:R-:W-:-:S04]  /*1330*/  IMAD.WIDE.U32 R16, R18, UR9, R16 ;  /* 0x0000000912107c25 */ /* 0x000fc8000f8e0010 */
[----:B------:R-:W-:Y:S01]  /*1340*/  IMAD.IADD R21, R19, 0x1, R17 ;  /* 0x0000000113157824 */ /* 0x000fe200078e0211 */
        /* <DEDUP_REMOVED lines=19> */
[----:B------:R-:W-:-:S07]  /*1480*/  F2FP.F16.F32.PACK_AB R0, RZ, R0 ;  /* 0x00000000ff00723e */ /* 0x000fce00000000ff */
.L_x_907:
[----:B------:R-:W-:Y:S05]  /*1490*/  BSYNC B1 ;  /* 0x0000000000017941 */ /* 0x000fea0003800000 */
.L_x_906:
        /* <DEDUP_REMOVED lines=9> */
.L_x_913:
        /* <DEDUP_REMOVED lines=37> */
.L_x_917:
[----:B------:R-:W-:Y:S05]  /*1780*/  BSYNC B3 ;  /* 0x0000000000037941 */ /* 0x000fea0003800000 */
.L_x_916:
        /* <DEDUP_REMOVED lines=33> */
.L_x_921:
[----:B------:R-:W-:Y:S05]  /*19a0*/  BSYNC B3 ;  /* 0x0000000000037941 */ /* 0x000fea0003800000 */
.L_x_920:
[----:B------:R-:W-:Y:S05]  /*19b0*/  BRA `(.L_x_922) ;  /* 0x0000000000e07947 */ /* 0x000fea0003800000 */
.L_x_918:
        /* <DEDUP_REMOVED lines=23> */
.L_x_923:
[----:B------:R-:W-:Y:S05]  /*1b30*/  BSYNC B3 ;  /* 0x0000000000037941 */ /* 0x000fea0003800000 */
.L_x_915:
        /* <DEDUP_REMOVED lines=29> */
.L_x_924:
[----:B------:R-:W-:Y:S05]  /*1d10*/  BSYNC B3 ;  /* 0x0000000000037941 */ /* 0x000fea0003800000 */
.L_x_914:
[----:B------:R-:W-:Y:S05]  /*1d20*/  @!P4 BREAK B1 ;  /* 0x000000000001c942 */ /* 0x000fea0003800000 */
[----:B------:R-:W-:Y:S05]  /*1d30*/  @!P4 BRA `(.L_x_919) ;  /* 0x000000000094c947 */ /* 0x000fea0003800000 */
.L_x_922:
[----:B------:R-:W-:Y:S05]  /*1d40*/  BSYNC B1 ;  /* 0x0000000000017941 */ /* 0x000fea0003800000 */
.L_x_912:
        /* <DEDUP_REMOVED lines=36> */
.L_x_919:
[----:B------:R-:W-:Y:S05]  /*1f90*/  BSYNC B2 ;  /* 0x0000000000027941 */ /* 0x000fea0003800000 */
.L_x_911:
[----:B------:R-:W-:Y:S01]  /*1fa0*/  MOV R9, UR7 ;  /* 0x0000000700097c02 */ /* 0x000fe20008000f00 */
        /* <DEDUP_REMOVED lines=21> */
[----:B------:R-:W-:Y:S01]  /*2100*/  HADD2.F32 R0, -RZ, R0.H0_H0 ;  /* 0x20000000ff007230 */ /* 0x000fe20000004100 */
[----:B------:R-:W-:-:S04]  /*2110*/  IADD3 R2, P0, R2, UR32, RZ ;  /* 0x0000002002027c10 */ /* 0x000fc8000ff1e0ff */
[----:B------:R-:W-:Y:S02]  /*2120*/  IADD3.X R3, R3, UR33, RZ, P0, !PT ;  /* 0x0000002103037c10 */ /* 0x000fe400087fe4ff */
[----:B------:R-:W-:-:S04]  /*2130*/  ISETP.GE.U32.AND P0, PT, R2, UR18, PT ;  /* 0x0000001202007c0c */ /* 0x000fc8000bf06070 */
[----:B------:R-:W-:Y:S01]  /*2140*/  ISETP.GE.AND.EX P0, PT, R3, UR6, PT, P0 ;  /* 0x0000000603007c0c */ /* 0x000fe2000bf06300 */
[----:B--2---:R-:W-:-:S05]  /*2150*/  HADD2.F32 R13, -RZ, R6.H0_H0 ;  /* 0x20000006ff0d7230 */ /* 0x004fca0000004100 */
[----:B------:R-:W-:-:S05]  /*2160*/  FADD.FTZ R0, R0, R13 ;  /* 0x0000000d00007221 */ /* 0x000fca0000010000 */
[----:B------:R-:W-:Y:S01]  /*2170*/  F2FP.F16.F32.PACK_AB R0, RZ, R0 ;  /* 0x00000000ff00723e */ /* 0x000fe200000000ff */
[----:B---3--:R-:W-:-:S04]  /*2180*/  HADD2.F32 R12, -RZ, R12.H0_H0 ;  /* 0x2000000cff0c7230 */ /* 0x008fc80000004100 */
[----:B------:R-:W-:-:S05]  /*2190*/  HADD2.F32 R13, -RZ, R0.H0_H0 ;  /* 0x20000000ff0d7230 */ /* 0x000fca0000004100 */
[----:B------:R-:W-:-:S05]  /*21a0*/  FADD.FTZ R12, R12, R13 ;  /* 0x0000000d0c0c7221 */ /* 0x000fca0000010000 */
[----:B------:R-:W-:-:S05]  /*21b0*/  F2FP.F16.F32.PACK_AB R12, RZ, R12 ;  /* 0x0000000cff0c723e */ /* 0x000fca00000000ff */
[----:B------:R0:W-:Y:S01]  /*21c0*/  STG.E.U16 desc[UR30][R4.64], R12 ;  /* 0x0000000c04007986 */ /* 0x0001e2000c10151e */
[----:B------:R-:W-:Y:S05]  /*21d0*/  @!P0 BRA `(.L_x_925) ;  /* 0xffffffe000bc8947 */ /* 0x000fea000383ffff */
[----:B------:R-:W-:Y:S05]  /*21e0*/  BSYNC B0 ;  /* 0x0000000000007941 */ /* 0x000fea0003800000 */
.L_x_893:
[----:B------:R-:W-:Y:S05]  /*21f0*/  WARPSYNC.ALL ;  /* 0x0000000000007948 */ /* 0x000fea0003800000 */
[----:B------:R-:W-:Y:S05]  /*2200*/  EXIT ;  /* 0x000000000000794d */ /* 0x000fea0003800000 */
        .weak           $__internal_71_$__cuda_sm20_div_s64
        .type           $__internal_71_$__cuda_sm20_div_s64,@function
        .size           $__internal_71_$__cuda_sm20_div_s64,($__internal_72_$__cuda_sm20_rem_s64 - $__internal_71_$__cuda_sm20_div_s64)
$__internal_71_$__cuda_sm20_div_s64:
        /* <DEDUP_REMOVED lines=16> */
[----:B------:R-:W-:Y:S01]  /*2310*/  IMAD.X R27, RZ, RZ, ~R21, P0 ;  /* 0x000000ffff1b7224 */ /* 0x000fe200000e0e15 */
[----:B------:R-:W-:-:S03]  /*2320*/  MOV R21, R16 ;  /* 0x0000001000157202 */ /* 0x000fc60000000f00 */
        /* <DEDUP_REMOVED lines=14> */
[----:B------:R-:W-:Y:S01]  /*2410*/  IMAD.HI.U32 R20, P1, R25, R17, R20 ;  /* 0x0000001119147227 */ /* 0x000fe20007820014 */
[----:B------:R-:W-:-:S03]  /*2420*/  SEL R21, R22, R7, !P3 ;  /* 0x0000000716157207 */ /* 0x000fc60005800000 */
[CC--:B------:R-:W-:Y:S02]  /*2430*/  IMAD R17, R25.reuse, R16.reuse, RZ ;  /* 0x0000001019117224 */ /* 0x0c0fe400078e02ff */
[----:B------:R-:W-:-:S03]  /*2440*/  IMAD.HI.U32 R16, R25, R16, RZ ;  /* 0x0000001019107227 */ /* 0x000fc600078e00ff */
[----:B------:R-:W-:Y:S01]  /*2450*/  IADD3 R20, P2, R17, R20, RZ ;  /* 0x0000001411147210 */ /* 0x000fe20007f5e0ff */
        /* <DEDUP_REMOVED lines=23> */
[----:B------:R-:W-:Y:S01]  /*25d0*/  SEL R17, R17, R20, P0 ;  /* 0x0000001411117207 */ /* 0x000fe20000000000 */
[----:B------:R-:W-:Y:S01]  /*25e0*/  IMAD.X R20, RZ, RZ, R29, P2 ;  /* 0x000000ffff147224 */ /* 0x000fe200010e061d */
[----:B------:R-:W-:Y:S02]  /*25f0*/  SEL R27, R16, R27, P0 ;  /* 0x0000001b101b7207 */ /* 0x000fe40000000000 */
[----:B------:R-:W-:Y:S02]  /*2600*/  SEL R21, R21, R25, P0 ;  /* 0x0000001915157207 */ /* 0x000fe40000000000 */
[----:B------:R-:W-:Y:S02]  /*2610*/  ISETP.GE.U32.AND P1, PT, R17, R18, PT ;  /* 0x000000121100720c */ /* 0x000fe40003f26070 */
[----:B------:R-:W-:Y:S02]  /*2620*/  SEL R18, R20, R29, P0 ;  /* 0x0000001d14127207 */ /* 0x000fe40000000000 */
[----:B------:R-:W-:-:S02]  /*2630*/  IADD3 R16, P2, R27, 0x1, RZ ;  /* 0x000000011b107810 */ /* 0x000fc40007f5e0ff */
        /* <DEDUP_REMOVED lines=9> */
[-C--:B------:R-:W-:Y:S02]  /*26d0*/  IADD3.X R6, RZ, ~R17.reuse, RZ, P2, !PT ;  /* 0x80000011ff067210 */ /* 0x080fe400017fe4ff */
[----:B------:R-:W-:Y:S01]  /*26e0*/  SEL R16, R19, R16, !P1 ;  /* 0x0000001013107207 */ /* 0x000fe20004800000 */
[----:B------:R-:W-:Y:S01]  /*26f0*/  IMAD.MOV.U32 R19, RZ, RZ, 0x0 ;  /* 0x00000000ff137424 */ /* 0x000fe200078e00ff */
[----:B------:R-:W-:Y:S02]  /*2700*/  ISETP.NE.AND.EX P0, PT, R5, RZ, PT, P0 ;  /* 0x000000ff0500720c */ /* 0x000fe40003f05300 */
[----:B------:R-:W-:Y:S02]  /*2710*/  SEL R5, R6, R17, !P1 ;  /* 0x0000001106057207 */ /* 0x000fe40004800000 */
[----:B------:R-:W-:-:S02]  /*2720*/  SEL R16, R16, 0xffffffff, P0 ;  /* 0xffffffff10107807 */ /* 0x000fc40000000000 */
[----:B------:R-:W-:Y:S01]  /*2730*/  SEL R5, R5, 0xffffffff, P0 ;  /* 0xffffffff05057807 */ /* 0x000fe20000000000 */
[----:B------:R-:W-:Y:S06]  /*2740*/  RET.REL.NODEC R18 `(_ZN2at6native49_GLOBAL__N__cfa43aba_16_ReflectionPad_cu_f800513940reflection_pad2d_backward_det_out_kernelIN3c104HalfEEEvPT_PKS5_lliiiiiii) ;  /* 0xffffffd8122c7950 */ /* 0x000fec0003c3ffff */
        .weak           $__internal_72_$__cuda_sm20_rem_s64
        .type           $__internal_72_$__cuda_sm20_rem_s64,@function
        .size           $__internal_72_$__cuda_sm20_rem_s64,(.L_x_1227 - $__internal_72_$__cuda_sm20_rem_s64)
$__internal_72_$__cuda_sm20_rem_s64:
        /* <DEDUP_REMOVED lines=51> */
[----:B------:R-:W-:-:S05]  /*2a80*/  IMAD.HI.U32 R14, P0, R19, UR46, R14 ;  /* 0x0000002e130e7c27 */ /* 0x000fca000f80000e */
[----:B------:R-:W-:Y:S02]  /*2a90*/  IADD3 R17, P2, R17, R14, RZ ;  /* 0x0000000e11117210 */ /* 0x000fe40007f5e0ff */
[----:B------:R-:W-:-:S03]  /*2aa0*/  IADD3.X R5, R5, RZ, RZ, P0, !PT ;  /* 0x000000ff05057210 */ /* 0x000fc600007fe4ff */
        /* <DEDUP_REMOVED lines=27> */
[----:B------:R-:W-:Y:S06]  /*2c60*/  RET.REL.NODEC R4 `(_ZN2at6native49_GLOBAL__N__cfa43aba_16_ReflectionPad_cu_f800513940reflection_pad2d_backward_det_out_kernelIN3c104HalfEEEvPT_PKS5_lliiiiiii) ;  /* 0xffffffd004e47950 */ /* 0x000fec0003c3ffff */
.L_x_926:
        /* <DEDUP_REMOVED lines=9> */
.L_x_1227:


//--------------------- .text._ZN2at6native49_GLOBAL__N__cfa43aba_16_ReflectionPad_cu_f800513936reflection_pad2d_backward_out_kernelIN3c107complexIfEEEEvPT_PKS6_lliiiiiii --------------------------
	.section	.text._ZN2at6native49_GLOBAL__N__cfa43aba_16_ReflectionPad_cu_f800513936reflection_pad2d_backward_out_kernelIN3c107complexIfEEEEvPT_PKS6_lliiiiiii,"ax",@progbits
	.align	128
.text._ZN2at6native49_GLOBAL__N__cfa43aba_16_ReflectionPad_cu_f800513936reflection_pad2d_backward_out_kernelIN3c107complexIfEEEEvPT_PKS6_lliiiiiii:
        .type           _ZN2at6native49_GLOBAL__N__cfa43aba_16_ReflectionPad_cu_f800513936reflection_pad2d_backward_out_kernelIN3c107complexIfEEEEvPT_PKS6_lliiiiiii,@function
        .size           _ZN2at6native49_GLOBAL__N__cfa43aba_16_ReflectionPad_cu_f800513936reflection_pad2d_backward_out_kernelIN3c107complexIfEEEEvPT_PKS6_lliiiiiii,(.L_x_1230 - _ZN2at6native49_GLOBAL__N__cfa43aba_16_ReflectionPad_cu_f800513936reflection_pad2d_backward_out_kernelIN3c107complexIfEEEEvPT_PKS6_lliiiiiii)
        .other          _ZN2at6native49_GLOBAL__N__cfa43aba_16_ReflectionPad_cu_f800513936reflection_pad2d_backward_out_kernelIN3c107complexIfEEEEvPT_PKS6_lliiiiiii,@"STO_CUDA_ENTRY STV_DEFAULT"
_ZN2at6native49_GLOBAL__N__cfa43aba_16_ReflectionPad_cu_f800513936reflection_pad2d_backward_out_kernelIN3c107complexIfEEEEvPT_PKS6_lliiiiiii:
        /* <DEDUP_REMOVED lines=30> */
[----:B------:R-:W-:Y:S05]  /*01e0*/  CALL.REL.NOINC `($__internal_73_$__cuda_sm20_div_s64) ;  /* 0x0000000800247944 */ /* 0x000fea0003c00000 */
[----:B------:R-:W-:Y:S01]  /*01f0*/  IADD3 R11, P0, RZ, -R4, RZ ;  /* 0x80000004ff0b7210 */ /* 0x000fe20007f1e0ff */
[----:B------:R-:W-:-:S04]  /*0200*/  IMAD.MOV.U32 R3, RZ, RZ, RZ ;  /* 0x000000ffff037224 */ /* 0x000fc800078e00ff */
        /* <DEDUP_REMOVED lines=8> */
.L_x_927:
        /* <DEDUP_REMOVED lines=21> */
[----:B------:R-:W-:Y:S02]  /*03e0*/  IMAD.MOV.U32 R2, RZ, RZ, R5 ;  /* 0x000000ffff027224 */ /* 0x000fe400078e0005 */
[----:B------:R-:W-:-:S07]  /*03f0*/  IMAD.MOV.U32 R3, RZ, RZ, RZ ;  /* 0x000000ffff037224 */ /* 0x000fce00078e00ff */
.L_x_928:
[----:B------:R-:W0:Y:S01]  /*0400*/  S2UR UR4, SR_CTAID.Z ;  /* 0x00000000000479c3 */ /* 0x000e220000002700 */
[----:B------:R-:W-:Y:S01]  /*0410*/  ULDC.64 UR10, c[0x0][0x240] ;  /* 0x00009000000a7ab9 */ /* 0x000fe20000000a00 */
[----:B------:R-:W-:Y:S01]  /*0420*/  ULDC UR9, c[0x0][0x248] ;  /* 0x0000920000097ab9 */ /* 0x000fe20000000800 */
[----:B------:R-:W-:Y:S02]  /*0430*/  IMAD.MOV.U32 R4, RZ, RZ, R2 ;  /* 0x000000ffff047224 */ /* 0x000fe400078e0002 */
[----:B------:R-:W-:Y:S02]  /*0440*/  IMAD.MOV.U32 R5, RZ, RZ, R3 ;  /* 0x000000ffff057224 */ /* 0x000fe400078e0003 */
[----:B------:R-:W-:Y:S01]  /*0450*/  IMAD.MOV.U32 R10, RZ, RZ, R14 ;  /* 0x000000ffff0a7224 */ /* 0x000fe200078e000e */
[----:B------:R-:W1:Y:S08]  /*0460*/  S2UR UR5, SR_CTAID.Y ;  /* 0x00000000000579c3 */ /* 0x000e700000002600 */
[----:B------:R-:W2:Y:S01]  /*0470*/  LDC R19, c[0x0][0x230] ;  /* 0x00008c00ff137b82 */ /* 0x000ea20000000800 */
[----:B0-----:R-:W-:-:S02]  /*0480*/  UIADD3 UR4, UR4, UR11, URZ ;  /* 0x0000000b04047290 */ /* 0x001fc4000fffe03f */
[----:B-1----:R-:W-:-:S03]  /*0490*/  UIADD3 UR5, UR5, UR10, URZ ;  /* 0x0000000a05057290 */ /* 0x002fc6000fffe03f */
[----:B------:R-:W-:Y:S01]  /*04a0*/  ULDC.64 UR10, c[0x0][0x218] ;  /* 0x00008600000a7ab9 */ /* 0x000fe20000000a00 */
[----:B------:R-:W-:-:S03]  /*04b0*/  UIMAD UR4, UR4, UR9, UR5 ;  /* 0x00000009040472a4 */ /* 0x000fc6000f8e0205 */
[----:B------:R-:W-:-:S03]  /*04c0*/  ULDC UR9, c[0x0][0x238] ;  /* 0x00008e0000097ab9 */ /* 0x000fc60000000800 */
[----:B------:R-:W-:-:S04]  /*04d0*/  IMAD.WIDE.U32 R4, R7, UR4, R4 ;  /* 0x0000000407047c25 */ /* 0x000fc8000f8e0004 */
[----:B------:R-:W-:Y:S02]  /*04e0*/  IMAD R7, R8, UR4, RZ ;  /* 0x0000000408077c24 */ /* 0x000fe4000f8e02ff */
[----:B------:R-:W-:-:S04]  /*04f0*/  IMAD.WIDE.U32 R12, R4, UR15, R10 ;  /* 0x0000000f040c7c25 */ /* 0x000fc8000f8e000a */
[----:B------:R-:W-:-:S04]  /*0500*/  IMAD.IADD R5, R5, 0x1, R7 ;  /* 0x0000000105057824 */ /* 0x000fc800078e0207 */
[----:B------:R-:W-:-:S04]  /*0510*/  IMAD R5, R5, UR15, RZ ;  /* 0x0000000f05057c24 */ /* 0x000fc8000f8e02ff */
[----:B------:R-:W-:Y:S01]  /*0520*/  IMAD R5, R4, UR6, R5 ;  /* 0x0000000604057c24 */ /* 0x000fe2000f8e0205 */
[----:B------:R-:W-:-:S03]  /*0530*/  LEA R4, P0, R12, UR10, 0x3 ;  /* 0x0000000a0c047c11 */ /* 0x000fc6000f8018ff */
[----:B------:R-:W-:-:S05]  /*0540*/  IMAD.IADD R5, R13, 0x1, R5 ;  /* 0x000000010d057824 */ /* 0x000fca00078e0205 */
[----:B------:R-:W-:-:S06]  /*0550*/  LEA.HI.X R5, R12, UR11, R5, 0x3, P0 ;  /* 0x0000000b0c057c11 */ /* 0x000fcc00080f1c05 */
[----:B------:R-:W3:Y:S01]  /*0560*/  LDG.E.64 R4, desc[UR12][R4.64] ;  /* 0x0000000c04047981 */ /* 0x000ee2000c1e1b00 */
[----:B------:R-:W-:Y:S01]  /*0570*/  IADD3 R13, P0, P1, R2, 0x1, -R6 ;  /* 0x00000001020d7810 */ /* 0x000fe2000791e806 */
[----:B------:R-:W-:Y:S01]  /*0580*/  IMAD.U32 R7, RZ, RZ, UR7 ;  /* 0x00000007ff077e24 */ /* 0x000fe2000f8e00ff */
[----:B------:R-:W-:Y:S02]  /*0590*/  UISETP.GT.U32.AND UP0, UPT, UR9, URZ, UPT ;  /* 0x0000003f0900728c */ /* 0x000fe4000bf04070 */
[----:B------:R-:W-:Y:S02]  /*05a0*/  IADD3.X R17, R3, RZ, ~R9, P0, P1 ;  /* 0x000000ff03117210 */ /* 0x000fe400007e2c09 */
[----:B------:R-:W-:Y:S01]  /*05b0*/  IADD3 R10, P0, P1, R14, 0x1, -R7 ;  /* 0x000000010e0a7810 */ /* 0x000fe2000791e807 */
[----:B------:R-:W-:Y:S01]  /*05c0*/  UISETP.GT.AND.EX UP0, UPT, UR14, URZ, UPT, UP0 ;  /* 0x0000003f0e00728c */ /* 0x000fe2000bf04300 */
[----:B------:R-:W-:Y:S02]  /*05d0*/  IADD3 R8, P3, RZ, -R13, RZ ;  /* 0x8000000dff087210 */ /* 0x000fe40007f7e0ff */
[----:B------:R-:W-:Y:S01]  /*05e0*/  ISETP.GE.AND P2, PT, R17, RZ, PT ;  /* 0x000000ff1100720c */ /* 0x000fe20003f46270 */
[----:B------:R-:W-:Y:S01]  /*05f0*/  USEL UR5, UR9, URZ, UP0 ;  /* 0x0000003f09057287 */ /* 0x000fe20008000000 */
[----:B------:R-:W-:-:S02]  /*0600*/  IADD3.X R12, R11, ~UR8, RZ, P0, P1 ;  /* 0x800000080b0c7c10 */ /* 0x000fc400087e24ff */
[----:B--2---:R-:W-:Y:S01]  /*0610*/  ISETP.GT.U32.AND P0, PT, R19, RZ, PT ;  /* 0x000000ff1300720c */ /* 0x004fe20003f04070 */
[----:B------:R-:W-:Y:S01]  /*0620*/  ULOP3.LUT UR5, URZ, UR5, URZ, 0x33, !UPT ;  /* 0x000000053f057292 */ /* 0x000fe2000f8e333f */
[----:B------:R-:W-:Y:S01]  /*0630*/  SEL R13, R13, R8, !P2 ;  /* 0x000000080d0d7207 */ /* 0x000fe20005000000 */
[----:B------:R-:W-:Y:S01]  /*0640*/  IMAD.X R8, RZ, RZ, ~R17, P3 ;  /* 0x000000ffff087224 */ /* 0x000fe200018e0e11 */
[----:B------:R-:W-:Y:S01]  /*0650*/  IADD3 R15, P3, R14, -UR9, RZ ;  /* 0x800000090e0f7c10 */ /* 0x000fe2000ff7e0ff */
[----:B------:R-:W-:Y:S01]  /*0660*/  UIADD3 UR5, UP1, UP2, UR5, UR7, UR9 ;  /* 0x0000000705057290 */ /* 0x000fe2000fa3e009 */
[----:B------:R-:W-:Y:S02]  /*0670*/  ISETP.GT.AND.EX P0, PT, R0, RZ, PT, P0 ;  /* 0x000000ff0000720c */ /* 0x000fe40003f04300 */
[----:B------:R-:W-:Y:S02]  /*0680*/  IADD3 R7, P4, RZ, -R10, RZ ;  /* 0x8000000aff077210 */ /* 0x000fe40007f9e0ff */
[----:B------:R-:W-:-:S02]  /*0690*/  ISETP.GE.AND P1, PT, R12, RZ, PT ;  /* 0x000000ff0c00720c */ /* 0x000fc40003f26270 */
[----:B------:R-:W-:Y:S02]  /*06a0*/  SEL R17, R17, R8, !P2 ;  /* 0x0000000811117207 */ /* 0x000fe40005000000 */
[----:B------:R-:W-:Y:S02]  /*06b0*/  IADD3.X R18, R11, ~UR14, RZ, P3, !PT ;  /* 0x8000000e0b127c10 */ /* 0x000fe40009ffe4ff */
[----:B------:R-:W-:Y:S02]  /*06c0*/  SEL R8, R19, RZ, P0 ;  /* 0x000000ff13087207 */ /* 0x000fe40000000000 */
[----:B------:R-:W-:Y:S01]  /*06d0*/  SEL R10, R10, R7, !P1 ;  /* 0x000000070a0a7207 */ /* 0x000fe20004800000 */
[----:B------:R-:W-:Y:S01]  /*06e0*/  IMAD.X R7, RZ, RZ, ~R12, P4 ;  /* 0x000000ffff077224 */ /* 0x000fe200020e0e0c */
[----:B------:R-:W-:Y:S02]  /*06f0*/  IADD3 R16, P2, RZ, -R15, RZ ;  /* 0x8000000fff107210 */ /* 0x000fe40007f5e0ff */
[----:B------:R-:W-:-:S02]  /*0700*/  ISETP.LT.AND P3, PT, R18, RZ, PT ;  /* 0x000000ff1200720c */ /* 0x000fc40003f61270 */
[----:B------:R-:W-:Y:S02]  /*0710*/  LOP3.LUT R8, RZ, R8, RZ, 0x33, !PT ;  /* 0x00000008ff087212 */ /* 0x000fe400078e33ff */
[----:B------:R-:W-:Y:S02]  /*0720*/  IADD3 R23, P4, RZ, -R19, RZ ;  /* 0x80000013ff177210 */ /* 0x000fe40007f9e0ff */
[----:B------:R-:W-:Y:S02]  /*0730*/  SEL R12, R12, R7, !P1 ;  /* 0x000000070c0c7207 */ /* 0x000fe40004800000 */
[----:B------:R-:W-:Y:S01]  /*0740*/  SEL R15, R16, R15, P3 ;  /* 0x0000000f100f7207 */ /* 0x000fe20001800000 */
[----:B------:R-:W-:Y:S01]  /*0750*/  IMAD.X R22, RZ, RZ, ~R0, P4 ;  /* 0x000000ffff167224 */ /* 0x000fe200020e0e00 */
[----:B------:R-:W-:Y:S02]  /*0760*/  IADD3 R8, P1, P5, R8, R6, R19 ;  /* 0x0000000608087210 */ /* 0x000fe40007d3e013 */
[----:B------:R-:W-:Y:S01]  /*0770*/  SEL R16, R0, RZ, P0 ;  /* 0x000000ff00107207 */ /* 0x000fe20000000000 */
[----:B------:R-:W0:Y:S01]  /*0780*/  LDC.64 R6, c[0x0][0x228] ;  /* 0x00008a00ff067b82 */ /* 0x000e220000000a00 */
[----:B------:R-:W-:-:S02]  /*0790*/  ISETP.GT.U32.AND P0, PT, R23, RZ, PT ;  /* 0x000000ff1700720c */ /* 0x000fc40003f04070 */
[----:B------:R-:W-:Y:S02]  /*07a0*/  LOP3.LUT R16, RZ, R16, RZ, 0x33, !PT ;  /* 0x00000010ff107212 */ /* 0x000fe400078e33ff */
[----:B------:R-:W-:Y:S02]  /*07b0*/  IADD3 R21, P4, RZ, -UR9, RZ ;  /* 0x80000009ff157c10 */ /* 0x000fe4000ff9e0ff */
[----:B------:R-:W-:Y:S02]  /*07c0*/  ISETP.GT.AND.EX P0, PT, R22, RZ, PT, P0 ;  /* 0x000000ff1600720c */ /* 0x000fe40003f04300 */
[----:B------:R-:W-:Y:S01]  /*07d0*/  IADD3.X R9, R16, R9, R0, P1, P5 ;  /* 0x0000000910097210 */ /* 0x000fe20000fea400 */
[----:B------:R-:W-:Y:S01]  /*07e0*/  IMAD.X R16, RZ, RZ, ~UR14, P4 ;  /* 0x8000000eff107e24 */ /* 0x000fe2000a0e06ff */
[----:B------:R-:W-:Y:S02]  /*07f0*/  ISETP.GT.U32.AND P1, PT, R21, RZ, PT ;  /* 0x000000ff1500720c */ /* 0x000fe40003f24070 */
[----:B------:R-:W-:-:S02]  /*0800*/  SEL R23, R23, RZ, P0 ;  /* 0x000000ff17177207 */ /* 0x000fc40000000000 */
[----:B------:R-:W-:Y:S01]  /*0810*/  IADD3 R20, P5, R2, -R19, RZ ;  /* 0x8000001302147210 */ /* 0x000fe20007fbe0ff */
[----:B------:R-:W-:Y:S01]  /*0820*/  IMAD.X R19, RZ, RZ, ~R18, P2 ;  /* 0x000000ffff137224 */ /* 0x000fe200010e0e12 */
[----:B------:R-:W-:Y:S02]  /*0830*/  ISETP.GT.AND.EX P1, PT, R16, RZ, PT, P1 ;  /* 0x000000ff1000720c */ /* 0x000fe40003f24310 */
[----:B------:R-:W-:Y:S01]  /*0840*/  IADD3 R8, P4, R8, R23, RZ ;  /* 0x0000001708087210 */ /* 0x000fe20007f9e0ff */
[----:B------:R-:W-:Y:S01]  /*0850*/  IMAD.X R0, R3, 0x1, ~R0, P5 ;  /* 0x0000000103007824 */ /* 0x000fe200028e0e00 */
[----:B------:R-:W-:Y:S02]  /*0860*/  SEL R22, R22, RZ, P0 ;  /* 0x000000ff16167207 */ /* 0x000fe40000000000 */
[----:B------:R-:W-:Y:S02]  /*0870*/  SEL R21, R21, RZ, P1 ;  /* 0x000000ff15157207 */ /* 0x000fe40000800000 */
[----:B------:R-:W-:Y:S01]  /*0880*/  SEL R19, R19, R18, P3 ;  /* 0x0000001213137207 */ /* 0x000fe20001800000 */
[----:B------:R-:W-:Y:S01]  /*0890*/  IMAD.X R9, R9, 0x1, R22, P4 ;  /* 0x0000000109097824 */ /* 0x000fe200020e0616 */
[----:B------:R-:W-:Y:S01]  /*08a0*/  IADD3 R14, P2, P0, -R14, UR5, R21 ;  /* 0x000000050e0e7c10 */ /* 0x000fe2000f85e115 */
[----:B------:R-:W-:Y:S01]  /*08b0*/  USEL UR5, UR14, URZ, UP0 ;  /* 0x0000003f0e057287 */ /* 0x000fe20008000000 */
[-C--:B------:R-:W-:Y:S01]  /*08c0*/  IADD3 R21, P4, RZ, -R20.reuse, RZ ;  /* 0x80000014ff157210 */ /* 0x080fe20007f9e0ff */
[----:B0-----:R-:W-:Y:S01]  /*08d0*/  IMAD.WIDE.U32 R8, R6, UR4, R8 ;  /* 0x0000000406087c25 */ /* 0x001fe2000f8e0008 */
[----:B------:R-:W-:Y:S01]  /*08e0*/  ISETP.LT.AND P3, PT, R0, RZ, PT ;  /* 0x000000ff0000720c */ /* 0x000fe20003f61270 */
[----:B------:R-:W-:Y:S01]  /*08f0*/  ULOP3.LUT UR5, URZ, UR5, URZ, 0x33, !UPT ;  /* 0x000000053f057292 */ /* 0x000fe2000f8e333f */
[----:B------:R-:W-:Y:S01]  /*0900*/  SEL R16, R16, RZ, P1 ;  /* 0x000000ff10107207 */ /* 0x000fe20000800000 */
[----:B------:R-:W-:Y:S01]  /*0910*/  IMAD R7, R7, UR4, R9 ;  /* 0x0000000407077c24 */ /* 0x000fe2000f8e0209 */
[----:B------:R-:W-:Y:S01]  /*0920*/  SEL R20, R21, R20, P3 ;  /* 0x0000001415147207 */ /* 0x000fe20001800000 */
[----:B------:R-:W-:Y:S01]  /*0930*/  IMAD.X R21, RZ, RZ, ~R0, P4 ;  /* 0x000000ffff157224 */ /* 0x000fe200020e0e00 */
[----:B------:R-:W-:Y:S01]  /*0940*/  IADD3 R13, P4, P5, R13, R8, -R2 ;  /* 0x000000080d0d7210 */ /* 0x000fe20007d9e802 */
[----:B------:R-:W-:-:S03]  /*0950*/  UIADD3.X UR4, UR5, UR8, UR14, UP1, UP2 ;  /* 0x0000000805047290 */ /* 0x000fc60008fe440e */
[----:B------:R-:W-:Y:S02]  /*0960*/  SEL R9, R21, R0, P3 ;  /* 0x0000000015097207 */ /* 0x000fe40001800000 */
[----:B------:R-:W-:Y:S02]  /*0970*/  IADD3.X R0, R17, R7, ~R3, P4, P5 ;  /* 0x0000000711007210 */ /* 0x000fe400027eac03 */
[----:B------:R-:W-:Y:S02]  /*0980*/  IADD3 R3, P1, R13, R20, RZ ;  /* 0x000000140d037210 */ /* 0x000fe40007f3e0ff */
[----:B------:R-:W-:Y:S02]  /*0990*/  IADD3 R6, P3, P4, R15, R14, R10 ;  /* 0x0000000e0f067210 */ /* 0x000fe40007c7e00a */
[----:B------:R-:W-:Y:S01]  /*09a0*/  IADD3.X R11, ~R11, UR4, R16, P2, P0 ;  /* 0x000000040b0b7c10 */ /* 0x000fe200097e0510 */
[----:B------:R-:W-:Y:S01]  /*09b0*/  IMAD.X R0, R0, 0x1, R9, P1 ;  /* 0x0000000100007824 */ /* 0x000fe200008e0609 */
[----:B------:R-:W-:-:S02]  /*09c0*/  ULDC.64 UR4, c[0x0][0x220] ;  /* 0x0000880000047ab9 */ /* 0x000fc40000000a00 */
[----:B------:R-:W-:Y:S01]  /*09d0*/  IADD3.X R7, R19, R11, R12, P3, P4 ;  /* 0x0000000b13077210 */ /* 0x000fe20001fe840c */
[----:B------:R-:W-:Y:S02]  /*09e0*/  IMAD R0, R0, UR4, RZ ;  /* 0x0000000400007c24 */ /* 0x000fe4000f8e02ff */
[----:B------:R-:W-:-:S04]  /*09f0*/  IMAD.WIDE.U32 R6, R3, UR4, R6 ;  /* 0x0000000403067c25 */ /* 0x000fc8000f8e0006 */
[----:B------:R-:W-:Y:S01]  /*0a00*/  IMAD R3, R3, UR5, R0 ;  /* 0x0000000503037c24 */ /* 0x000fe2000f8e0200 */
[----:B------:R-:W-:Y:S02]  /*0a10*/  ULDC.64 UR4, c[0x0][0x210] ;  /* 0x0000840000047ab9 */ /* 0x000fe40000000a00 */
[----:B------:R-:W-:Y:S01]  /*0a20*/  LEA R2, P0, R6, UR4, 0x3 ;  /* 0x0000000406027c11 */ /* 0x000fe2000f8018ff */
[----:B------:R-:W-:-:S05]  /*0a30*/  IMAD.IADD R3, R7, 0x1, R3 ;  /* 0x0000000107037824 */ /* 0x000fca00078e0203 */
[----:B------:R-:W-:-:S05]  /*0a40*/  LEA.HI.X R3, R6, UR5, R3, 0x3, P0 ;  /* 0x0000000506037c11 */ /* 0x000fca00080f1c03 */
[----:B---3--:R-:W-:Y:S04]  /*0a50*/  REDG.E.ADD.F32.FTZ.RN.STRONG.GPU desc[UR12][R2.64], R4 ;  /* 0x00000004020079a6 */ /* 0x008fe8000c10f38c */
[----:B------:R-:W-:Y:S01]  /*0a60*/  REDG.E.ADD.F32.FTZ.RN.STRONG.GPU desc[UR12][R2.64+0x4], R5 ;  /* 0x00000405020079a6 */ /* 0x000fe2000c10f38c */
[----:B------:R-:W-:Y:S05]  /*0a70*/  EXIT ;  /* 0x000000000000794d */ /* 0x000fea0003800000 */
        .weak           $__internal_73_$__cuda_sm20_div_s64
        .type           $__internal_73_$__cuda_sm20_div_s64,@function
        .size           $__internal_73_$__cuda_sm20_div_s64,(.L_x_1230 - $__internal_73_$__cuda_sm20_div_s64)
$__internal_73_$__cuda_sm20_div_s64:
        /* <DEDUP_REMOVED lines=18> */
[----:B------:R-:W-:-:S04]  /*0ba0*/  IMAD.HI.U32 R11, R13, R19, RZ ;  /* 0x000000130d0b7227 */ /* 0x000fc800078e00ff */
[----:B------:R-:W-:-:S04]  /*0bb0*/  IMAD.HI.U32 R14, P1, R13, R17, R14 ;  /* 0x000000110d0e7227 */ /* 0x000fc8000782000e */
[----:B------:R-:W-:Y:S01]  /*0bc0*/  IMAD.X R11, R11, 0x1, R13, P0 ;  /* 0x000000010b0b7824 */ /* 0x000fe200000e060d */
[----:B------:R-:W-:-:S04]  /*0bd0*/  IADD3 R15, P3, R21, R14, RZ ;  /* 0x0000000e150f7210 */ /* 0x000fc80007f7e0ff */
[----:B------:R-:W-:Y:S01]  /*0be0*/  IADD3.X R11, RZ, RZ, R11, P3, P1 ;  /* 0x000000ffff0b7210 */ /* 0x000fe20001fe240b */
[----:B------:R-:W-:-:S04]  /*0bf0*/  IMAD.WIDE.U32 R12, R15, R4, RZ ;  /* 0x000000040f0c7225 */ /* 0x000fc800078e00ff */
[----:B------:R-:W-:Y:S01]  /*0c00*/  IMAD R13, R15, R5, R13 ;  /* 0x000000050f0d7224 */ /* 0x000fe200078e020d */
[----:B------:R-:W-:-:S03]  /*0c10*/  IADD3 R17, P0, RZ, -R12, RZ ;  /* 0x8000000cff117210 */ /* 0x000fc60007f1e0ff */
[----:B------:R-:W-:Y:S02]  /*0c20*/  IMAD R13, R11, R4, R13 ;  /* 0x000000040b0d7224 */ /* 0x000fe400078e020d */
[----:B------:R-:W-:-:S04]  /*0c30*/  IMAD.HI.U32 R14, R15, R17, RZ ;  /* 0x000000110f0e7227 */ /* 0x000fc800078e00ff */
[----:B------:R-:W-:Y:S02]  /*0c40*/  IMAD.X R12, RZ, RZ, ~R13, P0 ;  /* 0x000000ffff0c7224 */ /* 0x000fe400000e0e0d */
[----:B------:R-:W-:Y:S02]  /*0c50*/  IMAD.MOV.U32 R13, RZ, RZ, RZ ;  /* 0x000000ffff0d7224 */ /* 0x000fe400078e00ff */
        /* <DEDUP_REMOVED lines=27> */
[----:B------:R-:W-:Y:S02]  /*0e10*/  ISETP.GE.U32.AND P1, PT, R13, R4, PT ;  /* 0x000000040d00720c */ /* 0x000fe40003f26070 */
        /* <DEDUP_REMOVED lines=10> */
[----:B------:R-:W-:Y:S01]  /*0ec0*/  ISETP.NE.AND.EX P0, PT, RZ, UR6, PT, P0 ;  /* 0x00000006ff007c0c */ /* 0x000fe2000bf05300 */
[----:B------:R-:W-:-:S03]  /*0ed0*/  IMAD.MOV.U32 R11, RZ, RZ, 0x0 ;  /* 0x00000000ff0b7424 */ /* 0x000fc600078e00ff */
[----:B------:R-:W-:Y:S02]  /*0ee0*/  SEL R5, R12, R5, !P2 ;  /* 0x000000050c057207 */ /* 0x000fe40005000000 */
[----:B------:R-:W-:Y:S02]  /*0ef0*/  SEL R4, R4, 0xffffffff, P0 ;  /* 0xffffffff04047807 */ /* 0x000fe40000000000 */
[----:B------:R-:W-:Y:S01]  /*0f00*/  SEL R5, R5, 0xffffffff, P0 ;  /* 0xffffffff05057807 */ /* 0x000fe20000000000 */
[----:B------:R-:W-:Y:S06]  /*0f10*/  RET.REL.NODEC R10 `(_ZN2at6native49_GLOBAL__N__cfa43aba_16_ReflectionPad_cu_f800513936reflection_pad2d_backward_out_kernelIN3c107complexIfEEEEvPT_PKS6_lliiiiiii) ;  /* 0xfffffff00a387950 */ /* 0x000fec0003c3ffff */
.L_x_929:
        /* <DEDUP_REMOVED lines=14> */
.L_x_1230:


//--------------------- .text._ZN2at6native49_GLOBAL__N__cfa43aba_16_ReflectionPad_cu_f800513940reflection_pad2d_backward_det_out_kernelIN3c107complexIfEEEEvPT_PKS6_lliiiiiii --------------------------
	.section	.text._ZN2at6native49_GLOBAL__N__cfa43aba_16_ReflectionPad_cu_f800513940reflection_pad2d_backward_det_out_kernelIN3c107complexIfEEEEvPT_PKS6_lliiiiiii,"ax",@progbits
	.align	128
.text._ZN2at6native49_GLOBAL__N__cfa43aba_16_ReflectionPad_cu_f800513940reflection_pad2d_backward_det_out_kernelIN3c107complexIfEEEEvPT_PKS6_lliiiiiii:
        .type           _ZN2at6native49_GLOBAL__N__cfa43aba_16_ReflectionPad_cu_f800513940reflection_pad2d_backward_det_out_kernelIN3c107complexIfEEEEvPT_PKS6_lliiiiiii,@function
        .size           _ZN2at6native49_GLOBAL__N__cfa43aba_16_ReflectionPad_cu_f800513940reflection_pad2d_backward_det_out_kernelIN3c107complexIfEEEEvPT_PKS6_lliiiiiii,(.L_x_1232 - _ZN2at6native49_GLOBAL__N__cfa43aba_16_ReflectionPad_cu_f800513940reflection_pad2d_backward_det_out_kernelIN3c107complexIfEEEEvPT_PKS6_lliiiiiii)
        .other          _ZN2at6native49_GLOBAL__N__cfa43aba_16_ReflectionPad_cu_f800513940reflection_pad2d_backward_det_out_kernelIN3c107complexIfEEEEvPT_PKS6_lliiiiiii,@"STO_CUDA_ENTRY STV_DEFAULT"
_ZN2at6native49_GLOBAL__N__cfa43aba_16_ReflectionPad_cu_f800513940reflection_pad2d_backward_det_out_kernelIN3c107complexIfEEEEvPT_PKS6_lliiiiiii:
        /* <DEDUP_REMOVED lines=33> */
[----:B------:R-:W-:Y:S01]  /*0210*/  ULDC UR25, c[0x0][0xc] ;  /* 0x0000030000197ab9 */ /* 0x000fe20000000800 */
[----:B------:R-:W-:-:S02]  /*0220*/  UIADD3.X UR10, UR10, UR19, UR8, UP0, UP1 ;  /* 0x000000130a0a7290 */ /* 0x000fc400087e2408 */
[----:B------:R-:W-:Y:S02]  /*0230*/  UIADD3.X UR32, UR11, UR17, UR7, UP2, UP3 ;  /* 0x000000110b207290 */ /* 0x000fe400097e6407 */
[----:B------:R-:W-:-:S07]  /*0240*/  UIMAD.WIDE.U32 UR24, UR25, UR24, URZ ;  /* 0x00000018191872a5 */ /* 0x000fce000f8e003f */
[----:B------:R-:W-:Y:S05]  /*0250*/  @!P0 EXIT ;  /* 0x000000000000894d */ /* 0x000fea0003800000 */
[----:B------:R-:W-:Y:S01]  /*0260*/  ULOP3.LUT UR26, URZ, UR37, URZ, 0x33, !UPT ;  /* 0x000000253f1a7292 */ /* 0x000fe2000f8e333f */
[----:B------:R-:W0:Y:S01]  /*0270*/  LDC R8, c[0x0][0x230] ;  /* 0x00008c00ff087b82 */ /* 0x000e220000000800 */
[----:B------:R-:W-:Y:S01]  /*0280*/  ULOP3.LUT UR27, URZ, UR13, URZ, 0x33, !UPT ;  /* 0x0000000d3f1b7292 */ /* 0x000fe2000f8e333f */
[----:B------:R-:W-:Y:S01]  /*0290*/  IMAD.MOV.U32 R3, RZ, RZ, RZ ;  /* 0x000000ffff037224 */ /* 0x000fe200078e00ff */
[----:B------:R-:W-:Y:S01]  /*02a0*/  UIADD3 UR11, UP3, UR18, -0x1, URZ ;  /* 0xffffffff120b7890 */ /* 0x000fe2000ff7e03f */
[----:B------:R-:W-:Y:S01]  /*02b0*/  BSSY B0, `(.L_x_930) ;  /* 0x00001e8000007945 */ /* 0x000fe20003800000 */
        /* <DEDUP_REMOVED lines=15> */
[----:B------:R-:W-:-:S02]  /*03b0*/  UIMAD.WIDE.U32 UR28, UR20, UR35, URZ ;  /* 0x00000023141c72a5 */ /* 0x000fc4000f8e003f */
[----:B------:R-:W-:Y:S02]  /*03c0*/  UIMAD.WIDE.U32 UR30, UR36, UR35, URZ ;  /* 0x00000023241e72a5 */ /* 0x000fe4000f8e003f */
[----:B------:R-:W-:Y:S02]  /*03d0*/  UIMAD.WIDE.U32 UR32, UR26, UR35, URZ ;  /* 0x000000231a2072a5 */ /* 0x000fe4000f8e003f */
[----:B------:R-:W-:Y:S01]  /*03e0*/  UIMAD UR37, UR5, UR20, UR37 ;  /* 0x00000014052572a4 */ /* 0x000fe2000f8e0225 */
[----:B------:R-:W-:Y:S01]  /*03f0*/  ULDC.64 UR34, c[0x0][0x210] ;  /* 0x0000840000227ab9 */ /* 0x000fe20000000a00 */
[----:B------:R-:W-:Y:S01]  /*0400*/  UIMAD UR39, UR5, UR36, UR39 ;  /* 0x00000024052772a4 */ /* 0x000fe2000f8e0227 */
[C---:B------:R-:W-:Y:S01]  /*0410*/  LEA R2, P0, R0.reuse, UR34, 0x3 ;  /* 0x0000002200027c11 */ /* 0x040fe2000f8018ff */
[----:B------:R-:W-:Y:S02]  /*0420*/  UIMAD UR38, UR5, UR26, UR38 ;  /* 0x0000001a052672a4 */ /* 0x000fe4000f8e0226 */
[----:B------:R-:W-:Y:S01]  /*0430*/  UIADD3 UR12, UP4, UR11, UR12, URZ ;  /* 0x0000000c0b0c7290 */ /* 0x000fe2000ff9e03f */
[----:B------:R-:W-:Y:S01]  /*0440*/  LEA.HI.X R7, R0, UR35, R3, 0x3, P0 ;  /* 0x0000002300077c11 */ /* 0x000fe200080f1c03 */
[----:B------:R-:W-:-:S02]  /*0450*/  UIADD3 UR49, UR29, UR37, URZ ;  /* 0x000000251d317290 */ /* 0x000fc4000fffe03f */
[----:B------:R-:W-:Y:S02]  /*0460*/  UIADD3 UR51, UR31, UR39, URZ ;  /* 0x000000271f337290 */ /* 0x000fe4000fffe03f */
[----:B------:R-:W-:Y:S02]  /*0470*/  UIADD3 UR52, UR33, UR38, URZ ;  /* 0x0000002621347290 */ /* 0x000fe4000fffe03f */
[----:B------:R-:W-:Y:S01]  /*0480*/  UIADD3.X UR50, UR8, UR18, URZ, UP4, !UPT ;  /* 0x0000001208327290 */ /* 0x000fe2000a7fe43f */
[----:B------:R-:W-:Y:S01]  /*0490*/  ULDC.64 UR34, c[0x0][0x208] ;  /* 0x0000820000227ab9 */ /* 0x000fe20000000a00 */
[----:B------:R-:W-:Y:S01]  /*04a0*/  ULDC UR53, c[0x0][0x244] ;  /* 0x0000910000357ab9 */ /* 0x000fe20000000800 */
[----:B------:R-:W-:Y:S01]  /*04b0*/  ULDC UR54, c[0x0][0x224] ;  /* 0x0000890000367ab9 */ /* 0x000fe20000000800 */
[----:B------:R-:W-:Y:S01]  /*04c0*/  ULDC UR55, c[0x0][0x220] ;  /* 0x0000880000377ab9 */ /* 0x000fe20000000800 */
[----:B------:R-:W-:Y:S01]  /*04d0*/  ULDC.64 UR36, c[0x0][0x218] ;  /* 0x0000860000247ab9 */ /* 0x000fe20000000a00 */
[----:B01----:R-:W-:-:S06]  /*04e0*/  ULDC.64 UR38, c[0x0][0x220] ;  /* 0x0000880000267ab9 */ /* 0x003fcc0000000a00 */
.L_x_962:
[----:B0-----:R-:W-:Y:S01]  /*04f0*/  LOP3.LUT R4, R3, UR49, RZ, 0xfc, !PT ;  /* 0x0000003103047c12 */ /* 0x001fe2000f8efcff */
[----:B------:R-:W-:Y:S01]  /*0500*/  BSSY B1, `(.L_x_931) ;  /* 0x0000022000017945 */ /* 0x000fe20003800000 */
[----:B------:R-:W-:Y:S02]  /*0510*/  IMAD.MOV.U32 R12, RZ, RZ, R2 ;  /* 0x000000ffff0c7224 */ /* 0x000fe400078e0002 */
[----:B------:R-:W-:Y:S01]  /*0520*/  ISETP.NE.U32.AND P0, PT, R4, RZ, PT ;  /* 0x000000ff0400720c */ /* 0x000fe20003f05070 */
[----:B------:R-:W-:-:S12]  /*0530*/  IMAD.MOV.U32 R13, RZ, RZ, R7 ;  /* 0x000000ffff0d7224 */ /* 0x000fd800078e0007 */
[----:B------:R-:W-:Y:S05]  /*0540*/  @!P0 BRA `(.L_x_932) ;  /* 0x0000000000288947 */ /* 0x000fea0003800000 */
[----:B------:R-:W-:Y:S01]  /*0550*/  IMAD.U32 R24, RZ, RZ, UR28 ;  /* 0x0000001cff187e24 */ /* 0x000fe2000f8e00ff */
[----:B------:R-:W-:Y:S01]  /*0560*/  MOV R2, R0 ;  /* 0x0000000000027202 */ /* 0x000fe20000000f00 */
[----:B------:R-:W-:Y:S01]  /*0570*/  IMAD.U32 R25, RZ, RZ, UR29 ;  /* 0x0000001dff197e24 */ /* 0x000fe2000f8e00ff */
[----:B------:R-:W-:Y:S01]  /*0580*/  MOV R4, 0x5c0 ;  /* 0x000005c000047802 */ /* 0x000fe20000000f00 */
[----:B------:R-:W-:Y:S02]  /*0590*/  IMAD.MOV.U32 R5, RZ, RZ, R3 ;  /* 0x000000ffff057224 */ /* 0x000fe400078e0003 */
[----:B------:R-:W-:-:S07]  /*05a0*/  IMAD.U32 R6, RZ, RZ, UR49 ;  /* 0x00000031ff067e24 */ /* 0x000fce000f8e00ff */
[----:B------:R-:W-:Y:S05]  /*05b0*/  CALL.REL.NOINC `($__internal_74_$__cuda_sm20_div_s64) ;  /* 0x0000001800e87944 */ /* 0x000fea0003c00000 */
[----:B------:R-:W-:Y:S02]  /*05c0*/  IMAD.MOV.U32 R14, RZ, RZ, R6 ;  /* 0x000000ffff0e7224 */ /* 0x000fe400078e0006 */
[----:B------:R-:W-:Y:S01]  /*05d0*/  IMAD.MOV.U32 R15, RZ, RZ, R7 ;  /* 0x000000ffff0f7224 */ /* 0x000fe200078e0007 */
[----:B------:R-:W-:Y:S06]  /*05e0*/  BRA `(.L_x_933) ;  /* 0x00000000004c7947 */ /* 0x000fec0003800000 */
.L_x_932:
        /* <DEDUP_REMOVED lines=19> */
.L_x_933:
[----:B------:R-:W-:Y:S05]  /*0720*/  BSYNC B1 ;  /* 0x0000000000017941 */ /* 0x000fea0003800000 */
.L_x_931:
[----:B------:R-:W-:Y:S01]  /*0730*/  LOP3.LUT R2, R3, UR4, RZ, 0xfc, !PT ;  /* 0x0000000403027c12 */ /* 0x000fe2000f8efcff */
[----:B------:R-:W-:Y:S03]  /*0740*/  BSSY B1, `(.L_x_934) ;  /* 0x0000029000017945 */ /* 0x000fe60003800000 */
[----:B------:R-:W-:-:S13]  /*0750*/  ISETP.NE.U32.AND P0, PT, R2, RZ, PT ;  /* 0x000000ff0200720c */ /* 0x000fda0003f05070 */
[----:B------:R-:W-:Y:S05]  /*0760*/  @!P0 BRA `(.L_x_935) ;  /* 0x0000000000408947 */ /* 0x000fea0003800000 */
[----:B------:R-:W-:Y:S01]  /*0770*/  MOV R24, UR20 ;  /* 0x0000001400187c02 */ /* 0x000fe20008000f00 */
[----:B------:R-:W-:Y:S01]  /*0780*/  IMAD.U32 R25, RZ, RZ, UR21 ;  /* 0x00000015ff197e24 */ /* 0x000fe2000f8e00ff */
[----:B------:R-:W-:Y:S01]  /*0790*/  MOV R4, 0x7e0 ;  /* 0x000007e000047802 */ /* 0x000fe20000000f00 */
[----:B------:R-:W-:Y:S02]  /*07a0*/  IMAD.MOV.U32 R2, RZ, RZ, R0 ;  /* 0x000000ffff027224 */ /* 0x000fe400078e0000 */
[----:B------:R-:W-:Y:S02]  /*07b0*/  IMAD.MOV.U32 R5, RZ, RZ, R3 ;  /* 0x000000ffff057224 */ /* 0x000fe400078e0003 */
[----:B------:R-:W-:-:S07]  /*07c0*/  IMAD.U32 R6, RZ, RZ, UR4 ;  /* 0x00000004ff067e24 */ /* 0x000fce000f8e00ff */
[----:B------:R-:W-:Y:S05]  /*07d0*/  CALL.REL.NOINC `($__internal_74_$__cuda_sm20_div_s64) ;  /* 0x0000001800607944 */ /* 0x000fea0003c00000 */
[----:B------:R-:W-:Y:S02]  /*07e0*/  IADD3 R17, P0, RZ, -R6, RZ ;  /* 0x80000006ff117210 */ /* 0x000fe40007f1e0ff */
[----:B------:R-:W-:-:S03]  /*07f0*/  MOV R2, R0 ;  /* 0x0000000000027202 */ /* 0x000fc60000000f00 */
[----:B------:R-:W-:Y:S02]  /*0800*/  IMAD.X R16, RZ, RZ, ~R7, P0 ;  /* 0x000000ffff107224 */ /* 0x000fe400000e0e07 */
[----:B------:R-:W-:-:S04]  /*0810*/  IMAD.WIDE.U32 R4, R17, UR20, R2 ;  /* 0x0000001411047c25 */ /* 0x000fc8000f8e0002 */
[----:B------:R-:W-:Y:S02]  /*0820*/  IMAD R16, R16, UR20, RZ ;  /* 0x0000001410107c24 */ /* 0x000fe4000f8e02ff */
[----:B------:R-:W-:Y:S02]  /*0830*/  IMAD.MOV.U32 R2, RZ, RZ, R4 ;  /* 0x000000ffff027224 */ /* 0x000fe400078e0004 */
[----:B------:R-:W-:-:S04]  /*0840*/  IMAD R17, R17, UR4, R16 ;  /* 0x0000000411117c24 */ /* 0x000fc8000f8e0210 */
[----:B------:R-:W-:Y:S01]  /*0850*/  IMAD.IADD R5, R5, 0x1, R17 ;  /* 0x0000000105057824 */ /* 0x000fe200078e0211 */
[----:B------:R-:W-:Y:S06]  /*0860*/  BRA `(.L_x_936) ;  /* 0x0000000000587947 */ /* 0x000fec0003800000 */
.L_x_935:
        /* <DEDUP_REMOVED lines=20> */
[----:B------:R-:W-:Y:S01]  /*09b0*/  IMAD R2, R7, UR20, R0 ;  /* 0x0000001407027c24 */ /* 0x000fe2000f8e0200 */
[----:B------:R-:W-:-:S11]  /*09c0*/  HFMA2.MMA R7, -RZ, RZ, 0, 0 ;  /* 0x00000000ff077435 */ /* 0x000fd600000001ff */
.L_x_936:
[----:B------:R-:W-:Y:S05]  /*09d0*/  BSYNC B1 ;  /* 0x0000000000017941 */ /* 0x000fea0003800000 */
.L_x_934:
[----:B------:R-:W-:Y:S01]  /*09e0*/  LOP3.LUT R4, R7, UR5, RZ, 0xfc, !PT ;  /* 0x0000000507047c12 */ /* 0x000fe2000f8efcff */
[----:B------:R-:W-:Y:S03]  /*09f0*/  BSSY B1, `(.L_x_937) ;  /* 0x000001b000017945 */ /* 0x000fe60003800000 */
[----:B------:R-:W-:-:S13]  /*0a00*/  ISETP.NE.U32.AND P0, PT, R4, RZ, PT ;  /* 0x000000ff0400720c */ /* 0x000fda0003f05070 */
[----:B------:R-:W-:Y:S05]  /*0a10*/  @!P0 BRA `(.L_x_938) ;  /* 0x0000000000148947 */ /* 0x000fea0003800000 */
[----:B------:R-:W-:Y:S01]  /*0a20*/  IMAD.MOV.U32 R17, RZ, RZ, R6 ;  /* 0x000000ffff117224 */ /* 0x000fe200078e0006 */
[----:B------:R-:W-:Y:S01]  /*0a30*/  MOV R4, 0xa60 ;  /* 0x00000a6000047802 */ /* 0x000fe20000000f00 */
[----:B------:R-:W-:-:S07]  /*0a40*/  IMAD.MOV.U32 R18, RZ, RZ, R7 ;  /* 0x000000ffff127224 */ /* 0x000fce00078e0007 */
[----:B------:R-:W-:Y:S05]  /*0a50*/  CALL.REL.NOINC `($__internal_75_$__cuda_sm20_rem_s64) ;  /* 0x0000001c00107944 */ /* 0x000fea0003c00000 */
[----:B------:R-:W-:Y:S05]  /*0a60*/  BRA `(.L_x_939) ;  /* 0x00000000004c7947 */ /* 0x000fea0003800000 */
.L_x_938:
        /* <DEDUP_REMOVED lines=19> */
.L_x_939:
[----:B------:R-:W-:Y:S05]  /*0ba0*/  BSYNC B1 ;  /* 0x0000000000017941 */ /* 0x000fea0003800000 */
.L_x_937:
[----:B------:R-:W-:Y:S01]  /*0bb0*/  LOP3.LUT R4, R5, UR54, RZ, 0xfc, !PT ;  /* 0x0000003605047c12 */ /* 0x000fe2000f8efcff */
[----:B------:R-:W-:Y:S03]  /*0bc0*/  BSSY B1, `(.L_x_940) ;  /* 0x0000028000017945 */ /* 0x000fe60003800000 */
[----:B------:R-:W-:-:S13]  /*0bd0*/  ISETP.NE.U32.AND P0, PT, R4, RZ, PT ;  /* 0x000000ff0400720c */ /* 0x000fda0003f05070 */
[----:B------:R-:W-:Y:S05]  /*0be0*/  @!P0 BRA `(.L_x_941) ;  /* 0x0000000000408947 */ /* 0x000fea0003800000 */
[----:B------:R-:W-:Y:S01]  /*0bf0*/  ULDC.64 UR40, c[0x0][0x220] ;  /* 0x0000880000287ab9 */ /* 0x000fe20000000a00 */
[----:B------:R-:W-:Y:S01]  /*0c00*/  MOV R4, 0xc40 ;  /* 0x00000c4000047802 */ /* 0x000fe20000000f00 */
[----:B------:R-:W-:Y:S01]  /*0c10*/  IMAD.U32 R24, RZ, RZ, UR40 ;  /* 0x00000028ff187e24 */ /* 0x000fe2000f8e00ff */
[----:B------:R-:W-:-:S07]  /*0c20*/  MOV R6, UR41 ;  /* 0x0000002900067c02 */ /* 0x000fce0008000f00 */
[----:B------:R-:W-:Y:S05]  /*0c30*/  CALL.REL.NOINC `($__internal_74_$__cuda_sm20_div_s64) ;  /* 0x0000001400487944 */ /* 0x000fea0003c00000 */
[----:B------:R-:W-:Y:S01]  /*0c40*/  IADD3 R21, P0, RZ, -R6, RZ ;  /* 0x80000006ff157210 */ /* 0x000fe20007f1e0ff */
[----:B------:R-:W-:-:S04]  /*0c50*/  IMAD.MOV.U32 R4, RZ, RZ, R2 ;  /* 0x000000ffff047224 */ /* 0x000fc800078e0002 */
[----:B------:R-:W-:Y:S02]  /*0c60*/  IMAD.X R20, RZ, RZ, ~R7, P0 ;  /* 0x000000ffff147224 */ /* 0x000fe400000e0e07 */
[----:B------:R-:W-:-:S04]  /*0c70*/  IMAD.WIDE.U32 R18, R21, UR38, R4 ;  /* 0x0000002615127c25 */ /* 0x000fc8000f8e0004 */
[----:B------:R-:W-:Y:S02]  /*0c80*/  IMAD R20, R20, UR38, RZ ;  /* 0x0000002614147c24 */ /* 0x000fe4000f8e02ff */
[----:B------:R-:W-:Y:S02]  /*0c90*/  IMAD.MOV.U32 R5, RZ, RZ, R18 ;  /* 0x000000ffff057224 */ /* 0x000fe400078e0012 */
[----:B------:R-:W-:Y:S02]  /*0ca0*/  IMAD R21, R21, UR39, R20 ;  /* 0x0000002715157c24 */ /* 0x000fe4000f8e0214 */
[----:B------:R-:W-:Y:S02]  /*0cb0*/  IMAD.MOV.U32 R20, RZ, RZ, R6 ;  /* 0x000000ffff147224 */ /* 0x000fe400078e0006 */
[----:B------:R-:W-:Y:S01]  /*0cc0*/  IMAD.IADD R4, R19, 0x1, R21 ;  /* 0x0000000113047824 */ /* 0x000fe200078e0215 */
[----:B------:R-:W-:Y:S01]  /*0cd0*/  MOV R21, R7 ;  /* 0x0000000700157202 */ /* 0x000fe20000000f00 */
[----:B------:R-:W-:Y:S06]  /*0ce0*/  BRA `(.L_x_942) ;  /* 0x0000000000547947 */ /* 0x000fec0003800000 */
.L_x_941:
        /* <DEDUP_REMOVED lines=18> */
[----:B------:R-:W-:-:S05]  /*0e10*/  @!P2 LOP3.LUT R20, RZ, UR55, RZ, 0x33, !PT ;  /* 0x00000037ff14ac12 */ /* 0x000fca000f8e33ff */
[----:B------:R-:W-:-:S04]  /*0e20*/  IMAD.MOV R5, RZ, RZ, -R20 ;  /* 0x000000ffff057224 */ /* 0x000fc800078e0a14 */
[----:B------:R-:W-:-:S07]  /*0e30*/  IMAD R5, R5, UR55, R2 ;  /* 0x0000003705057c24 */ /* 0x000fce000f8e0202 */
.L_x_942:
[----:B------:R-:W-:Y:S05]  /*0e40*/  BSYNC B1 ;  /* 0x0000000000017941 */ /* 0x000fea0003800000 */
.L_x_940:
[C---:B------:R-:W-:Y:S01]  /*0e50*/  ISETP.GT.U32.AND P3, PT, R20.reuse, R8, PT ;  /* 0x000000081400720c */ /* 0x040fe20003f64070 */
[----:B------:R-:W-:Y:S01]  /*0e60*/  BSSY B1, `(.L_x_943) ;  /* 0x0000064000017945 */ /* 0x000fe20003800000 */
[----:B------:R-:W-:Y:S01]  /*0e70*/  ISETP.LT.U32.AND P2, PT, R20, 0x1, PT ;  /* 0x000000011400780c */ /* 0x000fe20003f41070 */
[----:B------:R-:W-:Y:S01]  /*0e80*/  IMAD.MOV.U32 R2, RZ, RZ, RZ ;  /* 0x000000ffff027224 */ /* 0x000fe200078e00ff */
[----:B------:R-:W-:Y:S01]  /*0e90*/  ISETP.GT.AND.EX P3, PT, R21, UR7, PT, P3 ;  /* 0x0000000715007c0c */ /* 0x000fe2000bf64330 */
[----:B------:R-:W-:Y:S01]  /*0ea0*/  IMAD.MOV.U32 R19, RZ, RZ, RZ ;  /* 0x000000ffff137224 */ /* 0x000fe200078e00ff */
        /* <DEDUP_REMOVED lines=20> */
[----:B------:R-:W-:Y:S01]  /*0ff0*/  ISETP.GE.U32.AND P2, PT, R6, UR26, PT ;  /* 0x0000001a06007c0c */ /* 0x000fe2000bf46070 */
[----:B------:R-:W-:-:S03]  /*1000*/  IMAD.MOV.U32 R2, RZ, RZ, RZ ;  /* 0x000000ffff027224 */ /* 0x000fc600078e00ff */
        /* <DEDUP_REMOVED lines=13> */
[----:B------:R-:W-:-:S06]  /*10e0*/  LEA.HI.X R7, R7, UR37, R18, 0x3, P2 ;  /* 0x0000002507077c11 */ /* 0x000fcc00090f1c12 */
[----:B------:R-:W2:Y:S02]  /*10f0*/  LDG.E.64 R6, desc[UR34][R6.64] ;  /* 0x0000002206067981 */ /* 0x000ea4000c1e1b00 */
[----:B--2---:R-:W-:Y:S01]  /*1100*/  FADD.FTZ R19, RZ, R6 ;  /* 0x00000006ff137221 */ /* 0x004fe20000010000 */
[----:B------:R-:W-:-:S07]  /*1110*/  FADD.FTZ R2, RZ, R7 ;  /* 0x00000007ff027221 */ /* 0x000fce0000010000 */
.L_x_946:
[----:B------:R-:W-:Y:S05]  /*1120*/  BSYNC B2 ;  /* 0x0000000000027941 */ /* 0x000fea0003800000 */
.L_x_945:
        /* <DEDUP_REMOVED lines=30> */
[----:B--2---:R-:W-:Y:S01]  /*1310*/  FADD.FTZ R19, R19, R6 ;  /* 0x0000000613137221 */ /* 0x004fe20000010000 */
[----:B------:R-:W-:Y:S01]  /*1320*/  FADD.FTZ R2, R2, R7 ;  /* 0x0000000702027221 */ /* 0x000fe20000010000 */
[----:B------:R-:W-:Y:S06]  /*1330*/  BRA `(.L_x_944) ;  /* 0x0000000000587947 */ /* 0x000fec0003800000 */
.L_x_947:
        /* <DEDUP_REMOVED lines=21> */
[----:B------:R-:W-:-:S07]  /*1490*/  FADD.FTZ R2, R2, R7 ;  /* 0x0000000702027221 */ /* 0x000fce0000010000 */
.L_x_944:
[----:B------:R-:W-:Y:S05]  /*14a0*/  BSYNC B1 ;  /* 0x0000000000017941 */ /* 0x000fea0003800000 */
.L_x_943:
        /* <DEDUP_REMOVED lines=9> */
.L_x_950:
        /* <DEDUP_REMOVED lines=10> */
[----:B------:R-:W-:Y:S01]  /*15e0*/  IADD3.X R7, R7, UR16, R22, P1, P2 ;  /* 0x0000001007077c10 */ /* 0x000fe20008fe4416 */
[----:B------:R-:W-:-:S04]  /*15f0*/  IMAD.WIDE.U32 R22, R6, UR9, RZ ;  /* 0x0000000906167c25 */ /* 0x000fc8000f8e00ff */
[----:B------:R-:W-:Y:S01]  /*1600*/  IMAD R7, R7, UR9, RZ ;  /* 0x0000000907077c24 */ /* 0x000fe2000f8e02ff */
[----:B------:R-:W-:-:S03]  /*1610*/  IADD3 R29, P2, P3, R22, R5, R10 ;  /* 0x00000005161d7210 */ /* 0x000fc60007b5e00a */
[----:B------:R-:W-:Y:S01]  /*1620*/  IMAD R7, R6, UR10, R7 ;  /* 0x0000000a06077c24 */ /* 0x000fe2000f8e0207 */
[----:B------:R-:W-:-:S03]  /*1630*/  ISETP.GE.U32.AND P1, PT, R29, UR26, PT ;  /* 0x0000001a1d007c0c */ /* 0x000fc6000bf26070 */
[----:B------:R-:W-:-:S05]  /*1640*/  IMAD.IADD R7, R23, 0x1, R7 ;  /* 0x0000000117077824 */ /* 0x000fca00078e0207 */
[----:B------:R-:W-:-:S04]  /*1650*/  IADD3.X R27, R7, UR8, R4, P2, P3 ;  /* 0x00000008071b7c10 */ /* 0x000fc800097e6404 */
        /* <DEDUP_REMOVED lines=17> */
.L_x_954:
[----:B------:R-:W-:Y:S05]  /*1770*/  BSYNC B3 ;  /* 0x0000000000037941 */ /* 0x000fea0003800000 */
.L_x_953:
        /* <DEDUP_REMOVED lines=31> */
.L_x_958:
[----:B------:R-:W-:Y:S05]  /*1970*/  BSYNC B3 ;  /* 0x0000000000037941 */ /* 0x000fea0003800000 */
.L_x_957:
[----:B------:R-:W-:Y:S05]  /*1980*/  BRA `(.L_x_959) ;  /* 0x0000000000d07947 */ /* 0x000fea0003800000 */
.L_x_955:
        /* <DEDUP_REMOVED lines=21> */
.L_x_960:
[----:B------:R-:W-:Y:S05]  /*1ae0*/  BSYNC B3 ;  /* 0x0000000000037941 */ /* 0x000fea0003800000 */
.L_x_952:
        /* <DEDUP_REMOVED lines=27> */
.L_x_961:
[----:B------:R-:W-:Y:S05]  /*1ca0*/  BSYNC B3 ;  /* 0x0000000000037941 */ /* 0x000fea0003800000 */
.L_x_951:
[----:B------:R-:W-:Y:S05]  /*1cb0*/  @!P4 BREAK B1 ;  /* 0x000000000001c942 */ /* 0x000fea0003800000 */
[----:B------:R-:W-:Y:S05]  /*1cc0*/  @!P4 BRA `(.L_x_956) ;  /* 0x00000000008cc947 */ /* 0x000fea0003800000 */
.L_x_959:
[----:B------:R-:W-:Y:S05]  /*1cd0*/  BSYNC B1 ;  /* 0x0000000000017941 */ /* 0x000fea0003800000 */
.L_x_949:
[----:B------:R-:W-:Y:S01]  /*1ce0*/  IADD3 R24, P0, R5, -UR11, RZ ;  /* 0x8000000b05187c10 */ /* 0x000fe2000ff1e0ff */
[----:B------:R-:W-:Y:S01]  /*1cf0*/  IMAD.U32 R7, RZ, RZ, UR50 ;  /* 0x00000032ff077e24 */ /* 0x000fe2000f8e00ff */
[----:B------:R-:W-:Y:S02]  /*1d00*/  IADD3 R23, P1, R20, R8, RZ ;  /* 0x0000000814177210 */ /* 0x000fe40007f3e0ff */
[----:B------:R-:W-:Y:S02]  /*1d10*/  IADD3.X R18, R4, ~UR18, RZ, P0, !PT ;  /* 0x8000001204127c10 */ /* 0x000fe400087fe4ff */
[----:B------:R-:W-:Y:S02]  /*1d20*/  IADD3.X R22, R21, UR7, RZ, P1, !PT ;  /* 0x0000000715167c10 */ /* 0x000fe40008ffe4ff */
[----:B------:R-:W-:Y:S02]  /*1d30*/  IADD3 R25, P1, RZ, -R24, RZ ;  /* 0x80000018ff197210 */ /* 0x000fe40007f3e0ff */
[----:B------:R-:W-:Y:S01]  /*1d40*/  MOV R6, UR12 ;  /* 0x0000000c00067c02 */ /* 0x000fe20008000f00 */
[----:B------:R-:W-:Y:S01]  /*1d50*/  IMAD R22, R22, UR9, RZ ;  /* 0x0000000916167c24 */ /* 0x000fe2000f8e02ff */
[----:B------:R-:W-:Y:S01]  /*1d60*/  ISETP.LT.AND P0, PT, R18, RZ, PT ;  /* 0x000000ff1200720c */ /* 0x000fe20003f01270 */
[----:B------:R-:W-:-:S02]  /*1d70*/  IMAD.X R27, RZ, RZ, ~R18, P1 ;  /* 0x000000ffff1b7224 */ /* 0x000fc400008e0e12 */
[----:B------:R-:W-:Y:S01]  /*1d80*/  IMAD.WIDE.U32 R6, R23, UR9, R6 ;  /* 0x0000000917067c25 */ /* 0x000fe2000f8e0006 */
[----:B------:R-:W-:Y:S02]  /*1d90*/  SEL R29, R25, R24, P0 ;  /* 0x00000018191d7207 */ /* 0x000fe40000000000 */
        /* <DEDUP_REMOVED lines=22> */
.L_x_956:
[----:B------:R-:W-:Y:S05]  /*1f00*/  BSYNC B2 ;  /* 0x0000000000027941 */ /* 0x000fea0003800000 */
.L_x_948:
[----:B------:R-:W-:Y:S02]  /*1f10*/  IMAD.U32 R9, RZ, RZ, UR7 ;  /* 0x00000007ff097e24 */ /* 0x000fe4000f8e00ff */
[----:B------:R-:W-:Y:S02]  /*1f20*/  IMAD.U32 R11, RZ, RZ, UR8 ;  /* 0x00000008ff0b7e24 */ /* 0x000fe4000f8e00ff */
[C---:B------:R-:W-:Y:S02]  /*1f30*/  IMAD R25, R14.reuse, UR51, RZ ;  /* 0x000000330e197c24 */ /* 0x040fe4000f8e02ff */
[----:B------:R-:W-:-:S04]  /*1f40*/  IMAD.WIDE.U32 R22, R14, UR30, R8 ;  /* 0x0000001e0e167c25 */ /* 0x000fc8000f8e0008 */
[----:B------:R-:W-:Y:S01]  /*1f50*/  IMAD R17, R17, UR26, RZ ;  /* 0x0000001a11117c24 */ /* 0x000fe2000f8e02ff */
[----:B------:R-:W-:Y:S01]  /*1f60*/  IADD3 R14, P0, R20, R22, RZ ;  /* 0x00000016140e7210 */ /* 0x000fe20007f1e0ff */
[----:B------:R-:W-:-:S04]  /*1f70*/  IMAD.WIDE.U32 R6, R16, UR26, R10 ;  /* 0x0000001a10067c25 */ /* 0x000fc8000f8e000a */
[----:B------:R-:W-:Y:S01]  /*1f80*/  IMAD R25, R15, UR30, R25 ;  /* 0x0000001e0f197c24 */ /* 0x000fe2000f8e0219 */
[----:B------:R-:W-:Y:S01]  /*1f90*/  IADD3 R6, P1, R5, R6, RZ ;  /* 0x0000000605067210 */ /* 0x000fe20007f3e0ff */
[----:B------:R-:W-:-:S03]  /*1fa0*/  IMAD R17, R16, UR48, R17 ;  /* 0x0000003010117c24 */ /* 0x000fc6000f8e0211 */
[----:B------:R-:W-:Y:S02]  /*1fb0*/  IADD3.X R20, R21, R23, R25, P0, !PT ;  /* 0x0000001715147210 */ /* 0x000fe400007fe419 */
[----:B------:R-:W-:-:S03]  /*1fc0*/  IADD3.X R7, R4, R17, R7, P1, !PT ;  /* 0x0000001104077210 */ /* 0x000fc60000ffe407 */
[----:B------:R-:W-:Y:S02]  /*1fd0*/  IMAD R15, R20, UR9, RZ ;  /* 0x00000009140f7c24 */ /* 0x000fe4000f8e02ff */
[----:B------:R-:W-:-:S04]  /*1fe0*/  IMAD.WIDE.U32 R4, R14, UR9, R6 ;  /* 0x000000090e047c25 */ /* 0x000fc8000f8e0006 */
[----:B------:R-:W-:Y:S01]  /*1ff0*/  IMAD R15, R14, UR10, R15 ;  /* 0x0000000a0e0f7c24 */ /* 0x000fe2000f8e020f */
[----:B------:R-:W-:-:S04]  /*2000*/  LEA R6, P0, R4, UR36, 0x3 ;  /* 0x0000002404067c11 */ /* 0x000fc8000f8018ff */
[----:B------:R-:W-:-:S04]  /*2010*/  IADD3 R5, R5, R15, RZ ;  /* 0x0000000f05057210 */ /* 0x000fc80007ffe0ff */
[----:B------:R-:W-:Y:S02]  /*2020*/  LEA.HI.X R7, R4, UR37, R5, 0x3, P0 ;  /* 0x0000002504077c11 */ /* 0x000fe400080f1c05 */
[----:B------:R-:W2:Y:S04]  /*2030*/  LDG.E.64 R4, desc[UR34][R12.64] ;  /* 0x000000220c047981 */ /* 0x000ea8000c1e1b00 */
[----:B------:R-:W3:Y:S01]  /*2040*/  LDG.E.64 R6, desc[UR34][R6.64] ;  /* 0x0000002206067981 */ /* 0x000ee2000c1e1b00 */
[----:B------:R-:W-:-:S04]  /*2050*/  IADD3 R0, P0, R0, UR24, RZ ;  /* 0x0000001800007c10 */ /* 0x000fc8000ff1e0ff */
[----:B------:R-:W-:Y:S02]  /*2060*/  IADD3.X R3, R3, UR25, RZ, P0, !PT ;  /* 0x0000001903037c10 */ /* 0x000fe400087fe4ff */
[----:B------:R-:W-:Y:S01]  /*2070*/  ISETP.GE.U32.AND P0, PT, R0, UR22, PT ;  /* 0x0000001600007c0c */ /* 0x000fe2000bf06070 */
[----:B------:R-:W-:-:S03]  /*2080*/  IMAD.U32 R15, RZ, RZ, UR24 ;  /* 0x00000018ff0f7e24 */ /* 0x000fc6000f8e00ff */
[----:B------:R-:W-:Y:S01]  /*2090*/  ISETP.GE.AND.EX P0, PT, R3, UR6, PT, P0 ;  /* 0x0000000603007c0c */ /* 0x000fe2000bf06300 */
[----:B------:R-:W-:Y:S01]  /*20a0*/  USHF.L.U64.HI UR40, UR24, 0x3, UR25 ;  /* 0x0000000318287899 */ /* 0x000fe20008010219 */
[----:B---3--:R-:W-:Y:S01]  /*20b0*/  FADD.FTZ R2, R7, R2 ;  /* 0x0000000207027221 */ /* 0x008fe20000010000 */
[----:B------:R-:W-:-:S03]  /*20c0*/  FADD.FTZ R19, R6, R19 ;  /* 0x0000001306137221 */ /* 0x000fc60000010000 */
[----:B--2---:R-:W-:Y:S01]  /*20d0*/  FADD.FTZ R5, R2, R5 ;  /* 0x0000000502057221 */ /* 0x004fe20000010000 */
[----:B------:R-:W-:-:S05]  /*20e0*/  FADD.FTZ R4, R19, R4 ;  /* 0x0000000413047221 */ /* 0x000fca0000010000 */
[----:B------:R0:W-:Y:S01]  /*20f0*/  STG.E.64 desc[UR34][R12.64], R4 ;  /* 0x000000040c007986 */ /* 0x0001e2000c101b22 */
[----:B------:R-:W-:-:S04]  /*2100*/  LEA R2, P1, R15, R12, 0x3 ;  /* 0x0000000c0f027211 */ /* 0x000fc800078218ff */
[----:B------:R-:W-:Y:S01]  /*2110*/  IADD3.X R7, R13, UR40, RZ, P1, !PT ;  /* 0x000000280d077c10 */ /* 0x000fe20008ffe4ff */
[----:B------:R-:W-:Y:S08]  /*2120*/  @!P0 BRA `(.L_x_962) ;  /* 0xffffffe000f08947 */ /* 0x000ff0000383ffff */
[----:B------:R-:W-:Y:S05]  /*2130*/  BSYNC B0 ;  /* 0x0000000000007941 */ /* 0x000fea0003800000 */
.L_x_930:
[----:B------:R-:W-:Y:S05]  /*2140*/  WARPSYNC.ALL ;  /* 0x0000000000007948 */ /* 0x000fea0003800000 */
[----:B------:R-:W-:Y:S05]  /*2150*/  EXIT ;  /* 0x000000000000794d */ /* 0x000fea0003800000 */
        .weak           $__internal_74_$__cuda_sm20_div_s64
        .type           $__internal_74_$__cuda_sm20_div_s64,@function
        .size           $__internal_74_$__cuda_sm20_div_s64,($__internal_75_$__cuda_sm20_rem_s64 - $__internal_74_$__cuda_sm20_div_s64)
$__internal_74_$__cuda_sm20_div_s64:
        /* <DEDUP_REMOVED lines=17> */
[----:B------:R-:W-:-:S04]  /*2270*/  IMAD.WIDE.U32 R22, P0, R18, R25, R22 ;  /* 0x0000001912167225 */ /* 0x000fc80007800016 */
[----:B------:R-:W-:-:S04]  /*2280*/  IMAD.HI.U32 R22, P1, R19, R7, R22 ;  /* 0x0000000713167227 */ /* 0x000fc80007820016 */
[CC--:B------:R-:W-:Y:S02]  /*2290*/  IMAD R23, R19.reuse, R25.reuse, RZ ;  /* 0x0000001913177224 */ /* 0x0c0fe400078e02ff */
[----:B------:R-:W-:Y:S01]  /*22a0*/  IMAD.HI.U32 R7, R19, R25, RZ ;  /* 0x0000001913077227 */ /* 0x000fe200078e00ff */
[----:B------:R-:W-:Y:S02]  /*22b0*/  IADD3 R25, P4, RZ, -R2, RZ ;  /* 0x80000002ff197210 */ /* 0x000fe40007f9e0ff */
[----:B------:R-:W-:Y:S02]  /*22c0*/  IADD3 R23, P2, R23, R22, RZ ;  /* 0x0000001617177210 */ /* 0x000fe40007f5e0ff */
[----:B------:R-:W-:Y:S01]  /*22d0*/  IADD3.X R7, R7, R19, RZ, P0, !PT ;  /* 0x0000001307077210 */ /* 0x000fe200007fe4ff */
[----:B------:R-:W-:Y:S02]  /*22e0*/  IMAD.X R28, RZ, RZ, ~R5, P4 ;  /* 0x000000ffff1c7224 */ /* 0x000fe400020e0e05 */
[----:B------:R-:W-:Y:S01]  /*22f0*/  IMAD.WIDE.U32 R18, R23, R20, RZ ;  /* 0x0000001417127225 */ /* 0x000fe200078e00ff */
[----:B------:R-:W-:-:S03]  /*2300*/  IADD3.X R7, RZ, RZ, R7, P2, P1 ;  /* 0x000000ffff077210 */ /* 0x000fc600017e2407 */
[----:B------:R-:W-:Y:S01]  /*2310*/  IMAD R22, R23, R21, R19 ;  /* 0x0000001517167224 */ /* 0x000fe200078e0213 */
[----:B------:R-:W-:-:S03]  /*2320*/  IADD3 R19, P0, RZ, -R18, RZ ;  /* 0x80000012ff137210 */ /* 0x000fc60007f1e0ff */
[----:B------:R-:W-:Y:S02]  /*2330*/  IMAD R18, R7, R20, R22 ;  /* 0x0000001407127224 */ /* 0x000fe400078e0216 */
[----:B------:R-:W-:-:S04]  /*2340*/  IMAD.HI.U32 R22, R23, R19, RZ ;  /* 0x0000001317167227 */ /* 0x000fc800078e00ff */
[----:B------:R-:W-:-:S04]  /*2350*/  IMAD.X R18, RZ, RZ, ~R18, P0 ;  /* 0x000000ffff127224 */ /* 0x000fc800000e0e12 */
[----:B------:R-:W-:-:S04]  /*2360*/  IMAD.WIDE.U32 R22, P0, R23, R18, R22 ;  /* 0x0000001217167225 */ /* 0x000fc80007800016 */
[----:B------:R-:W-:-:S04]  /*2370*/  IMAD.HI.U32 R26, R7, R18, RZ ;  /* 0x00000012071a7227 */ /* 0x000fc800078e00ff */
[----:B------:R-:W-:Y:S01]  /*2380*/  IMAD.HI.U32 R22, P1, R7, R19, R22 ;  /* 0x0000001307167227 */ /* 0x000fe20007820016 */
[----:B------:R-:W-:-:S03]  /*2390*/  SEL R23, R25, R2, !P3 ;  /* 0x0000000219177207 */ /* 0x000fc60005800000 */
[----:B------:R-:W-:Y:S02]  /*23a0*/  IMAD R19, R7, R18, RZ ;  /* 0x0000001207137224 */ /* 0x000fe400078e02ff */
[----:B------:R-:W-:Y:S01]  /*23b0*/  IMAD.X R26, R26, 0x1, R7, P0 ;  /* 0x000000011a1a7824 */ /* 0x000fe200000e0607 */
[----:B------:R-:W-:Y:S02]  /*23c0*/  SEL R7, R28, R5, !P3 ;  /* 0x000000051c077207 */ /* 0x000fe40005800000 */
[----:B------:R-:W-:Y:S01]  /*23d0*/  IADD3 R22, P2, R19, R22, RZ ;  /* 0x0000001613167210 */ /* 0x000fe20007f5e0ff */
[----:B------:R-:W-:-:S03]  /*23e0*/  IMAD.MOV.U32 R19, RZ, RZ, RZ ;  /* 0x000000ffff137224 */ /* 0x000fc600078e00ff */
[----:B------:R-:W-:Y:S01]  /*23f0*/  IADD3.X R26, RZ, RZ, R26, P2, P1 ;  /* 0x000000ffff1a7210 */ /* 0x000fe200017e241a */
[----:B------:R-:W-:-:S04]  /*2400*/  IMAD.HI.U32 R18, R22, R23, RZ ;  /* 0x0000001716127227 */ /* 0x000fc800078e00ff */
[-C--:B------:R-:W-:Y:S02]  /*2410*/  IMAD R25, R26, R7.reuse, RZ ;  /* 0x000000071a197224 */ /* 0x080fe400078e02ff */
[----:B------:R-:W-:-:S04]  /*2420*/  IMAD.WIDE.U32 R18, R22, R7, R18 ;  /* 0x0000000716127225 */ /* 0x000fc800078e0012 */
[----:B------:R-:W-:-:S04]  /*2430*/  IMAD.HI.U32 R27, R26, R7, RZ ;  /* 0x000000071a1b7227 */ /* 0x000fc800078e00ff */
[----:B------:R-:W-:-:S04]  /*2440*/  IMAD.HI.U32 R18, P0, R26, R23, R18 ;  /* 0x000000171a127227 */ /* 0x000fc80007800012 */
[----:B------:R-:W-:Y:S01]  /*2450*/  IMAD.X R27, RZ, RZ, R27, P0 ;  /* 0x000000ffff1b7224 */ /* 0x000fe200000e061b */
[----:B------:R-:W-:-:S04]  /*2460*/  IADD3 R25, P1, R25, R18, RZ ;  /* 0x0000001219197210 */ /* 0x000fc80007f3e0ff */
[----:B------:R-:W-:Y:S01]  /*2470*/  IADD3.X R27, RZ, R27, RZ, P1, !PT ;  /* 0x0000001bff1b7210 */ /* 0x000fe20000ffe4ff */
[----:B------:R-:W-:-:S04]  /*2480*/  IMAD.WIDE.U32 R18, R25, R20, RZ ;  /* 0x0000001419127225 */ /* 0x000fc800078e00ff */
[C---:B------:R-:W-:Y:S01]  /*2490*/  IMAD R22, R25.reuse, R21, R19 ;  /* 0x0000001519167224 */ /* 0x040fe200078e0213 */
[----:B------:R-:W-:Y:S02]  /*24a0*/  IADD3 R19, P1, -R18, R23, RZ ;  /* 0x0000001712137210 */ /* 0x000fe40007f3e1ff */
[----:B------:R-:W-:Y:S01]  /*24b0*/  IADD3 R18, P2, R25, 0x1, RZ ;  /* 0x0000000119127810 */ /* 0x000fe20007f5e0ff */
[-C--:B------:R-:W-:Y:S01]  /*24c0*/  IMAD R22, R27, R20.reuse, R22 ;  /* 0x000000141b167224 */ /* 0x080fe200078e0216 */
[----:B------:R-:W-:-:S03]  /*24d0*/  ISETP.GE.U32.AND P0, PT, R19, R20, PT ;  /* 0x000000141300720c */ /* 0x000fc60003f06070 */
[----:B------:R-:W-:Y:S01]  /*24e0*/  IMAD.X R7, R7, 0x1, ~R22, P1 ;  /* 0x0000000107077824 */ /* 0x000fe200008e0e16 */
[----:B------:R-:W-:Y:S01]  /*24f0*/  IADD3 R22, P1, R19, -R20, RZ ;  /* 0x8000001413167210 */ /* 0x000fe20007f3e0ff */
[----:B------:R-:W-:-:S03]  /*2500*/  IMAD.X R26, RZ, RZ, R27, P2 ;  /* 0x000000ffff1a7224 */ /* 0x000fc600010e061b */
        /* <DEDUP_REMOVED lines=13> */
[----:B------:R-:W-:Y:S02]  /*25e0*/  SEL R18, R18, R27, P0 ;  /* 0x0000001b12127207 */ /* 0x000fe40000000000 */
[----:B------:R-:W-:-:S02]  /*25f0*/  IADD3 R20, P2, RZ, -R7, RZ ;  /* 0x80000007ff147210 */ /* 0x000fc40007f5e0ff */
[----:B------:R-:W-:-:S03]  /*2600*/  ISETP.NE.U32.AND P0, PT, R24, RZ, PT ;  /* 0x000000ff1800720c */ /* 0x000fc60003f05070 */
[----:B------:R-:W-:Y:S01]  /*2610*/  IMAD.X R19, RZ, RZ, ~R18, P2 ;  /* 0x000000ffff137224 */ /* 0x000fe200010e0e12 */
[----:B------:R-:W-:Y:S02]  /*2620*/  ISETP.NE.AND.EX P0, PT, R6, RZ, PT, P0 ;  /* 0x000000ff0600720c */ /* 0x000fe40003f05300 */
[----:B------:R-:W-:Y:S02]  /*2630*/  SEL R6, R20, R7, !P1 ;  /* 0x0000000714067207 */ /* 0x000fe40004800000 */
[----:B------:R-:W-:Y:S01]  /*2640*/  SEL R7, R19, R18, !P1 ;  /* 0x0000001213077207 */ /* 0x000fe20004800000 */
[----:B------:R-:W-:Y:S01]  /*2650*/  IMAD.MOV.U32 R19, RZ, RZ, 0x0 ;  /* 0x00000000ff137424 */ /* 0x000fe200078e00ff */
[----:B------:R-:W-:Y:S02]  /*2660*/  MOV R18, R4 ;  /* 0x0000000400127202 */ /* 0x000fe40000000f00 */
[----:B------:R-:W-:Y:S02]  /*2670*/  SEL R6, R6, 0xffffffff, P0 ;  /* 0xffffffff06067807 */ /* 0x000fe40000000000 */
[----:B------:R-:W-:Y:S01]  /*2680*/  SEL R7, R7, 0xffffffff, P0 ;  /* 0xffffffff07077807 */ /* 0x000fe20000000000 */
[----:B------:R-:W-:Y:S06]  /*2690*/  RET.REL.NODEC R18 `(_ZN2at6native49_GLOBAL__N__cfa43aba_16_ReflectionPad_cu_f800513940reflection_pad2d_backward_det_out_kernelIN3c107complexIfEEEEvPT_PKS6_lliiiiiii) ;  /* 0xffffffd812587950 */ /* 0x000fec0003c3ffff */
        .weak           $__internal_75_$__cuda_sm20_rem_s64
        .type           $__internal_75_$__cuda_sm20_rem_s64,@function
        .size           $__internal_75_$__cuda_sm20_rem_s64,(.L_x_1232 - $__internal_75_$__cuda_sm20_rem_s64)
$__internal_75_$__cuda_sm20_rem_s64:
[----:B------:R-:W-:Y:S01]  /*26a0*/  ULDC UR56, c[0x0][0x244] ;  /* 0x0000910000387ab9 */ /* 0x000fe20000000800 */
[----:B------:R-:W-:Y:S01]  /*26b0*/  UISETP.GE.AND UP0, UPT, UR5, URZ, UPT ;  /* 0x0000003f0500728c */ /* 0x000fe2000bf06270 */
[----:B------:R-:W-:Y:S01]  /*26c0*/  ISETP.GE.AND P1, PT, R18, RZ, PT ;  /* 0x000000ff1200720c */ /* 0x000fe20003f26270 */
[----:B------:R-:W-:-:S04]  /*26d0*/  UIADD3 UR40, UP1, URZ, -UR56, URZ ;  /* 0x800000383f287290 */ /* 0x000fc8000ff3e03f */
[----:B------:R-:W-:Y:S02]  /*26e0*/  UIADD3.X UR41, URZ, ~UR5, URZ, UP1, !UPT ;  /* 0x800000053f297290 */ /* 0x000fe40008ffe43f */
[----:B------:R-:W-:Y:S02]  /*26f0*/  USEL UR40, UR40, UR56, !UP0 ;  /* 0x0000003828287287 */ /* 0x000fe4000c000000 */
[----:B------:R-:W-:-:S09]  /*2700*/  USEL UR41, UR41, UR5, !UP0 ;  /* 0x0000000529297287 */ /* 0x000fd2000c000000 */
[----:B------:R-:W0:Y:S08]  /*2710*/  I2F.U64.RP R16, UR40 ;  /* 0x0000002800107d12 */ /* 0x000e300008309000 */
[----:B0-----:R-:W0:Y:S02]  /*2720*/  MUFU.RCP R16, R16 ;  /* 0x0000001000107308 */ /* 0x001e240000001000 */
[----:B0-----:R-:W-:-:S06]  /*2730*/  VIADD R6, R16, 0x1ffffffe ;  /* 0x1ffffffe10067836 */ /* 0x001fcc0000000000 */
[----:B------:R-:W0:Y:S02]  /*2740*/  F2I.U64.TRUNC R6, R6 ;  /* 0x0000000600067311 */ /* 0x000e24000020d800 */
[----:B0-----:R-:W-:Y:S02]  /*2750*/  R2UR UR42, R6 ;  /* 0x00000000062a72ca */ /* 0x001fe400000e0000 */
[----:B------:R-:W-:Y:S02]  /*2760*/  R2UR UR43, R7 ;  /* 0x00000000072b72ca */ /* 0x000fe400000e0000 */
[----:B------:R-:W-:-:S04]  /*2770*/  IADD3 R6, P0, RZ, -R17, RZ ;  /* 0x80000011ff067210 */ /* 0x000fc80007f1e0ff */
[----:B------:R-:W-:Y:S01]  /*2780*/  SEL R17, R6, R17, !P1 ;  /* 0x0000001106117207 */ /* 0x000fe20004800000 */
[----:B------:R-:W-:-:S04]  /*2790*/  IMAD.X R7, RZ, RZ, ~R18, P0 ;  /* 0x000000ffff077224 */ /* 0x000fc800000e0e12 */
[----:B------:R-:W-:Y:S01]  /*27a0*/  UIMAD.WIDE.U32 UR44, UR42, UR40, URZ ;  /* 0x000000282a2c72a5 */ /* 0x000fe2000f8e003f */
[----:B------:R-:W-:Y:S01]  /*27b0*/  SEL R16, R7, R18, !P1 ;  /* 0x0000001207107207 */ /* 0x000fe20004800000 */
[----:B------:R-:W-:Y:S02]  /*27c0*/  IMAD.MOV.U32 R7, RZ, RZ, RZ ;  /* 0x000000ffff077224 */ /* 0x000fe400078e00ff */
[----:B------:R-:W-:Y:S02]  /*27d0*/  UIMAD UR45, UR42, UR41, UR45 ;  /* 0x000000292a2d72a4 */ /* 0x000fe4000f8e022d */
[----:B------:R-:W-:Y:S02]  /*27e0*/  UIADD3 UR58, UP0, URZ, -UR44, URZ ;  /* 0x8000002c3f3a7290 */ /* 0x000fe4000ff1e03f */
[----:B------:R-:W-:Y:S02]  /*27f0*/  UIMAD UR57, UR43, UR40, UR45 ;  /* 0x000000282b3972a4 */ /* 0x000fe4000f8e022d */
[----:B------:R-:W-:-:S02]  /*2800*/  UIMAD.WIDE.U32 UR44, UR42, UR58, URZ ;  /* 0x0000003a2a2c72a5 */ /* 0x000fc4000f8e003f */
[----:B------:R-:W-:-:S05]  /*2810*/  UIADD3.X UR57, URZ, ~UR57, URZ, UP0, !UPT ;  /* 0x800000393f397290 */ /* 0x000fca00087fe43f */
[----:B------:R-:W-:Y:S01]  /*2820*/  UMOV UR44, UR45 ;  /* 0x0000002d002c7c82 */ /* 0x000fe20008000000 */
[----:B------:R-:W-:Y:S02]  /*2830*/  UMOV UR45, UR42 ;  /* 0x0000002a002d7c82 */ /* 0x000fe40008000000 */
[----:B------:R-:W-:Y:S02]  /*2840*/  UIMAD.WIDE.U32 UR46, UP0, UR42, UR57, UR44 ;  /* 0x000000392a2e72a5 */ /* 0x000fe4000f80002c */
[----:B------:R-:W-:Y:S02]  /*2850*/  UIMAD.WIDE.U32 UR44, UR43, UR57, URZ ;  /* 0x000000392b2c72a5 */ /* 0x000fe4000f8e003f */
[----:B------:R-:W-:Y:S02]  /*2860*/  UIMAD.WIDE.U32 UR46, UP1, UR43, UR58, UR46 ;  /* 0x0000003a2b2e72a5 */ /* 0x000fe4000f82002e */
[----:B------:R-:W-:-:S04]  /*2870*/  UIMAD UR57, UR43, UR57, URZ ;  /* 0x000000392b3972a4 */ /* 0x000fc8000f8e023f */
[----:B------:R-:W-:Y:S02]  /*2880*/  UIADD3 UR47, UP2, UR57, UR47, URZ ;  /* 0x0000002f392f7290 */ /* 0x000fe4000ff5e03f */
[----:B------:R-:W-:Y:S02]  /*2890*/  UIADD3.X UR57, UR45, UR43, URZ, UP0, !UPT ;  /* 0x0000002b2d397290 */ /* 0x000fe400087fe43f */
[----:B------:R-:W-:Y:S02]  /*28a0*/  UIMAD.WIDE.U32 UR42, UR47, UR40, URZ ;  /* 0x000000282f2a72a5 */ /* 0x000fe4000f8e003f */
[----:B------:R-:W-:Y:S02]  /*28b0*/  UIADD3.X UR57, URZ, URZ, UR57, UP2, UP1 ;  /* 0x0000003f3f397290 */ /* 0x000fe400097e2439 */
[----:B------:R-:W-:Y:S02]  /*28c0*/  UIMAD UR43, UR47, UR41, UR43 ;  /* 0x000000292f2b72a4 */ /* 0x000fe4000f8e022b */
[----:B------:R-:W-:-:S02]  /*28d0*/  UIADD3 UR45, UP0, URZ, -UR42, URZ ;  /* 0x8000002a3f2d7290 */ /* 0x000fc4000ff1e03f */
[----:B------:R-:W-:Y:S02]  /*28e0*/  UIMAD UR44, UR57, UR40, UR43 ;  /* 0x00000028392c72a4 */ /* 0x000fe4000f8e022b */
[----:B------:R-:W-:Y:S02]  /*28f0*/  UIMAD.WIDE.U32 UR42, UR47, UR45, URZ ;  /* 0x0000002d2f2a72a5 */ /* 0x000fe4000f8e003f */
[----:B------:R-:W-:-:S05]  /*2900*/  UIADD3.X UR44, URZ, ~UR44, URZ, UP0, !UPT ;  /* 0x8000002c3f2c7290 */ /* 0x000fca00087fe43f */
[----:B------:R-:W-:Y:S02]  /*2910*/  UMOV UR46, UR43 ;  /* 0x0000002b002e7c82 */ /* 0x000fe40008000000 */
[----:B------:R-:W-:Y:S02]  /*2920*/  UIMAD.WIDE.U32 UR42, UP0, UR47, UR44, UR46 ;  /* 0x0000002c2f2a72a5 */ /* 0x000fe4000f80002e */
[----:B------:R-:W-:Y:S02]  /*2930*/  UIMAD UR46, UR57, UR44, URZ ;  /* 0x0000002c392e72a4 */ /* 0x000fe4000f8e023f */
[----:B------:R-:W-:Y:S02]  /*2940*/  UIMAD.WIDE.U32 UR42, UP1, UR57, UR45, UR42 ;  /* 0x0000002d392a72a5 */ /* 0x000fe4000f82002a */
[----:B------:R-:W-:Y:S02]  /*2950*/  UIMAD.WIDE.U32 UR44, UR57, UR44, URZ ;  /* 0x0000002c392c72a5 */ /* 0x000fe4000f8e003f */
[----:B------:R-:W-:-:S02]  /*2960*/  UIADD3 UR42, UP2, UR46, UR43, URZ ;  /* 0x0000002b2e2a7290 */ /* 0x000fc4000ff5e03f */
[----:B------:R-:W-:-:S04]  /*2970*/  UIADD3.X UR57, UR45, UR57, URZ, UP0, !UPT ;  /* 0x000000392d397290 */ /* 0x000fc800087fe43f */
[----:B------:R-:W-:Y:S01]  /*2980*/  IMAD.HI.U32 R6, R17, UR42, RZ ;  /* 0x0000002a11067c27 */ /* 0x000fe2000f8e00ff */
[----:B------:R-:W-:-:S03]  /*2990*/  UIADD3.X UR57, URZ, URZ, UR57, UP2, UP1 ;  /* 0x0000003f3f397290 */ /* 0x000fc600097e2439 */
[----:B------:R-:W-:-:S04]  /*29a0*/  IMAD.WIDE.U32 R6, R16, UR42, R6 ;  /* 0x0000002a10067c25 */ /* 0x000fc8000f8e0006 */
[----:B------:R-:W-:Y:S02]  /*29b0*/  IMAD R19, R16, UR57, RZ ;  /* 0x0000003910137c24 */ /* 0x000fe4000f8e02ff */
[----:B------:R-:W-:-:S04]  /*29c0*/  IMAD.HI.U32 R6, P0, R17, UR57, R6 ;  /* 0x0000003911067c27 */ /* 0x000fc8000f800006 */
[----:B------:R-:W-:Y:S01]  /*29d0*/  IMAD.HI.U32 R18, R16, UR57, RZ ;  /* 0x0000003910127c27 */ /* 0x000fe2000f8e00ff */
        /* <DEDUP_REMOVED lines=30> */
[----:B------:R-:W-:Y:S06]  /*2bc0*/  RET.REL.NODEC R6 `(_ZN2at6native49_GLOBAL__N__cfa43aba_16_ReflectionPad_cu_f800513940reflection_pad2d_backward_det_out_kernelIN3c107complexIfEEEEvPT_PKS6_lliiiiiii) ;  /* 0xffffffd4060c7950 */ /* 0x000fec0003c3ffff */
.L_x_963:
        /* <DEDUP_REMOVED lines=11> */
.L_x_1232:


//--------------------- .text._ZN2at6native49_GLOBAL__N__cfa43aba_16_ReflectionPad_cu_f800513936reflection_pad2d_backward_out_kernelIN3c107complexIdEEEEvPT_PKS6_lliiiiiii --------------------------
	.section	.text._ZN2at6native49_GLOBAL__N__cfa43aba_16_ReflectionPad_cu_f800513936reflection_pad2d_backward_out_kernelIN3c107complexIdEEEEvPT_PKS6_lliiiiiii,"ax",@progbits
	.align	128
.text._ZN2at6native49_GLOBAL__N__cfa43aba_16_ReflectionPad_cu_f800513936reflection_pad2d_backward_out_kernelIN3c107complexIdEEEEvPT_PKS6_lliiiiiii:
        .type           _ZN2at6native49_GLOBAL__N__cfa43aba_16_ReflectionPad_cu_f800513936reflection_pad2d_backward_out_kernelIN3c107complexIdEEEEvPT_PKS6_lliiiiiii,@function
        .size           _ZN2at6native49_GLOBAL__N__cfa43aba_16_ReflectionPad_cu_f800513936reflection_pad2d_backward_out_kernelIN3c107complexIdEEEEvPT_PKS6_lliiiiiii,(.L_x_1235 - _ZN2at6native49_GLOBAL__N__cfa43aba_16_ReflectionPad_cu_f800513936reflection_pad2d_backward_out_kernelIN3c107complexIdEEEEvPT_PKS6_lliiiiiii)
        .other          _ZN2at6native49_GLOBAL__N__cfa43aba_16_ReflectionPad_cu_f800513936reflection_pad2d_backward_out_kernelIN3c107complexIdEEEEvPT_PKS6_lliiiiiii,@"STO_CUDA_ENTRY STV_DEFAULT"
_ZN2at6native49_GLOBAL__N__cfa43aba_16_ReflectionPad_cu_f800513936reflection_pad2d_backward_out_kernelIN3c107complexIdEEEEvPT_PKS6_lliiiiiii:
        /* <DEDUP_REMOVED lines=30> */
[----:B------:R-:W-:Y:S05]  /*01e0*/  CALL.REL.NOINC `($__internal_76_$__cuda_sm20_div_s64) ;  /* 0x0000000800187944 */ /* 0x000fea0003c00000 */
        /* <DEDUP_REMOVED lines=8> */
.L_x_964:
        /* <DEDUP_REMOVED lines=22> */
.L_x_965:
        /* <DEDUP_REMOVED lines=11> */
[----:B------:R-:W-:Y:S01]  /*0480*/  UIMAD UR4, UR4, UR9, UR5 ;  /* 0x00000009040472a4 */ /* 0x000fe2000f8e0205 */
[----:B------:R-:W-:Y:S02]  /*0490*/  IMAD.U32 R9, RZ, RZ, UR7 ;  /* 0x00000007ff097e24 */ /* 0x000fe4000f8e00ff */
[----:B------:R-:W-:-:S03]  /*04a0*/  ULDC UR9, c[0x0][0x238] ;  /* 0x00008e0000097ab9 */ /* 0x000fc60000000800 */
[----:B------:R-:W-:-:S04]  /*04b0*/  IMAD.WIDE.U32 R6, R4, UR4, R6 ;  /* 0x0000000404067c25 */ /* 0x000fc8000f8e0006 */
[----:B------:R-:W-:-:S04]  /*04c0*/  IMAD R5, R5, UR4, RZ ;  /* 0x0000000405057c24 */ /* 0x000fc8000f8e02ff */
[----:B------:R-:W-:-:S04]  /*04d0*/  IMAD.IADD R4, R7, 0x1, R5 ;  /* 0x0000000107047824 */ /* 0x000fc800078e0205 */
[----:B------:R-:W-:Y:S02]  /*04e0*/  IMAD R7, R4, UR15, RZ ;  /* 0x0000000f04077c24 */ /* 0x000fe4000f8e02ff */
[----:B------:R-:W-:-:S04]  /*04f0*/  IMAD.WIDE.U32 R4, R6, UR15, R12 ;  /* 0x0000000f06047c25 */ /* 0x000fc8000f8e000c */
[----:B------:R-:W-:Y:S01]  /*0500*/  IMAD R7, R6, UR6, R7 ;  /* 0x0000000606077c24 */ /* 0x000fe2000f8e0207 */
[----:B------:R-:W-:-:S03]  /*0510*/  LEA R6, P0, R4, UR10, 0x4 ;  /* 0x0000000a04067c11 */ /* 0x000fc6000f8020ff */
[----:B------:R-:W-:-:S05]  /*0520*/  IMAD.IADD R5, R5, 0x1, R7 ;  /* 0x0000000105057824 */ /* 0x000fca00078e0207 */
[----:B------:R-:W-:-:S06]  /*0530*/  LEA.HI.X R7, R4, UR11, R5, 0x4, P0 ;  /* 0x0000000b04077c11 */ /* 0x000fcc00080f2405 */
[----:B------:R-:W3:Y:S01]  /*0540*/  LDG.E.128 R4, desc[UR12][R6.64] ;  /* 0x0000000c06047981 */ /* 0x000ee2000c1e1d00 */
[----:B------:R-:W-:Y:S01]  /*0550*/  IADD3 R15, P0, P1, R2, 0x1, -R8 ;  /* 0x00000001020f7810 */ /* 0x000fe2000791e808 */
[----:B------:R-:W-:-:S03]  /*0560*/  UISETP.GT.U32.AND UP0, UPT, UR9, URZ, UPT ;  /* 0x0000003f0900728c */ /* 0x000fc6000bf04070 */
[----:B------:R-:W-:Y:S01]  /*0570*/  IADD3.X R19, R3, RZ, ~R11, P0, P1 ;  /* 0x000000ff03137210 */ /* 0x000fe200007e2c0b */
[----:B------:R-:W-:Y:S01]  /*0580*/  UISETP.GT.AND.EX UP0, UPT, UR14, URZ, UPT, UP0 ;  /* 0x0000003f0e00728c */ /* 0x000fe2000bf04300 */
[----:B------:R-:W-:Y:S02]  /*0590*/  IADD3 R12, P0, P1, R16, 0x1, -R9 ;  /* 0x00000001100c7810 */ /* 0x000fe4000791e809 */
[----:B------:R-:W-:Y:S01]  /*05a0*/  IADD3 R10, P3, RZ, -R15, RZ ;  /* 0x8000000fff0a7210 */ /* 0x000fe20007f7e0ff */
[----:B------:R-:W-:Y:S01]  /*05b0*/  USEL UR5, UR9, URZ, UP0 ;  /* 0x0000003f09057287 */ /* 0x000fe20008000000 */
[----:B------:R-:W-:Y:S02]  /*05c0*/  ISETP.GE.AND P2, PT, R19, RZ, PT ;  /* 0x000000ff1300720c */ /* 0x000fe40003f46270 */
[----:B------:R-:W-:Y:S01]  /*05d0*/  IADD3.X R14, R13, ~UR8, RZ, P0, P1 ;  /* 0x800000080d0e7c10 */ /* 0x000fe200087e24ff */
[----:B------:R-:W-:Y:S01]  /*05e0*/  ULOP3.LUT UR5, URZ, UR5, URZ, 0x33, !UPT ;  /* 0x000000053f057292 */ /* 0x000fe2000f8e333f */
[----:B--2---:R-:W-:-:S02]  /*05f0*/  ISETP.GT.U32.AND P0, PT, R23, RZ, PT ;  /* 0x000000ff1700720c */ /* 0x004fc40003f04070 */
[----:B------:R-:W-:Y:S01]  /*0600*/  SEL R15, R15, R10, !P2 ;  /* 0x0000000a0f0f7207 */ /* 0x000fe20005000000 */
[----:B------:R-:W-:Y:S01]  /*0610*/  IMAD.X R10, RZ, RZ, ~R19, P3 ;  /* 0x000000ffff0a7224 */ /* 0x000fe200018e0e13 */
[----:B------:R-:W-:Y:S01]  /*0620*/  IADD3 R17, P3, R16, -UR9, RZ ;  /* 0x8000000910117c10 */ /* 0x000fe2000ff7e0ff */
[----:B------:R-:W-:Y:S01]  /*0630*/  UIADD3 UR5, UP1, UP2, UR5, UR7, UR9 ;  /* 0x0000000705057290 */ /* 0x000fe2000fa3e009 */
[----:B------:R-:W-:Y:S02]  /*0640*/  ISETP.GT.AND.EX P0, PT, R0, RZ, PT, P0 ;  /* 0x000000ff0000720c */ /* 0x000fe40003f04300 */
[----:B------:R-:W-:Y:S02]  /*0650*/  IADD3 R9, P4, RZ, -R12, RZ ;  /* 0x8000000cff097210 */ /* 0x000fe40007f9e0ff */
[----:B------:R-:W-:Y:S02]  /*0660*/  ISETP.GE.AND P1, PT, R14, RZ, PT ;  /* 0x000000ff0e00720c */ /* 0x000fe40003f26270 */
[----:B------:R-:W-:-:S02]  /*0670*/  IADD3.X R21, R13, ~UR14, RZ, P3, !PT ;  /* 0x8000000e0d157c10 */ /* 0x000fc40009ffe4ff */
[----:B------:R-:W-:Y:S02]  /*0680*/  SEL R24, R23, RZ, P0 ;  /* 0x000000ff17187207 */ /* 0x000fe40000000000 */
[----:B------:R-:W-:Y:S01]  /*0690*/  SEL R12, R12, R9, !P1 ;  /* 0x000000090c0c7207 */ /* 0x000fe20004800000 */
[----:B------:R-:W-:Y:S01]  /*06a0*/  IMAD.X R9, RZ, RZ, ~R14, P4 ;  /* 0x000000ffff097224 */ /* 0x000fe200020e0e0e */
[----:B------:R-:W-:Y:S02]  /*06b0*/  SEL R19, R19, R10, !P2 ;  /* 0x0000000a13137207 */ /* 0x000fe40005000000 */
[----:B------:R-:W-:Y:S02]  /*06c0*/  IADD3 R18, P2, RZ, -R17, RZ ;  /* 0x80000011ff127210 */ /* 0x000fe40007f5e0ff */
[----:B------:R-:W-:Y:S02]  /*06d0*/  ISETP.LT.AND P3, PT, R21, RZ, PT ;  /* 0x000000ff1500720c */ /* 0x000fe40003f61270 */
[----:B------:R-:W-:-:S02]  /*06e0*/  LOP3.LUT R24, RZ, R24, RZ, 0x33, !PT ;  /* 0x00000018ff187212 */ /* 0x000fc400078e33ff */
        /* <DEDUP_REMOVED lines=15> */
[----:B------:R-:W-:Y:S02]  /*07e0*/  IADD3 R23, P5, R2, -R23, RZ ;  /* 0x8000001702177210 */ /* 0x000fe40007fbe0ff */
[----:B------:R-:W-:Y:S02]  /*07f0*/  ISETP.GT.AND.EX P1, PT, R18, RZ, PT, P1 ;  /* 0x000000ff1200720c */ /* 0x000fe40003f24310 */
[----:B------:R-:W-:Y:S01]  /*0800*/  IADD3 R10, P4, R24, R25, RZ ;  /* 0x00000019180a7210 */ /* 0x000fe20007f9e0ff */
[----:B------:R-:W-:Y:S01]  /*0810*/  IMAD.X R24, RZ, RZ, ~R21, P2 ;  /* 0x000000ffff187224 */ /* 0x000fe200010e0e15 */
[----:B------:R-:W-:Y:S01]  /*0820*/  SEL R20, R20, RZ, P0 ;  /* 0x000000ff14147207 */ /* 0x000fe20000000000 */
[----:B------:R-:W-:Y:S01]  /*0830*/  IMAD.X R0, R3, 0x1, ~R0, P5 ;  /* 0x0000000103007824 */ /* 0x000fe200028e0e00 */
        /* <DEDUP_REMOVED lines=30> */
[----:B---3--:R-:W-:Y:S04]  /*0a20*/  REDG.E.ADD.F64.RN.STRONG.GPU desc[UR12][R2.64], R4 ;  /* 0x00000004020079a6 */ /* 0x008fe8000c10ff8c */
[----:B------:R-:W-:Y:S01]  /*0a30*/  REDG.E.ADD.F64.RN.STRONG.GPU desc[UR12][R2.64+0x8], R6 ;  /* 0x00000806020079a6 */ /* 0x000fe2000c10ff8c */
[----:B------:R-:W-:Y:S05]  /*0a40*/  EXIT ;  /* 0x000000000000794d */ /* 0x000fea0003800000 */
        .weak           $__internal_76_$__cuda_sm20_div_s64
        .type           $__internal_76_$__cuda_sm20_div_s64,@function
        .size           $__internal_76_$__cuda_sm20_div_s64,(.L_x_1235 - $__internal_76_$__cuda_sm20_div_s64)
$__internal_76_$__cuda_sm20_div_s64:
        /* <DEDUP_REMOVED lines=45> */
[----:B------:R-:W-:-:S03]  /*0d20*/  IMAD R10, R9, R3, R13 ;  /* 0x00000003090a7224 */ /* 0x000fc600078e020d */
[-C--:B------:R-:W-:Y:S01]  /*0d30*/  ISETP.GE.U32.AND P0, PT, R19, R2.reuse, PT ;  /* 0x000000021300720c */ /* 0x080fe20003f06070 */
[----:B------:R-:W-:-:S04]  /*0d40*/  IMAD R10, R7, R2, R10 ;  /* 0x00000002070a7224 */ /* 0x000fc800078e020a */
[----:B------:R-:W-:Y:S01]  /*0d50*/  IMAD.X R21, RZ, RZ, ~R10, P1 ;  /* 0x000000ffff157224 */ /* 0x000fe200008e0e0a */
        /* <DEDUP_REMOVED lines=24> */
[----:B------:R-:W-:Y:S06]  /*0ee0*/  RET.REL.NODEC R6 `(_ZN2at6native49_GLOBAL__N__cfa43aba_16_ReflectionPad_cu_f800513936reflection_pad2d_backward_out_kernelIN3c107complexIdEEEEvPT_PKS6_lliiiiiii) ;  /* 0xfffffff006447950 */ /* 0x000fec0003c3ffff */
.L_x_966:
        /* <DEDUP_REMOVED lines=9> */
.L_x_1235:


//--------------------- .text._ZN2at6native49_GLOBAL__N__cfa43aba_16_ReflectionPad_cu_f800513940reflection_pad2d_backward_det_out_kernelIN3c107complexIdEEEEvPT_PKS6_lliiiiiii --------------------------
	.section	.text._ZN2at6native49_GLOBAL__N__cfa43aba_16_ReflectionPad_cu_f800513940reflection_pad2d_backward_det_out_kernelIN3c107complexIdEEEEvPT_PKS6_lliiiiiii,"ax",@progbits
	.align	128
.text._ZN2at6native49_GLOBAL__N__cfa43aba_16_ReflectionPad_cu_f800513940reflection_pad2d_backward_det_out_kernelIN3c107complexIdEEEEvPT_PKS6_lliiiiiii:
        .type           _ZN2at6native49_GLOBAL__N__cfa43aba_16_ReflectionPad_cu_f800513940reflection_pad2d_backward_det_out_kernelIN3c107complexIdEEEEvPT_PKS6_lliiiiiii,@function
        .size           _ZN2at6native49_GLOBAL__N__cfa43aba_16_ReflectionPad_cu_f800513940reflection_pad2d_backward_det_out_kernelIN3c107complexIdEEEEvPT_PKS6_lliiiiiii,(.L_x_1237 - _ZN2at6native49_GLOBAL__N__cfa43aba_16_ReflectionPad_cu_f800513940reflection_pad2d_backward_det_out_kernelIN3c107complexIdEEEEvPT_PKS6_lliiiiiii)
        .other          _ZN2at6native49_GLOBAL__N__cfa43aba_16_ReflectionPad_cu_f800513940reflection_pad2d_backward_det_out_kernelIN3c107complexIdEEEEvPT_PKS6_lliiiiiii,@"STO_CUDA_ENTRY STV_DEFAULT"
_ZN2at6native49_GLOBAL__N__cfa43aba_16_ReflectionPad_cu_f800513940reflection_pad2d_backward_det_out_kernelIN3c107complexIdEEEEvPT_PKS6_lliiiiiii:
        /* <DEDUP_REMOVED lines=8> */
[----:B------:R-:W-:Y:S01]  /*0080*/  ULDC UR24, c[0x0][0x0] ;  /* 0x0000000000187ab9 */ /* 0x000fe20000000800 */
[----:B------:R-:W-:-:S02]  /*0090*/  ULDC.64 UR36, c[0x0][0x230] ;  /* 0x00008c0000247ab9 */ /* 0x000fc40000000a00 */
[----:B------:R-:W-:Y:S02]  /*00a0*/  UIADD3 UR50, UR21, UR4, URZ ;  /* 0x0000000415327290 */ /* 0x000fe4000fffe03f */
[----:B------:R-:W-:Y:S01]  /*00b0*/  USHF.R.S32.HI UR19, URZ, 0x1f, UR36 ;  /* 0x0000001f3f137899 */ /* 0x000fe20008011424 */
[----:B------:R-:W-:Y:S01]  /*00c0*/  ULDC.64 UR4, c[0x0][0x240] ;  /* 0x0000900000047ab9 */ /* 0x000fe20000000a00 */
[----:B------:R-:W-:Y:S02]  /*00d0*/  UIADD3 UR36, UP2, UP3, UR37, UR8, UR36 ;  /* 0x0000000825247290 */ /* 0x000fe4000fb5e024 */
[----:B------:R-:W-:Y:S02]  /*00e0*/  USHF.R.S32.HI UR12, URZ, 0x1f, UR4 ;  /* 0x0000001f3f0c7899 */ /* 0x000fe40008011404 */
[----:B------:R-:W-:Y:S02]  /*00f0*/  UIMAD UR13, UR50, UR4, URZ ;  /* 0x00000004320d72a4 */ /* 0x000fe4000f8e023f */
[----:B------:R-:W-:-:S02]  /*0100*/  UIMAD.WIDE.U32 UR10, UR20, UR4, URZ ;  /* 0x00000004140a72a5 */ /* 0x000fc4000f8e003f */
[----:B------:R-:W-:Y:S02]  /*0110*/  UIMAD UR4, UR12, UR20, UR13 ;  /* 0x000000140c0472a4 */ /* 0x000fe4000f8e020d */
[----:B------:R-:W-:Y:S02]  /*0120*/  USHF.R.S32.HI UR49, URZ, 0x1f, UR5 ;  /* 0x0000001f3f317899 */ /* 0x000fe40008011405 */
[----:B------:R-:W-:Y:S02]  /*0130*/  UIADD3 UR4, UR11, UR4, URZ ;  /* 0x000000040b047290 */ /* 0x000fe4000fffe03f */
[----:B------:R-:W-:Y:S02]  /*0140*/  UIMAD.WIDE.U32 UR22, UR10, UR5, URZ ;  /* 0x000000050a1672a5 */ /* 0x000fe4000f8e003f */
[----:B------:R-:W-:Y:S01]  /*0150*/  UIMAD UR4, UR4, UR5, URZ ;  /* 0x00000005040472a4 */ /* 0x000fe2000f8e023f */
[----:B------:R-:W-:-:S03]  /*0160*/  ULDC UR25, c[0x0][0xc] ;  /* 0x0000030000197ab9 */ /* 0x000fc60000000800 */
[----:B------:R-:W-:Y:S01]  /*0170*/  UIMAD UR4, UR49, UR10, UR4 ;  /* 0x0000000a310472a4 */ /* 0x000fe2000f8e0204 */
[----:B0-----:R-:W-:Y:S02]  /*0180*/  IMAD R0, R0, UR24, R3 ;  /* 0x0000001800007c24 */ /* 0x001fe4000f8e0203 */
[----:B------:R-:W-:Y:S01]  /*0190*/  ULDC.64 UR10, c[0x0][0x238] ;  /* 0x00008e00000a7ab9 */ /* 0x000fe20000000a00 */
[----:B------:R-:W-:Y:S02]  /*01a0*/  UIADD3 UR48, UR23, UR4, URZ ;  /* 0x0000000417307290 */ /* 0x000fe4000fffe03f */
[----:B------:R-:W-:Y:S01]  /*01b0*/  USHF.R.S32.HI UR18, URZ, 0x1f, UR10 ;  /* 0x0000001f3f127899 */ /* 0x000fe2000801140a */
[----:B------:R-:W-:Y:S01]  /*01c0*/  ISETP.LT.U32.AND P0, PT, R0, UR22, PT ;  /* 0x0000001600007c0c */ /* 0x000fe2000bf01070 */
[----:B------:R-:W-:Y:S02]  /*01d0*/  USHF.R.S32.HI UR16, URZ, 0x1f, UR11 ;  /* 0x0000001f3f107899 */ /* 0x000fe4000801140b */
[----:B------:R-:W-:Y:S01]  /*01e0*/  IMAD.U32 R2, RZ, RZ, UR48 ;  /* 0x00000030ff027e24 */ /* 0x000fe2000f8e00ff */
[----:B------:R-:W-:-:S02]  /*01f0*/  UIADD3 UR17, UP0, UP1, UR11, UR6, UR10 ;  /* 0x000000060b117290 */ /* 0x000fc4000f91e00a */
[----:B------:R-:W-:Y:S02]  /*0200*/  USHF.R.S32.HI UR4, URZ, 0x1f, UR37 ;  /* 0x0000001f3f047899 */ /* 0x000fe40008011425 */
[----:B------:R-:W-:Y:S01]  /*0210*/  ISETP.GT.AND.EX P0, PT, R2, RZ, PT, P0 ;  /* 0x000000ff0200720c */ /* 0x000fe20003f04300 */
[----:B------:R-:W-:Y:S02]  /*0220*/  UIADD3.X UR16, UR16, UR7, UR18, UP0, UP1 ;  /* 0x0000000710107290 */ /* 0x000fe400087e2412 */
[----:B------:R-:W-:Y:S02]  /*0230*/  UIADD3.X UR32, UR4, UR9, UR19, UP2, UP3 ;  /* 0x0000000904207290 */ /* 0x000fe400097e6413 */
[----:B------:R-:W-:-:S08]  /*0240*/  UIMAD.WIDE.U32 UR24, UR25, UR24, URZ ;  /* 0x00000018191872a5 */ /* 0x000fd0000f8e003f */
[----:B------:R-:W-:Y:S05]  /*0250*/  @!P0 EXIT ;  /* 0x000000000000894d */ /* 0x000fea0003800000 */
[----:B------:R-:W-:Y:S01]  /*0260*/  ULOP3.LUT UR4, URZ, UR37, URZ, 0x33, !UPT ;  /* 0x000000253f047292 */ /* 0x000fe2000f8e333f */
[----:B------:R-:W-:Y:S01]  /*0270*/  IMAD.MOV.U32 R3, RZ, RZ, RZ ;  /* 0x000000ffff037224 */ /* 0x000fe200078e00ff */
[----:B------:R-:W-:Y:S01]  /*0280*/  UIADD3 UR15, UP3, UR6, -0x1, URZ ;  /* 0xffffffff060f7890 */ /* 0x000fe2000ff7e03f */
[----:B------:R-:W-:Y:S01]  /*0290*/  BSSY B0, `(.L_x_967) ;  /* 0x00001e3000007945 */ /* 0x000fe20003800000 */
[----:B------:R-:W-:Y:S02]  /*02a0*/  UIADD3 UR13, UP2, UR8, -0x1, URZ ;  /* 0xffffffff080d7890 */ /* 0x000fe4000ff5e03f */
[----:B------:R-:W-:Y:S02]  /*02b0*/  ULOP3.LUT UR26, URZ, UR11, URZ, 0x33, !UPT ;  /* 0x0000000b3f1a7292 */ /* 0x000fe4000f8e333f */
[----:B------:R-:W-:Y:S02]  /*02c0*/  UIADD3 UR12, UP0, UR4, UR8, URZ ;  /* 0x00000008040c7290 */ /* 0x000fe4000ff1e03f */
[----:B------:R-:W-:-:S02]  /*02d0*/  UIADD3 UR14, UP4, UR15, UR10, URZ ;  /* 0x0000000a0f0e7290 */ /* 0x000fc4000ff9e03f */
[----:B------:R-:W-:Y:S02]  /*02e0*/  UIADD3.X UR10, UR9, -0x1, URZ, UP2, !UPT ;  /* 0xffffffff090a7890 */ /* 0x000fe400097fe43f */
[----:B------:R-:W-:Y:S02]  /*02f0*/  UIADD3 UR11, UP1, UR26, UR6, URZ ;  /* 0x000000061a0b7290 */ /* 0x000fe4000ff3e03f */
[----:B------:R-:W-:Y:S02]  /*0300*/  ULEA.HI.X.SX32 UR9, UR4, UR9, 0x1, UP0 ;  /* 0x0000000904097291 */ /* 0x000fe400080f0e3f */
[----:B------:R-:W-:Y:S02]  /*0310*/  UIMAD UR4, UR16, UR36, URZ ;  /* 0x00000024100472a4 */ /* 0x000fe4000f8e023f */
[----:B------:R-:W-:Y:S02]  /*0320*/  UIADD3.X UR8, UR7, -0x1, URZ, UP3, !UPT ;  /* 0xffffffff07087890 */ /* 0x000fe40009ffe43f */
[----:B------:R-:W-:-:S02]  /*0330*/  ULEA.HI.X.SX32 UR7, UR26, UR7, 0x1, UP1 ;  /* 0x000000071a077291 */ /* 0x000fc400088f0e3f */
[----:B------:R-:W-:Y:S02]  /*0340*/  UIMAD.WIDE.U32 UR26, UR17, UR36, URZ ;  /* 0x00000024111a72a5 */ /* 0x000fe4000f8e003f */
[----:B------:R-:W-:Y:S02]  /*0350*/  UIMAD UR4, UR32, UR17, UR4 ;  /* 0x00000011200472a4 */ /* 0x000fe4000f8e0204 */
[----:B------:R-:W-:Y:S02]  /*0360*/  UIMAD UR39, UR32, UR5, URZ ;  /* 0x00000005202772a4 */ /* 0x000fe4000f8e023f */
[----:B------:R-:W-:Y:S02]  /*0370*/  UIADD3 UR6, UR27, UR4, URZ ;  /* 0x000000041b067290 */ /* 0x000fe4000fffe03f */
[----:B------:R-:W-:Y:S02]  /*0380*/  UIMAD UR37, UR50, UR5, URZ ;  /* 0x00000005322572a4 */ /* 0x000fe4000f8e023f */
[----:B------:R-:W-:Y:S01]  /*0390*/  UIMAD UR38, UR6, UR5, URZ ;  /* 0x00000005062672a4 */ /* 0x000fe2000f8e023f */
[----:B------:R-:W-:Y:S01]  /*03a0*/  ULDC.64 UR34, c[0x0][0x210] ;  /* 0x0000840000227ab9 */ /* 0x000fe20000000a00 */
[----:B------:R-:W-:Y:S01]  /*03b0*/  UIMAD UR39, UR49, UR36, UR39 ;  /* 0x00000024312772a4 */ /* 0x000fe2000f8e0227 */
[----:B------:R-:W-:Y:S01]  /*03c0*/  LEA R2, P0, R0, UR34, 0x4 ;  /* 0x0000002200027c11 */ /* 0x000fe2000f8020ff */
[----:B------:R-:W-:-:S02]  /*03d0*/  UIMAD UR38, UR49, UR26, UR38 ;  /* 0x0000001a312672a4 */ /* 0x000fc4000f8e0226 */
[----:B------:R-:W-:Y:S01]  /*03e0*/  UIMAD.WIDE.U32 UR30, UR36, UR5, URZ ;  /* 0x00000005241e72a5 */ /* 0x000fe2000f8e003f */
[----:B------:R-:W-:Y:S01]  /*03f0*/  LEA.HI.X R5, R0, UR35, R3, 0x4, P0 ;  /* 0x0000002300057c11 */ /* 0x000fe200080f2403 */
[----:B------:R-:W-:Y:S02]  /*0400*/  UIMAD.WIDE.U32 UR32, UR26, UR5, URZ ;  /* 0x000000051a2072a5 */ /* 0x000fe4000f8e003f */
[----:B------:R-:W-:Y:S02]  /*0410*/  UIMAD.WIDE.U32 UR28, UR20, UR5, URZ ;  /* 0x00000005141c72a5 */ /* 0x000fe4000f8e003f */
[----:B------:R-:W-:Y:S02]  /*0420*/  UIMAD UR4, UR49, UR20, UR37 ;  /* 0x00000014310472a4 */ /* 0x000fe4000f8e0225 */
[----:B------:R-:W-:Y:S02]  /*0430*/  UIADD3 UR52, UR31, UR39, URZ ;  /* 0x000000271f347290 */ /* 0x000fe4000fffe03f */
[----:B------:R-:W-:-:S02]  /*0440*/  UIADD3 UR53, UR33, UR38, URZ ;  /* 0x0000002621357290 */ /* 0x000fc4000fffe03f */
[----:B------:R-:W-:Y:S02]  /*0450*/  USHF.L.U64.HI UR5, UR24, 0x4, UR25 ;  /* 0x0000000418057899 */ /* 0x000fe40008010219 */
[----:B------:R-:W-:Y:S02]  /*0460*/  UIADD3 UR4, UR29, UR4, URZ ;  /* 0x000000041d047290 */ /* 0x000fe4000fffe03f */
[----:B------:R-:W-:Y:S01]  /*0470*/  UIADD3.X UR51, UR18, UR8, URZ, UP4, !UPT ;  /* 0x0000000812337290 */ /* 0x000fe2000a7fe43f */
[----:B------:R-:W-:Y:S01]  /*0480*/  ULDC.64 UR34, c[0x0][0x208] ;  /* 0x0000820000227ab9 */ /* 0x000fe20000000a00 */
[----:B------:R-:W-:Y:S01]  /*0490*/  ULDC UR54, c[0x0][0x244] ;  /* 0x0000910000367ab9 */ /* 0x000fe20000000800 */
[----:B------:R-:W-:Y:S01]  /*04a0*/  ULDC UR55, c[0x0][0x224] ;  /* 0x0000890000377ab9 */ /* 0x000fe20000000800 */
[----:B------:R-:W-:Y:S01]  /*04b0*/  ULDC UR56, c[0x0][0x220] ;  /* 0x0000880000387ab9 */ /* 0x000fe20000000800 */
[----:B------:R-:W-:Y:S01]  /*04c0*/  ULDC.64 UR36, c[0x0][0x218] ;  /* 0x0000860000247ab9 */ /* 0x000fe20000000a00 */
[----:B------:R-:W-:-:S06]  /*04d0*/  ULDC.64 UR38, c[0x0][0x220] ;  /* 0x0000880000267ab9 */ /* 0x000fcc0000000a00 */
.L_x_999:
[----:B------:R-:W-:Y:S01]  /*04e0*/  LOP3.LUT R4, R3, UR4, RZ, 0xfc, !PT ;  /* 0x0000000403047c12 */ /* 0x000fe2000f8efcff */
[----:B------:R-:W-:Y:S01]  /*04f0*/  BSSY B1, `(.L_x_968) ;  /* 0x0000022000017945 */ /* 0x000fe20003800000 */
[----:B0-----:R-:W-:Y:S02]  /*0500*/  IMAD.MOV.U32 R6, RZ, RZ, R2 ;  /* 0x000000ffff067224 */ /* 0x001fe400078e0002 */
[----:B------:R-:W-:Y:S01]  /*0510*/  ISETP.NE.U32.AND P0, PT, R4, RZ, PT ;  /* 0x000000ff0400720c */ /* 0x000fe20003f05070 */
[----:B------:R-:W-:-:S12]  /*0520*/  IMAD.MOV.U32 R7, RZ, RZ, R5 ;  /* 0x000000ffff077224 */ /* 0x000fd800078e0005 */
[----:B------:R-:W-:Y:S05]  /*0530*/  @!P0 BRA `(.L_x_969) ;  /* 0x0000000000288947 */ /* 0x000fea0003800000 */
[----:B------:R-:W-:Y:S01]  /*0540*/  IMAD.U32 R16, RZ, RZ, UR28 ;  /* 0x0000001cff107e24 */ /* 0x000fe2000f8e00ff */
[----:B------:R-:W-:Y:S01]  /*0550*/  MOV R2, 0x5b0 ;  /* 0x000005b000027802 */ /* 0x000fe20000000f00 */
[----:B------:R-:W-:Y:S02]  /*0560*/  IMAD.U32 R17, RZ, RZ, UR29 ;  /* 0x0000001dff117e24 */ /* 0x000fe4000f8e00ff */
[----:B------:R-:W-:Y:S02]  /*0570*/  IMAD.MOV.U32 R12, RZ, RZ, R0 ;  /* 0x000000ffff0c7224 */ /* 0x000fe400078e0000 */
[----:B------:R-:W-:Y:S02]  /*0580*/  IMAD.MOV.U32 R13, RZ, RZ, R3 ;  /* 0x000000ffff0d7224 */ /* 0x000fe400078e0003 */
[----:B------:R-:W-:-:S07]  /*0590*/  IMAD.U32 R14, RZ, RZ, UR4 ;  /* 0x00000004ff0e7e24 */ /* 0x000fce000f8e00ff */
[----:B------:R-:W-:Y:S05]  /*05a0*/  CALL.REL.NOINC `($__internal_77_$__cuda_sm20_div_s64) ;  /* 0x0000001800d07944 */ /* 0x000fea0003c00000 */
[----:B------:R-:W-:Y:S02]  /*05b0*/  IMAD.MOV.U32 R24, RZ, RZ, R20 ;  /* 0x000000ffff187224 */ /* 0x000fe400078e0014 */
[----:B------:R-:W-:Y:S01]  /*05c0*/  IMAD.MOV.U32 R25, RZ, RZ, R21 ;  /* 0x000000ffff197224 */ /* 0x000fe200078e0015 */
[----:B------:R-:W-:Y:S06]  /*05d0*/  BRA `(.L_x_970) ;  /* 0x00000000004c7947 */ /* 0x000fec0003800000 */
.L_x_969:
        /* <DEDUP_REMOVED lines=19> */
.L_x_970:
[----:B------:R-:W-:Y:S05]  /*0710*/  BSYNC B1 ;  /* 0x0000000000017941 */ /* 0x000fea0003800000 */
.L_x_968:
        /* <DEDUP_REMOVED lines=11> */
[----:B------:R-:W-:Y:S01]  /*07d0*/  IADD3 R5, P0, RZ, -R20, RZ ;  /* 0x80000014ff057210 */ /* 0x000fe20007f1e0ff */
[----:B------:R-:W-:-:S04]  /*07e0*/  IMAD.MOV.U32 R2, RZ, RZ, R0 ;  /* 0x000000ffff027224 */ /* 0x000fc800078e0000 */
[----:B------:R-:W-:Y:S02]  /*07f0*/  IMAD.X R4, RZ, RZ, ~R21, P0 ;  /* 0x000000ffff047224 */ /* 0x000fe400000e0e15 */
[----:B------:R-:W-:-:S04]  /*0800*/  IMAD.WIDE.U32 R12, R5, UR20, R2 ;  /* 0x00000014050c7c25 */ /* 0x000fc8000f8e0002 */
[----:B------:R-:W-:-:S04]  /*0810*/  IMAD R4, R4, UR20, RZ ;  /* 0x0000001404047c24 */ /* 0x000fc8000f8e02ff */
[----:B------:R-:W-:-:S04]  /*0820*/  IMAD R5, R5, UR50, R4 ;  /* 0x0000003205057c24 */ /* 0x000fc8000f8e0204 */
[----:B------:R-:W-:Y:S01]  /*0830*/  IMAD.IADD R13, R13, 0x1, R5 ;  /* 0x000000010d0d7824 */ /* 0x000fe200078e0205 */
[----:B------:R-:W-:Y:S06]  /*0840*/  BRA `(.L_x_973) ;  /* 0x0000000000587947 */ /* 0x000fec0003800000 */
.L_x_972:
[----:B------:R-:W0:Y:S01]  /*0850*/  I2F.U32.RP R2, UR20 ;  /* 0x0000001400027d06 */ /* 0x000e220008209000 */
[----:B------:R-:W-:Y:S01]  /*0860*/  ISETP.NE.U32.AND P2, PT, RZ, UR20, PT ;  /* 0x00000014ff007c0c */ /* 0x000fe2000bf45070 */
[----:B------:R-:W-:Y:S01]  /*0870*/  HFMA2.MMA R21, -RZ, RZ, 0, 0 ;  /* 0x00000000ff157435 */ /* 0x000fe200000001ff */
[----:B------:R-:W-:-:S05]  /*0880*/  IMAD.MOV.U32 R13, RZ, RZ, RZ ;  /* 0x000000ffff0d7224 */ /* 0x000fca00078e00ff */
        /* <DEDUP_REMOVED lines=17> */
[----:B------:R-:W-:-:S07]  /*09a0*/  IMAD R12, R5, UR20, R0 ;  /* 0x00000014050c7c24 */ /* 0x000fce000f8e0200 */
.L_x_973:
[----:B------:R-:W-:Y:S05]  /*09b0*/  BSYNC B1 ;  /* 0x0000000000017941 */ /* 0x000fea0003800000 */
.L_x_971:
[----:B------:R-:W-:Y:S01]  /*09c0*/  LOP3.LUT R2, R21, UR49, RZ, 0xfc, !PT ;  /* 0x0000003115027c12 */ /* 0x000fe2000f8efcff */
[----:B------:R-:W-:Y:S03]  /*09d0*/  BSSY B1, `(.L_x_974) ;  /* 0x0000018000017945 */ /* 0x000fe60003800000 */
[----:B------:R-:W-:-:S13]  /*09e0*/  ISETP.NE.U32.AND P0, PT, R2, RZ, PT ;  /* 0x000000ff0200720c */ /* 0x000fda0003f05070 */
[----:B------:R-:W-:Y:S05]  /*09f0*/  @!P0 BRA `(.L_x_975) ;  /* 0x00000000000c8947 */ /* 0x000fea0003800000 */
[----:B------:R-:W-:-:S07]  /*0a00*/  MOV R2, 0xa20 ;  /* 0x00000a2000027802 */ /* 0x000fce0000000f00 */
[----:B------:R-:W-:Y:S05]  /*0a10*/  CALL.REL.NOINC `($__internal_78_$__cuda_sm20_rem_s64) ;  /* 0x0000001c00047944 */ /* 0x000fea0003c00000 */
[----:B------:R-:W-:Y:S05]  /*0a20*/  BRA `(.L_x_976) ;  /* 0x0000000000487947 */ /* 0x000fea0003800000 */
.L_x_975:
        /* <DEDUP_REMOVED lines=18> */
.L_x_976:
[----:B------:R-:W-:Y:S05]  /*0b50*/  BSYNC B1 ;  /* 0x0000000000017941 */ /* 0x000fea0003800000 */
.L_x_974:
        /* <DEDUP_REMOVED lines=8> */
[----:B------:R-:W-:Y:S05]  /*0be0*/  CALL.REL.NOINC `($__internal_77_$__cuda_sm20_div_s64) ;  /* 0x0000001400407944 */ /* 0x000fea0003c00000 */
[----:B------:R-:W-:-:S05]  /*0bf0*/  IADD3 R9, P0, RZ, -R20, RZ ;  /* 0x80000014ff097210 */ /* 0x000fca0007f1e0ff */
[----:B------:R-:W-:Y:S02]  /*0c00*/  IMAD.X R2, RZ, RZ, ~R21, P0 ;  /* 0x000000ffff027224 */ /* 0x000fe400000e0e15 */
[----:B------:R-:W-:-:S04]  /*0c10*/  IMAD.WIDE.U32 R4, R9, UR38, R12 ;  /* 0x0000002609047c25 */ /* 0x000fc8000f8e000c */
[----:B------:R-:W-:-:S04]  /*0c20*/  IMAD R2, R2, UR38, RZ ;  /* 0x0000002602027c24 */ /* 0x000fc8000f8e02ff */
[----:B------:R-:W-:Y:S02]  /*0c30*/  IMAD R9, R9, UR39, R2 ;  /* 0x0000002709097c24 */ /* 0x000fe4000f8e0202 */
[----:B------:R-:W-:Y:S02]  /*0c40*/  IMAD.MOV.U32 R2, RZ, RZ, R4 ;  /* 0x000000ffff027224 */ /* 0x000fe400078e0004 */
[----:B------:R-:W-:Y:S01]  /*0c50*/  IMAD.IADD R4, R5, 0x1, R9 ;  /* 0x0000000105047824 */ /* 0x000fe200078e0209 */
[----:B------:R-:W-:Y:S06]  /*0c60*/  BRA `(.L_x_979) ;  /* 0x0000000000547947 */ /* 0x000fec0003800000 */
.L_x_978:
        /* <DEDUP_REMOVED lines=21> */
.L_x_979:
[----:B------:R-:W-:Y:S05]  /*0dc0*/  BSYNC B1 ;  /* 0x0000000000017941 */ /* 0x000fea0003800000 */
.L_x_977:
[----:B------:R-:W0:Y:S01]  /*0dd0*/  LDC R18, c[0x0][0x230] ;  /* 0x00008c00ff127b82 */ /* 0x000e220000000800 */
[----:B------:R-:W-:Y:S01]  /*0de0*/  ISETP.LT.U32.AND P2, PT, R20, 0x1, PT ;  /* 0x000000011400780c */ /* 0x000fe20003f41070 */
[----:B------:R-:W-:Y:S01]  /*0df0*/  BSSY B1, `(.L_x_980) ;  /* 0x0000065000017945 */ /* 0x000fe20003800000 */
[C---:B------:R-:W-:Y:S02]  /*0e00*/  ISETP.GE.U32.AND P5, PT, R2.reuse, UR11, PT ;  /* 0x0000000b02007c0c */ /* 0x040fe4000bfa6070 */
[----:B------:R-:W-:Y:S02]  /*0e10*/  CS2R R14, SRZ ;  /* 0x00000000000e7805 */ /* 0x000fe4000001ff00 */
[C---:B------:R-:W-:Y:S02]  /*0e20*/  ISETP.NE.U32.AND P1, PT, R2.reuse, RZ, PT ;  /* 0x000000ff0200720c */ /* 0x040fe40003f25070 */
[----:B------:R-:W-:Y:S02]  /*0e30*/  CS2R R12, SRZ ;  /* 0x00000000000c7805 */ /* 0x000fe4000001ff00 */
[----:B------:R-:W-:Y:S01]  /*0e40*/  ISETP.LT.U32.AND P4, PT, R2, UR15, PT ;  /* 0x0000000f02007c0c */ /* 0x000fe2000bf81070 */
[----:B------:R-:W1:Y:S01]  /*0e50*/  LDC R16, c[0x0][0x238] ;  /* 0x00008e00ff107b82 */ /* 0x000e620000000800 */
[----:B------:R-:W-:-:S02]  /*0e60*/  ISETP.GE.AND.EX P5, PT, R4, UR7, PT, P5 ;  /* 0x0000000704007c0c */ /* 0x000fc4000bfa6350 */
[C---:B------:R-:W-:Y:S02]  /*0e70*/  ISETP.NE.AND.EX P1, PT, R4.reuse, RZ, PT, P1 ;  /* 0x000000ff0400720c */ /* 0x040fe40003f25310 */
[----:B------:R-:W-:Y:S02]  /*0e80*/  ISETP.LT.AND.EX P4, PT, R4, UR8, P5, P4 ;  /* 0x0000000804007c0c */ /* 0x000fe4000af81340 */
[----:B0-----:R-:W-:-:S04]  /*0e90*/  ISETP.GT.U32.AND P3, PT, R20, R18, PT ;  /* 0x000000121400720c */ /* 0x001fc80003f64070 */
[----:B------:R-:W-:-:S04]  /*0ea0*/  ISETP.GT.AND.EX P3, PT, R21, UR19, PT, P3 ;  /* 0x0000001315007c0c */ /* 0x000fc8000bf64330 */
[----:B------:R-:W-:Y:S02]  /*0eb0*/  ISETP.LT.OR.EX P2, PT, R21, RZ, P3, P2 ;  /* 0x000000ff1500720c */ /* 0x000fe40001f41720 */
[----:B-1----:R-:W-:-:S04]  /*0ec0*/  ISETP.LE.U32.AND P0, PT, R2, R16, PT ;  /* 0x000000100200720c */ /* 0x002fc80003f03070 */
[C---:B------:R-:W-:Y:S02]  /*0ed0*/  ISETP.LE.AND.EX P6, PT, R4.reuse, UR18, P1, P0 ;  /* 0x0000001204007c0c */ /* 0x040fe40008fc3300 */
[----:B------:R-:W-:-:S05]  /*0ee0*/  ISETP.LE.AND.EX P5, PT, R4, UR18, PT, P0 ;  /* 0x0000001204007c0c */ /* 0x000fca000bfa3300 */
[----:B------:R-:W-:Y:S08]  /*0ef0*/  @P2 BRA `(.L_x_981) ;  /* 0x0000000400502947 */ /* 0x000ff00003800000 */
[----:B------:R-:W-:Y:S01]  /*0f00*/  IADD3 R26, P3, -R20, R18, RZ ;  /* 0x00000012141a7210 */ /* 0x000fe20007f7e1ff */
[----:B------:R-:W-:Y:S01]  /*0f10*/  BSSY B2, `(.L_x_982) ;  /* 0x000001b000027945 */ /* 0x000fe20003800000 */
[----:B------:R-:W-:Y:S02]  /*0f20*/  IADD3 R8, P2, R2, R16, RZ ;  /* 0x0000001002087210 */ /* 0x000fe40007f5e0ff */
[----:B------:R-:W-:Y:S02]  /*0f30*/  CS2R R14, SRZ ;  /* 0x00000000000e7805 */ /* 0x000fe4000001ff00 */
[----:B------:R-:W-:Y:S02]  /*0f40*/  IADD3.X R5, ~R21, UR19, RZ, P3, !PT ;  /* 0x0000001315057c10 */ /* 0x000fe40009ffe5ff */
[C---:B------:R-:W-:Y:S02]  /*0f50*/  IADD3.X R9, R4.reuse, UR18, RZ, P2, !PT ;  /* 0x0000001204097c10 */ /* 0x040fe400097fe4ff */
[----:B------:R-:W-:Y:S01]  /*0f60*/  ISETP.LE.AND.EX P0, PT, R4, UR18, PT, P0 ;  /* 0x0000001204007c0c */ /* 0x000fe2000bf03300 */
[----:B------:R-:W-:-:S02]  /*0f70*/  IMAD R5, R5, UR17, RZ ;  /* 0x0000001105057c24 */ /* 0x000fc4000f8e02ff */
        /* <DEDUP_REMOVED lines=17> */
[----:B------:R-:W2:Y:S02]  /*1090*/  LDG.E.128 R8, desc[UR34][R8.64] ;  /* 0x0000002208087981 */ /* 0x000ea4000c1e1d00 */
[----:B--2---:R-:W-:Y:S02]  /*10a0*/  DADD R12, RZ, R8 ;  /* 0x00000000ff0c7229 */ /* 0x004fe40000000008 */
[----:B------:R-:W-:-:S11]  /*10b0*/  DADD R14, RZ, R10 ;  /* 0x00000000ff0e7229 */ /* 0x000fd6000000000a */
.L_x_983:
[----:B------:R-:W-:Y:S05]  /*10c0*/  BSYNC B2 ;  /* 0x0000000000027941 */ /* 0x000fea0003800000 */
.L_x_982:
[----:B------:R-:W-:Y:S05]  /*10d0*/  @P1 BRA P0, `(.L_x_984) ;  /* 0x0000000000801947 */ /* 0x000fea0000000000 */
[----:B------:R-:W-:Y:S05]  /*10e0*/  @!P4 BRA `(.L_x_981) ;  /* 0x0000000000d4c947 */ /* 0x000fea0003800000 */
[----:B------:R-:W-:Y:S01]  /*10f0*/  IADD3 R11, P0, R2, -UR15, RZ ;  /* 0x8000000f020b7c10 */ /* 0x000fe2000ff1e0ff */
[----:B------:R-:W-:Y:S01]  /*1100*/  IMAD.U32 R8, RZ, RZ, UR14 ;  /* 0x0000000eff087e24 */ /* 0x000fe2000f8e00ff */
[----:B------:R-:W-:Y:S02]  /*1110*/  MOV R9, UR51 ;  /* 0x0000003300097c02 */ /* 0x000fe40008000f00 */
        /* <DEDUP_REMOVED lines=25> */
[----:B--2---:R-:W-:Y:S02]  /*12b0*/  DADD R12, R12, R8 ;  /* 0x000000000c0c7229 */ /* 0x004fe40000000008 */
[----:B------:R-:W-:Y:S01]  /*12c0*/  DADD R14, R14, R10 ;  /* 0x000000000e0e7229 */ /* 0x000fe2000000000a */
[----:B------:R-:W-:Y:S10]  /*12d0*/  BRA `(.L_x_981) ;  /* 0x0000000000587947 */ /* 0x000ff40003800000 */
.L_x_984:
        /* <DEDUP_REMOVED lines=21> */
[----:B------:R-:W-:-:S11]  /*1430*/  DADD R14, R14, R10 ;  /* 0x000000000e0e7229 */ /* 0x000fd6000000000a */
.L_x_981:
[----:B------:R-:W-:Y:S05]  /*1440*/  BSYNC B1 ;  /* 0x0000000000017941 */ /* 0x000fea0003800000 */
.L_x_980:
        /* <DEDUP_REMOVED lines=9> */
.L_x_987:
        /* <DEDUP_REMOVED lines=21> */
[----:B------:R-:W-:-:S04]  /*1630*/  IMAD R9, R24, UR53, RZ ;  /* 0x0000003518097c24 */ /* 0x000fc8000f8e02ff */
[----:B------:R-:W-:Y:S02]  /*1640*/  IMAD R10, R25, UR32, R9 ;  /* 0x00000020190a7c24 */ /* 0x000fe4000f8e0209 */
[----:B------:R-:W-:-:S04]  /*1650*/  IMAD.WIDE.U32 R8, R24, UR32, RZ ;  /* 0x0000002018087c25 */ /* 0x000fc8000f8e00ff */
        /* <DEDUP_REMOVED lines=11> */
.L_x_991:
[----:B------:R-:W-:Y:S05]  /*1710*/  BSYNC B3 ;  /* 0x0000000000037941 */ /* 0x000fea0003800000 */
.L_x_990:
[----:B------:R-:W-:Y:S05]  /*1720*/  @P1 BRA P5, `(.L_x_992) ;  /* 0x0000000000801947 */ /* 0x000fea0002800000 */
[----:B------:R-:W-:Y:S05]  /*1730*/  @!P4 BREAK B1 ;  /* 0x000000000001c942 */ /* 0x000fea0003800000 */
[----:B------:R-:W-:Y:S05]  /*1740*/  @!P4 BRA `(.L_x_993) ;  /* 0x0000000400d4c947 */ /* 0x000fea0003800000 */
[----:B------:R-:W-:Y:S01]  /*1750*/  IADD3 R8, P0, R2, -UR15, RZ ;  /* 0x8000000f02087c10 */ /* 0x000fe2000ff1e0ff */
[----:B------:R-:W-:Y:S03]  /*1760*/  BSSY B3, `(.L_x_994) ;  /* 0x000001b000037945 */ /* 0x000fe60003800000 */
[----:B------:R-:W-:Y:S02]  /*1770*/  IADD3.X R9, R4, ~UR8, RZ, P0, !PT ;  /* 0x8000000804097c10 */ /* 0x000fe400087fe4ff */
[----:B------:R-:W-:Y:S02]  /*1780*/  IADD3 R11, P1, RZ, -R8, RZ ;  /* 0x80000008ff0b7210 */ /* 0x000fe40007f3e0ff */
[----:B------:R-:W-:-:S04]  /*1790*/  ISETP.LT.AND P0, PT, R9, RZ, PT ;  /* 0x000000ff0900720c */ /* 0x000fc80003f01270 */
[----:B------:R-:W-:Y:S01]  /*17a0*/  SEL R11, R11, R8, P0 ;  /* 0x000000080b0b7207 */ /* 0x000fe20000000000 */
[----:B------:R-:W-:-:S05]  /*17b0*/  IMAD.X R8, RZ, RZ, ~R9, P1 ;  /* 0x000000ffff087224 */ /* 0x000fca00008e0e09 */
        /* <DEDUP_REMOVED lines=21> */
.L_x_995:
[----:B------:R-:W-:Y:S05]  /*1910*/  BSYNC B3 ;  /* 0x0000000000037941 */ /* 0x000fea0003800000 */
.L_x_994:
[----:B------:R-:W-:Y:S05]  /*1920*/  BRA `(.L_x_996) ;  /* 0x0000000000d07947 */ /* 0x000fea0003800000 */
.L_x_992:
        /* <DEDUP_REMOVED lines=21> */
.L_x_997:
[----:B------:R-:W-:Y:S05]  /*1a80*/  BSYNC B3 ;  /* 0x0000000000037941 */ /* 0x000fea0003800000 */
.L_x_989:
        /* <DEDUP_REMOVED lines=27> */
.L_x_998:
[----:B------:R-:W-:Y:S05]  /*1c40*/  BSYNC B3 ;  /* 0x0000000000037941 */ /* 0x000fea0003800000 */
.L_x_988:
[----:B------:R-:W-:Y:S05]  /*1c50*/  @!P4 BREAK B1 ;  /* 0x000000000001c942 */ /* 0x000fea0003800000 */
[----:B------:R-:W-:Y:S05]  /*1c60*/  @!P4 BRA `(.L_x_993) ;  /* 0x00000000008cc947 */ /* 0x000fea0003800000 */
.L_x_996:
[----:B------:R-:W-:Y:S05]  /*1c70*/  BSYNC B1 ;  /* 0x0000000000017941 */ /* 0x000fea0003800000 */
.L_x_986:
[----:B------:R-:W-:Y:S01]  /*1c80*/  IADD3 R27, P0, R2, -UR15, RZ ;  /* 0x8000000f021b7c10 */ /* 0x000fe2000ff1e0ff */
[----:B------:R-:W-:Y:S01]  /*1c90*/  IMAD.U32 R8, RZ, RZ, UR14 ;  /* 0x0000000eff087e24 */ /* 0x000fe2000f8e00ff */
[----:B------:R-:W-:Y:S01]  /*1ca0*/  IADD3 R11, P1, R20, R18, RZ ;  /* 0x00000012140b7210 */ /* 0x000fe20007f3e0ff */
[----:B------:R-:W-:Y:S01]  /*1cb0*/  IMAD.U32 R9, RZ, RZ, UR51 ;  /* 0x00000033ff097e24 */ /* 0x000fe2000f8e00ff */
[----:B------:R-:W-:Y:S02]  /*1cc0*/  IADD3.X R5, R4, ~UR8, RZ, P0, !PT ;  /* 0x8000000804057c10 */ /* 0x000fe400087fe4ff */
[----:B------:R-:W-:Y:S01]  /*1cd0*/  IADD3 R26, P2, RZ, -R27, RZ ;  /* 0x8000001bff1a7210 */ /* 0x000fe20007f5e0ff */
[----:B------:R-:W-:Y:S01]  /*1ce0*/  IMAD.WIDE.U32 R8, R11, UR17, R8 ;  /* 0x000000110b087c25 */ /* 0x000fe2000f8e0008 */
[----:B------:R-:W-:Y:S02]  /*1cf0*/  ISETP.LT.AND P0, PT, R5, RZ, PT ;  /* 0x000000ff0500720c */ /* 0x000fe40003f01270 */
[----:B------:R-:W-:-:S02]  /*1d00*/  IADD3.X R10, R21, UR19, RZ, P1, !PT ;  /* 0x00000013150a7c10 */ /* 0x000fc40008ffe4ff */
[----:B------:R-:W-:Y:S01]  /*1d10*/  SEL R27, R26, R27, P0 ;  /* 0x0000001b1a1b7207 */ /* 0x000fe20000000000 */
[----:B------:R-:W-:Y:S02]  /*1d20*/  IMAD.X R26, RZ, RZ, ~R5, P2 ;  /* 0x000000ffff1a7224 */ /* 0x000fe400010e0e05 */
[----:B------:R-:W-:-:S03]  /*1d30*/  IMAD R10, R10, UR17, RZ ;  /* 0x000000110a0a7c24 */ /* 0x000fc6000f8e02ff */
        /* <DEDUP_REMOVED lines=22> */
.L_x_993:
[----:B------:R-:W-:Y:S05]  /*1ea0*/  BSYNC B2 ;  /* 0x0000000000027941 */ /* 0x000fea0003800000 */
.L_x_985:
        /* <DEDUP_REMOVED lines=15> */
[----:B------:R-:W-:Y:S01]  /*1fa0*/  LEA R20, P0, R4, UR36, 0x4 ;  /* 0x0000002404147c11 */ /* 0x000fe2000f8020ff */
[----:B------:R-:W2:Y:S02]  /*1fb0*/  LDG.E.128 R16, desc[UR34][R6.64] ;  /* 0x0000002206107981 */ /* 0x000ea4000c1e1d00 */
[----:B------:R-:W-:-:S05]  /*1fc0*/  IMAD.IADD R5, R5, 0x1, R11 ;  /* 0x0000000105057824 */ /* 0x000fca00078e020b */
[----:B------:R-:W-:-:S05]  /*1fd0*/  LEA.HI.X R21, R4, UR37, R5, 0x4, P0 ;  /* 0x0000002504157c11 */ /* 0x000fca00080f2405 */
[----:B------:R-:W3:Y:S01]  /*1fe0*/  LDG.E.128 R8, desc[UR34][R20.64] ;  /* 0x0000002214087981 */ /* 0x000ee2000c1e1d00 */
[----:B------:R-:W-:-:S04]  /*1ff0*/  IADD3 R0, P0, R0, UR24, RZ ;  /* 0x0000001800007c10 */ /* 0x000fc8000ff1e0ff */
[----:B------:R-:W-:Y:S02]  /*2000*/  IADD3.X R3, R3, UR25, RZ, P0, !PT ;  /* 0x0000001903037c10 */ /* 0x000fe400087fe4ff */
[----:B------:R-:W-:-:S04]  /*2010*/  ISETP.GE.U32.AND P0, PT, R0, UR22, PT ;  /* 0x0000001600007c0c */ /* 0x000fc8000bf06070 */
[----:B------:R-:W-:Y:S01]  /*2020*/  ISETP.GE.AND.EX P0, PT, R3, UR48, PT, P0 ;  /* 0x0000003003007c0c */ /* 0x000fe2000bf06300 */
[----:B------:R-:W-:-:S05]  /*2030*/  IMAD.U32 R5, RZ, RZ, UR24 ;  /* 0x00000018ff057e24 */ /* 0x000fca000f8e00ff */
[----:B------:R-:W-:-:S04]  /*2040*/  LEA R2, P1, R5, R6, 0x4 ;  /* 0x0000000605027211 */ /* 0x000fc800078220ff */
[----:B------:R-:W-:Y:S01]  /*2050*/  IADD3.X R5, R7, UR5, RZ, P1, !PT ;  /* 0x0000000507057c10 */ /* 0x000fe20008ffe4ff */
[----:B---3--:R-:W-:Y:S02]  /*2060*/  DADD R10, R10, R14 ;  /* 0x000000000a0a7229 */ /* 0x008fe4000000000e */
[----:B------:R-:W-:-:S06]  /*2070*/  DADD R8, R8, R12 ;  /* 0x0000000008087229 */ /* 0x000fcc000000000c */
[----:B--2---:R-:W-:Y:S02]  /*2080*/  DADD R10, R10, R18 ;  /* 0x000000000a0a7229 */ /* 0x004fe40000000012 */
[----:B------:R-:W-:-:S07]  /*2090*/  DADD R8, R8, R16 ;  /* 0x0000000008087229 */ /* 0x000fce0000000010 */
[----:B------:R0:W-:Y:S01]  /*20a0*/  STG.E.128 desc[UR34][R6.64], R8 ;  /* 0x0000000806007986 */ /* 0x0001e2000c101d22 */
[----:B------:R-:W-:Y:S05]  /*20b0*/  @!P0 BRA `(.L_x_999) ;  /* 0xffffffe400088947 */ /* 0x000fea000383ffff */
[----:B------:R-:W-:Y:S05]  /*20c0*/  BSYNC B0 ;  /* 0x0000000000007941 */ /* 0x000fea0003800000 */
.L_x_967:
[----:B------:R-:W-:Y:S05]  /*20d0*/  WARPSYNC.ALL ;  /* 0x0000000000007948 */ /* 0x000fea0003800000 */
[----:B------:R-:W-:Y:S05]  /*20e0*/  EXIT ;  /* 0x000000000000794d */ /* 0x000fea0003800000 */
        .weak           $__internal_77_$__cuda_sm20_div_s64
        .type           $__internal_77_$__cuda_sm20_div_s64,@function
        .size           $__internal_77_$__cuda_sm20_div_s64,($__internal_78_$__cuda_sm20_rem_s64 - $__internal_77_$__cuda_sm20_div_s64)
$__internal_77_$__cuda_sm20_div_s64:
        /* <DEDUP_REMOVED lines=29> */
[----:B------:R-:W-:Y:S01]  /*22c0*/  IMAD.X R8, RZ, RZ, ~R9, P0 ;  /* 0x000000ffff087224 */ /* 0x000fe200000e0e09 */
[----:B------:R-:W-:-:S03]  /*22d0*/  IADD3 R9, P4, RZ, -R12, RZ ;  /* 0x8000000cff097210 */ /* 0x000fc60007f9e0ff */
[----:B------:R-:W-:-:S04]  /*22e0*/  IMAD.WIDE.U32 R10, P0, R11, R8, R10 ;  /* 0x000000080b0a7225 */ /* 0x000fc8000780000a */
[----:B------:R-:W-:Y:S02]  /*22f0*/  IMAD.X R18, RZ, RZ, ~R13, P4 ;  /* 0x000000ffff127224 */ /* 0x000fe400020e0e0d */
[----:B------:R-:W-:Y:S01]  /*2300*/  IMAD.HI.U32 R10, P1, R15, R17, R10 ;  /* 0x000000110f0a7227 */ /* 0x000fe2000782000a */
[----:B------:R-:W-:-:S03]  /*2310*/  SEL R11, R9, R12, !P3 ;  /* 0x0000000c090b7207 */ /* 0x000fc60005800000 */
        /* <DEDUP_REMOVED lines=38> */
[-C--:B------:R-:W-:Y:S02]  /*2580*/  IADD3 R5, P2, RZ, -R20.reuse, RZ ;  /* 0x80000014ff057210 */ /* 0x080fe40007f5e0ff */
[----:B------:R-:W-:Y:S02]  /*2590*/  ISETP.NE.U32.AND P0, PT, R16, RZ, PT ;  /* 0x000000ff1000720c */ /* 0x000fe40003f05070 */
[----:B------:R-:W-:Y:S01]  /*25a0*/  SEL R20, R5, R20, !P1 ;  /* 0x0000001405147207 */ /* 0x000fe20004800000 */
[----:B------:R-:W-:Y:S01]  /*25b0*/  IMAD.X R4, RZ, RZ, ~R21, P2 ;  /* 0x000000ffff047224 */ /* 0x000fe200010e0e15 */
[----:B------:R-:W-:Y:S01]  /*25c0*/  ISETP.NE.AND.EX P0, PT, R14, RZ, PT, P0 ;  /* 0x000000ff0e00720c */ /* 0x000fe20003f05300 */
[----:B------:R-:W-:-:S03]  /*25d0*/  IMAD.MOV.U32 R5, RZ, RZ, 0x0 ;  /* 0x00000000ff057424 */ /* 0x000fc600078e00ff */
[----:B------:R-:W-:Y:S01]  /*25e0*/  SEL R21, R4, R21, !P1 ;  /* 0x0000001504157207 */ /* 0x000fe20004800000 */
[----:B------:R-:W-:Y:S01]  /*25f0*/  IMAD.MOV.U32 R4, RZ, RZ, R2 ;  /* 0x000000ffff047224 */ /* 0x000fe200078e0002 */
[----:B------:R-:W-:Y:S02]  /*2600*/  SEL R20, R20, 0xffffffff, P0 ;  /* 0xffffffff14147807 */ /* 0x000fe40000000000 */
[----:B------:R-:W-:Y:S01]  /*2610*/  SEL R21, R21, 0xffffffff, P0 ;  /* 0xffffffff15157807 */ /* 0x000fe20000000000 */
[----:B------:R-:W-:Y:S06]  /*2620*/  RET.REL.NODEC R4 `(_ZN2at6native49_GLOBAL__N__cfa43aba_16_ReflectionPad_cu_f800513940reflection_pad2d_backward_det_out_kernelIN3c107complexIdEEEEvPT_PKS6_lliiiiiii) ;  /* 0xffffffd804747950 */ /* 0x000fec0003c3ffff */
        .weak           $__internal_78_$__cuda_sm20_rem_s64
        .type           $__internal_78_$__cuda_sm20_rem_s64,@function
        .size           $__internal_78_$__cuda_sm20_rem_s64,(.L_x_1237 - $__internal_78_$__cuda_sm20_rem_s64)
$__internal_78_$__cuda_sm20_rem_s64:
        /* <DEDUP_REMOVED lines=82> */
[----:B------:R-:W-:Y:S06]  /*2b50*/  RET.REL.NODEC R4 `(_ZN2at6native49_GLOBAL__N__cfa43aba_16_ReflectionPad_cu_f800513940reflection_pad2d_backward_det_out_kernelIN3c107complexIdEEEEvPT_PKS6_lliiiiiii) ;  /* 0xffffffd404287950 */ /* 0x000fec0003c3ffff */
.L_x_1000:
        /* <DEDUP_REMOVED lines=10> */
.L_x_1237:


//--------------------- .text._ZN2at6native49_GLOBAL__N__cfa43aba_16_ReflectionPad_cu_f800513936reflection_pad2d_backward_out_kernelIfEEvPT_PKS3_lliiiiiii --------------------------
	.section	.text._ZN2at6native49_GLOBAL__N__cfa43aba_16_ReflectionPad_cu_f800513936reflection_pad2d_backward_out_kernelIfEEvPT_PKS3_lliiiiiii,"ax",@progbits
	.align	128
.text._ZN2at6native49_GLOBAL__N__cfa43aba_16_ReflectionPad_cu_f800513936reflection_pad2d_backward_out_kernelIfEEvPT_PKS3_lliiiiiii:
        .type           _ZN2at6native49_GLOBAL__N__cfa43aba_16_ReflectionPad_cu_f800513936reflection_pad2d_backward_out_kernelIfEEvPT_PKS3_lliiiiiii,@function
        .size           _ZN2at6native49_GLOBAL__N__cfa43aba_16_ReflectionPad_cu_f800513936reflection_pad2d_backward_out_kernelIfEEvPT_PKS3_lliiiiiii,(.L_x_1240 - _ZN2at6native49_GLOBAL__N__cfa43aba_16_ReflectionPad_cu_f800513936reflection_pad2d_backward_out_kernelIfEEvPT_PKS3_lliiiiiii)
        .other          _ZN2at6native49_GLOBAL__N__cfa43aba_16_ReflectionPad_cu_f800513936reflection_pad2d_backward_out_kernelIfEEvPT_PKS3_lliiiiiii,@"STO_CUDA_ENTRY STV_DEFAULT"
_ZN2at6native49_GLOBAL__N__cfa43aba_16_ReflectionPad_cu_f800513936reflection_pad2d_backward_out_kernelIfEEvPT_PKS3_lliiiiiii:
        /* <DEDUP_REMOVED lines=30> */
[----:B------:R-:W-:Y:S05]  /*01e0*/  CALL.REL.NOINC `($__internal_79_$__cuda_sm20_div_s64) ;  /* 0x00000008001c7944 */ /* 0x000fea0003c00000 */
[----:B------:R-:W-:Y:S01]  /*01f0*/  IADD3 R11, P0, RZ, -R12, RZ ;  /* 0x8000000cff0b7210 */ /* 0x000fe20007f1e0ff */
[----:B------:R-:W-:-:S04]  /*0200*/  IMAD.MOV.U32 R3, RZ, RZ, RZ ;  /* 0x000000ffff037224 */ /* 0x000fc800078e00ff */
[----:B------:R-:W-:Y:S02]  /*0210*/  IMAD.X R10, RZ, RZ, ~R13, P0 ;  /* 0x000000ffff0a7224 */ /* 0x000fe400000e0e0d */
[----:B------:R-:W-:-:S04]  /*0220*/  IMAD.WIDE.U32 R8, R11, UR15, R2 ;  /* 0x0000000f0b087c25 */ /* 0x000fc8000f8e0002 */
[----:B------:R-:W-:Y:S02]  /*0230*/  IMAD R10, R10, UR15, RZ ;  /* 0x0000000f0a0a7c24 */ /* 0x000fe4000f8e02ff */
[----:B------:R-:W-:Y:S02]  /*0240*/  IMAD.MOV.U32 R2, RZ, RZ, R12 ;  /* 0x000000ffff027224 */ /* 0x000fe400078e000c */
[----:B------:R-:W-:-:S04]  /*0250*/  IMAD R3, R11, UR6, R10 ;  /* 0x000000060b037c24 */ /* 0x000fc8000f8e020a */
[----:B------:R-:W-:Y:S02]  /*0260*/  IMAD.IADD R9, R9, 0x1, R3 ;  /* 0x0000000109097824 */ /* 0x000fe400078e0203 */
[----:B------:R-:W-:Y:S01]  /*0270*/  IMAD.MOV.U32 R3, RZ, RZ, R13 ;  /* 0x000000ffff037224 */ /* 0x000fe200078e000d */
[----:B------:R-:W-:Y:S06]  /*0280*/  BRA `(.L_x_1002) ;  /* 0x00000000005c7947 */ /* 0x000fec0003800000 */
.L_x_1001:
        /* <DEDUP_REMOVED lines=20> */
[----:B------:R-:W-:Y:S02]  /*03d0*/  IMAD R8, R3, UR15, R2 ;  /* 0x0000000f03087c24 */ /* 0x000fe4000f8e0202 */
[----:B------:R-:W-:Y:S02]  /*03e0*/  IMAD.MOV.U32 R2, RZ, RZ, R10 ;  /* 0x000000ffff027224 */ /* 0x000fe400078e000a */
[----:B------:R-:W-:-:S07]  /*03f0*/  IMAD.MOV.U32 R3, RZ, RZ, RZ ;  /* 0x000000ffff037224 */ /* 0x000fce00078e00ff */
.L_x_1002:
[----:B------:R-:W0:Y:S01]  /*0400*/  S2UR UR4, SR_CTAID.Z ;  /* 0x00000000000479c3 */ /* 0x000e220000002700 */
[----:B------:R-:W-:Y:S01]  /*0410*/  ULDC.64 UR10, c[0x0][0x240] ;  /* 0x00009000000a7ab9 */ /* 0x000fe20000000a00 */
[----:B------:R-:W-:Y:S01]  /*0420*/  ULDC UR9, c[0x0][0x248] ;  /* 0x0000920000097ab9 */ /* 0x000fe20000000800 */
[----:B------:R-:W-:Y:S02]  /*0430*/  IMAD.MOV.U32 R10, RZ, RZ, R2 ;  /* 0x000000ffff0a7224 */ /* 0x000fe400078e0002 */
[----:B------:R-:W-:-:S03]  /*0440*/  IMAD.MOV.U32 R11, RZ, RZ, R3 ;  /* 0x000000ffff0b7224 */ /* 0x000fc600078e0003 */
[----:B------:R-:W1:Y:S08]  /*0450*/  S2UR UR5, SR_CTAID.Y ;  /* 0x00000000000579c3 */ /* 0x000e700000002600 */
[----:B------:R-:W2:Y:S01]  /*0460*/  LDC R19, c[0x0][0x230] ;  /* 0x00008c00ff137b82 */ /* 0x000ea20000000800 */
[----:B0-----:R-:W-:Y:S02]  /*0470*/  UIADD3 UR4, UR4, UR11, URZ ;  /* 0x0000000b04047290 */ /* 0x001fe4000fffe03f */
        /* <DEDUP_REMOVED lines=12> */
[----:B------:R-:W-:-:S05]  /*0540*/  LEA.HI.X R11, R12, UR11, R5, 0x2, P0 ;  /* 0x0000000b0c0b7c11 */ /* 0x000fca00080f1405 */
[----:B------:R0:W3:Y:S01]  /*0550*/  LDG.E R10, desc[UR12][R10.64] ;  /* 0x0000000c0a0a7981 */ /* 0x0000e2000c1e1900 */
        /* <DEDUP_REMOVED lines=14> */
[----:B------:R-:W-:Y:S01]  /*0640*/  ISETP.GT.AND.EX P0, PT, R0, RZ, PT, P0 ;  /* 0x000000ff0000720c */ /* 0x000fe20003f04300 */
[----:B------:R-:W-:Y:S01]  /*0650*/  UIADD3 UR5, UP1, UP2, UR5, UR7, UR9 ;  /* 0x0000000705057290 */ /* 0x000fe2000fa3e009 */
[----:B0-----:R-:W-:Y:S02]  /*0660*/  IADD3 R11, P4, RZ, -R12, RZ ;  /* 0x8000000cff0b7210 */ /* 0x001fe40007f9e0ff */
[----:B------:R-:W-:Y:S02]  /*0670*/  IADD3 R13, P3, R8, -UR9, RZ ;  /* 0x80000009080d7c10 */ /* 0x000fe4000ff7e0ff */
[----:B------:R-:W-:Y:S01]  /*0680*/  SEL R15, R15, R6, !P2 ;  /* 0x000000060f0f7207 */ /* 0x000fe20005000000 */
[----:B------:R-:W-:Y:S01]  /*0690*/  IMAD.X R16, RZ, RZ, ~R5, P4 ;  /* 0x000000ffff107224 */ /* 0x000fe200020e0e05 */
[----:B------:R-:W-:-:S02]  /*06a0*/  SEL R6, R19, RZ, P0 ;  /* 0x000000ff13067207 */ /* 0x000fc40000000000 */
[----:B------:R-:W-:Y:S02]  /*06b0*/  ISETP.GE.AND P1, PT, R5, RZ, PT ;  /* 0x000000ff0500720c */ /* 0x000fe40003f26270 */
[----:B------:R-:W-:Y:S02]  /*06c0*/  IADD3.X R14, R9, ~UR14, RZ, P3, !PT ;  /* 0x8000000e090e7c10 */ /* 0x000fe40009ffe4ff */
[----:B------:R-:W-:Y:S02]  /*06d0*/  LOP3.LUT R6, RZ, R6, RZ, 0x33, !PT ;  /* 0x00000006ff067212 */ /* 0x000fe400078e33ff */
[----:B------:R-:W-:Y:S02]  /*06e0*/  SEL R12, R12, R11, !P1 ;  /* 0x0000000b0c0c7207 */ /* 0x000fe40004800000 */
[----:B------:R-:W-:Y:S02]  /*06f0*/  IADD3 R21, P4, RZ, -R19, RZ ;  /* 0x80000013ff157210 */ /* 0x000fe40007f9e0ff */
[----:B------:R-:W-:-:S02]  /*0700*/  IADD3 R18, P2, RZ, -R13, RZ ;  /* 0x8000000dff127210 */ /* 0x000fc40007f5e0ff */
[----:B------:R-:W-:Y:S01]  /*0710*/  ISETP.LT.AND P3, PT, R14, RZ, PT ;  /* 0x000000ff0e00720c */ /* 0x000fe20003f61270 */
[----:B------:R-:W-:Y:S01]  /*0720*/  IMAD.X R20, RZ, RZ, ~R0, P4 ;  /* 0x000000ffff147224 */ /* 0x000fe200020e0e00 */
[----:B------:R-:W-:Y:S01]  /*0730*/  SEL R11, R5, R16, !P1 ;  /* 0x00000010050b7207 */ /* 0x000fe20004800000 */
[----:B------:R-:W-:Y:S01]  /*0740*/  IMAD.X R23, RZ, RZ, ~R14, P2 ;  /* 0x000000ffff177224 */ /* 0x000fe200010e0e0e */
[----:B------:R-:W-:Y:S02]  /*0750*/  IADD3 R6, P1, P5, R6, R4, R19 ;  /* 0x0000000406067210 */ /* 0x000fe40007d3e013 */
[----:B------:R-:W-:Y:S01]  /*0760*/  SEL R16, R0, RZ, P0 ;  /* 0x000000ff00107207 */ /* 0x000fe20000000000 */
[----:B------:R-:W0:Y:S01]  /*0770*/  LDC.64 R4, c[0x0][0x228] ;  /* 0x00008a00ff047b82 */ /* 0x000e220000000a00 */
[----:B------:R-:W-:Y:S02]  /*0780*/  SEL R13, R18, R13, P3 ;  /* 0x0000000d120d7207 */ /* 0x000fe40001800000 */
        /* <DEDUP_REMOVED lines=10> */
[----:B------:R-:W-:Y:S02]  /*0830*/  IADD3 R6, P4, R6, R21, RZ ;  /* 0x0000001506067210 */ /* 0x000fe40007f9e0ff */
[----:B------:R-:W-:Y:S02]  /*0840*/  SEL R20, R20, RZ, P0 ;  /* 0x000000ff14147207 */ /* 0x000fe40000000000 */
[----:B------:R-:W-:Y:S01]  /*0850*/  SEL R21, R18, RZ, P1 ;  /* 0x000000ff12157207 */ /* 0x000fe20000800000 */
[----:B------:R-:W-:Y:S01]  /*0860*/  IMAD.X R18, R3, 0x1, ~R0, P5 ;  /* 0x0000000103127824 */ /* 0x000fe200028e0e00 */
[----:B------:R-:W-:Y:S01]  /*0870*/  SEL R14, R23, R14, P3 ;  /* 0x0000000e170e7207 */ /* 0x000fe20001800000 */
[----:B------:R-:W-:Y:S01]  /*0880*/  IMAD.X R7, R7, 0x1, R20, P4 ;  /* 0x0000000107077824 */ /* 0x000fe200020e0614 */
[----:B------:R-:W-:Y:S01]  /*0890*/  IADD3 R8, P2, P0, -R8, UR5, R21 ;  /* 0x0000000508087c10 */ /* 0x000fe2000f85e115 */
[----:B------:R-:W-:Y:S01]  /*08a0*/  USEL UR5, UR14, URZ, UP0 ;  /* 0x0000003f0e057287 */ /* 0x000fe20008000000 */
[----:B------:R-:W-:Y:S01]  /*08b0*/  IADD3 R0, P4, RZ, -R19, RZ ;  /* 0x80000013ff007210 */ /* 0x000fe20007f9e0ff */
[----:B0-----:R-:W-:Y:S01]  /*08c0*/  IMAD.WIDE.U32 R6, R4, UR4, R6 ;  /* 0x0000000404067c25 */ /* 0x001fe2000f8e0006 */
[----:B------:R-:W-:Y:S01]  /*08d0*/  ISETP.LT.AND P3, PT, R18, RZ, PT ;  /* 0x000000ff1200720c */ /* 0x000fe20003f61270 */
[----:B------:R-:W-:Y:S01]  /*08e0*/  ULOP3.LUT UR5, URZ, UR5, URZ, 0x33, !UPT ;  /* 0x000000053f057292 */ /* 0x000fe2000f8e333f */
[----:B------:R-:W-:-:S02]  /*08f0*/  SEL R16, R16, RZ, P1 ;  /* 0x000000ff10107207 */ /* 0x000fc40000800000 */
[----:B------:R-:W-:Y:S01]  /*0900*/  SEL R4, R0, R19, P3 ;  /* 0x0000001300047207 */ /* 0x000fe20001800000 */
[----:B------:R-:W-:Y:S02]  /*0910*/  IMAD.X R19, RZ, RZ, ~R18, P4 ;  /* 0x000000ffff137224 */ /* 0x000fe400020e0e12 */
[----:B------:R-:W-:Y:S01]  /*0920*/  IMAD R0, R5, UR4, R7 ;  /* 0x0000000405007c24 */ /* 0x000fe2000f8e0207 */
[----:B------:R-:W-:Y:S01]  /*0930*/  IADD3 R5, P4, P5, R17, R6, -R2 ;  /* 0x0000000611057210 */ /* 0x000fe20007d9e802 */
[----:B------:R-:W-:Y:S01]  /*0940*/  UIADD3.X UR4, UR5, UR8, UR14, UP1, UP2 ;  /* 0x0000000805047290 */ /* 0x000fe20008fe440e */
[----:B------:R-:W-:Y:S02]  /*0950*/  SEL R7, R19, R18, P3 ;  /* 0x0000001213077207 */ /* 0x000fe40001800000 */
[----:B------:R-:W-:Y:S02]  /*0960*/  IADD3.X R0, R15, R0, ~R3, P4, P5 ;  /* 0x000000000f007210 */ /* 0x000fe400027eac03 */
[----:B------:R-:W-:-:S02]  /*0970*/  IADD3 R5, P1, R5, R4, RZ ;  /* 0x0000000405057210 */ /* 0x000fc40007f3e0ff */
[----:B------:R-:W-:Y:S02]  /*0980*/  IADD3 R2, P3, P4, R13, R8, R12 ;  /* 0x000000080d027210 */ /* 0x000fe40007c7e00c */
[----:B------:R-:W-:Y:S01]  /*0990*/  IADD3.X R9, ~R9, UR4, R16, P2, P0 ;  /* 0x0000000409097c10 */ /* 0x000fe200097e0510 */
[----:B------:R-:W-:Y:S01]  /*09a0*/  IMAD.X R0, R0, 0x1, R7, P1 ;  /* 0x0000000100007824 */ /* 0x000fe200008e0607 */
[----:B------:R-:W-:Y:S02]  /*09b0*/  ULDC.64 UR4, c[0x0][0x220] ;  /* 0x0000880000047ab9 */ /* 0x000fe40000000a00 */
        /* <DEDUP_REMOVED lines=8> */
[----:B---3--:R-:W-:Y:S01]  /*0a40*/  REDG.E.ADD.F32.FTZ.RN.STRONG.GPU desc[UR12][R4.64], R10 ;  /* 0x0000000a040079a6 */ /* 0x008fe2000c10f38c */
[----:B------:R-:W-:Y:S05]  /*0a50*/  EXIT ;  /* 0x000000000000794d */ /* 0x000fea0003800000 */
        .weak           $__internal_79_$__cuda_sm20_div_s64
        .type           $__internal_79_$__cuda_sm20_div_s64,@function
        .size           $__internal_79_$__cuda_sm20_div_s64,(.L_x_1240 - $__internal_79_$__cuda_sm20_div_s64)
$__internal_79_$__cuda_sm20_div_s64:
        /* <DEDUP_REMOVED lines=58> */
[----:B------:R-:W-:Y:S01]  /*0e00*/  SEL R8, R14, R11, P0 ;  /* 0x0000000b0e087207 */ /* 0x000fe20000000000 */
[----:B------:R-:W-:Y:S01]  /*0e10*/  IMAD.MOV.U32 R11, RZ, RZ, 0x0 ;  /* 0x00000000ff0b7424 */ /* 0x000fe200078e00ff */
        /* <DEDUP_REMOVED lines=13> */
[----:B------:R-:W-:Y:S06]  /*0ef0*/  RET.REL.NODEC R10 `(_ZN2at6native49_GLOBAL__N__cfa43aba_16_ReflectionPad_cu_f800513936reflection_pad2d_backward_out_kernelIfEEvPT_PKS3_lliiiiiii) ;  /* 0xfffffff00a407950 */ /* 0x000fec0003c3ffff */
.L_x_1003:
        /* <DEDUP_REMOVED lines=16> */
.L_x_1240:


//--------------------- .text._ZN2at6native49_GLOBAL__N__cfa43aba_16_ReflectionPad_cu_f800513940reflection_pad2d_backward_det_out_kernelIfEEvPT_PKS3_lliiiiiii --------------------------
	.section	.text._ZN2at6native49_GLOBAL__N__cfa43aba_16_ReflectionPad_cu_f800513940reflection_pad2d_backward_det_out_kernelIfEEvPT_PKS3_lliiiiiii,"ax",@progbits
	.align	128
.text._ZN2at6native49_GLOBAL__N__cfa43aba_16_ReflectionPad_cu_f800513940reflection_pad2d_backward_det_out_kernelIfEEvPT_PKS3_lliiiiiii:
        .type           _ZN2at6native49_GLOBAL__N__cfa43aba_16_ReflectionPad_cu_f800513940reflection_pad2d_backward_det_out_kernelIfEEvPT_PKS3_lliiiiiii,@function
        .size           _ZN2at6native49_GLOBAL__N__cfa43aba_16_ReflectionPad_cu_f800513940reflection_pad2d_backward_det_out_kernelIfEEvPT_PKS3_lliiiiiii,(.L_x_1242 - _ZN2at6native49_GLOBAL__N__cfa43aba_16_ReflectionPad_cu_f800513940reflection_pad2d_backward_det_out_kernelIfEEvPT_PKS3_lliiiiiii)
        .other          _ZN2at6native49_GLOBAL__N__cfa43aba_16_ReflectionPad_cu_f800513940reflection_pad2d_backward_det_out_kernelIfEEvPT_PKS3_lliiiiiii,@"STO_CUDA_ENTRY STV_DEFAULT"
_ZN2at6native49_GLOBAL__N__cfa43aba_16_ReflectionPad_cu_f800513940reflection_pad2d_backward_det_out_kernelIfEEvPT_PKS3_lliiiiiii:
        /* <DEDUP_REMOVED lines=79> */
.L_x_1036:
[----:B------:R-:W-:Y:S01]  /*04f0*/  LOP3.LUT R4, R3, UR49, RZ, 0xfc, !PT ;  /* 0x0000003103047c12 */ /* 0x000fe2000f8efcff */
[----:B------:R-:W-:Y:S01]  /*0500*/  BSSY B1, `(.L_x_1005) ;  /* 0x0000022000017945 */ /* 0x000fe20003800000 */
[----:B0-----:R-:W-:Y:S02]  /*0510*/  IMAD.MOV.U32 R12, RZ, RZ, R2 ;  /* 0x000000ffff0c7224 */ /* 0x001fe400078e0002 */
[----:B------:R-:W-:Y:S01]  /*0520*/  ISETP.NE.U32.AND P0, PT, R4, RZ, PT ;  /* 0x000000ff0400720c */ /* 0x000fe20003f05070 */
[----:B------:R-:W-:-:S12]  /*0530*/  IMAD.MOV.U32 R13, RZ, RZ, R7 ;  /* 0x000000ffff0d7224 */ /* 0x000fd800078e0007 */
[----:B------:R-:W-:Y:S05]  /*0540*/  @!P0 BRA `(.L_x_1006) ;  /* 0x0000000000288947 */ /* 0x000fea0003800000 */
[----:B------:R-:W-:Y:S01]  /*0550*/  IMAD.U32 R24, RZ, RZ, UR28 ;  /* 0x0000001cff187e24 */ /* 0x000fe2000f8e00ff */
[----:B------:R-:W-:Y:S01]  /*0560*/  MOV R6, UR49 ;  /* 0x0000003100067c02 */ /* 0x000fe20008000f00 */
[----:B------:R-:W-:Y:S01]  /*0570*/  IMAD.U32 R25, RZ, RZ, UR29 ;  /* 0x0000001dff197e24 */ /* 0x000fe2000f8e00ff */
[----:B------:R-:W-:Y:S01]  /*0580*/  MOV R4, 0x5c0 ;  /* 0x000005c000047802 */ /* 0x000fe20000000f00 */
[----:B------:R-:W-:Y:S02]  /*0590*/  IMAD.MOV.U32 R2, RZ, RZ, R0 ;  /* 0x000000ffff027224 */ /* 0x000fe400078e0000 */
[----:B------:R-:W-:-:S07]  /*05a0*/  IMAD.MOV.U32 R5, RZ, RZ, R3 ;  /* 0x000000ffff057224 */ /* 0x000fce00078e0003 */
[----:B------:R-:W-:Y:S05]  /*05b0*/  CALL.REL.NOINC `($__internal_80_$__cuda_sm20_div_s64) ;  /* 0x0000001800c07944 */ /* 0x000fea0003c00000 */
[----:B------:R-:W-:Y:S02]  /*05c0*/  IMAD.MOV.U32 R14, RZ, RZ, R6 ;  /* 0x000000ffff0e7224 */ /* 0x000fe400078e0006 */
[----:B------:R-:W-:Y:S01]  /*05d0*/  IMAD.MOV.U32 R15, RZ, RZ, R7 ;  /* 0x000000ffff0f7224 */ /* 0x000fe200078e0007 */
[----:B------:R-:W-:Y:S06]  /*05e0*/  BRA `(.L_x_1007) ;  /* 0x00000000004c7947 */ /* 0x000fec0003800000 */
.L_x_1006:
        /* <DEDUP_REMOVED lines=19> */
.L_x_1007:
[----:B------:R-:W-:Y:S05]  /*0720*/  BSYNC B1 ;  /* 0x0000000000017941 */ /* 0x000fea0003800000 */
.L_x_1005:
        /* <DEDUP_REMOVED lines=10> */
[----:B------:R-:W-:Y:S05]  /*07d0*/  CALL.REL.NOINC `($__internal_80_$__cuda_sm20_div_s64) ;  /* 0x0000001800387944 */ /* 0x000fea0003c00000 */
        /* <DEDUP_REMOVED lines=9> */
.L_x_1009:
        /* <DEDUP_REMOVED lines=15> */
[----:B------:R-:W-:Y:S01]  /*0960*/  ISETP.GE.U32.AND P1, PT, R5, UR20, PT ;  /* 0x0000001405007c0c */ /* 0x000fe2000bf26070 */
[----:B------:R-:W-:-:S12]  /*0970*/  IMAD.MOV.U32 R5, RZ, RZ, RZ ;  /* 0x000000ffff057224 */ /* 0x000fd800078e00ff */
[----:B------:R-:W-:Y:S01]  /*0980*/  @P1 VIADD R6, R6, 0x1 ;  /* 0x0000000106061836 */ /* 0x000fe20000000000 */
[----:B------:R-:W-:-:S05]  /*0990*/  @!P2 LOP3.LUT R6, RZ, UR20, RZ, 0x33, !PT ;  /* 0x00000014ff06ac12 */ /* 0x000fca000f8e33ff */
[----:B------:R-:W-:-:S04]  /*09a0*/  IMAD.MOV R7, RZ, RZ, -R6 ;  /* 0x000000ffff077224 */ /* 0x000fc800078e0a06 */
[----:B------:R-:W-:Y:S02]  /*09b0*/  IMAD R2, R7, UR20, R0 ;  /* 0x0000001407027c24 */ /* 0x000fe4000f8e0200 */
[----:B------:R-:W-:-:S07]  /*09c0*/  IMAD.MOV.U32 R7, RZ, RZ, RZ ;  /* 0x000000ffff077224 */ /* 0x000fce00078e00ff */
.L_x_1010:
[----:B------:R-:W-:Y:S05]  /*09d0*/  BSYNC B1 ;  /* 0x0000000000017941 */ /* 0x000fea0003800000 */
.L_x_1008:
[----:B------:R-:W-:Y:S01]  /*09e0*/  LOP3.LUT R4, R7, UR5, RZ, 0xfc, !PT ;  /* 0x0000000507047c12 */ /* 0x000fe2000f8efcff */
[----:B------:R-:W-:Y:S03]  /*09f0*/  BSSY B1, `(.L_x_1011) ;  /* 0x000001b000017945 */ /* 0x000fe60003800000 */
[----:B------:R-:W-:-:S13]  /*0a00*/  ISETP.NE.U32.AND P0, PT, R4, RZ, PT ;  /* 0x000000ff0400720c */ /* 0x000fda0003f05070 */
[----:B------:R-:W-:Y:S05]  /*0a10*/  @!P0 BRA `(.L_x_1012) ;  /* 0x0000000000148947 */ /* 0x000fea0003800000 */
[----:B------:R-:W-:Y:S01]  /*0a20*/  IMAD.MOV.U32 R17, RZ, RZ, R6 ;  /* 0x000000ffff117224 */ /* 0x000fe200078e0006 */
[----:B------:R-:W-:Y:S01]  /*0a30*/  MOV R4, 0xa60 ;  /* 0x00000a6000047802 */ /* 0x000fe20000000f00 */
[----:B------:R-:W-:-:S07]  /*0a40*/  IMAD.MOV.U32 R18, RZ, RZ, R7 ;  /* 0x000000ffff127224 */ /* 0x000fce00078e0007 */
[----:B------:R-:W-:Y:S05]  /*0a50*/  CALL.REL.NOINC `($__internal_81_$__cuda_sm20_rem_s64) ;  /* 0x0000001800e87944 */ /* 0x000fea0003c00000 */
[----:B------:R-:W-:Y:S05]  /*0a60*/  BRA `(.L_x_1013) ;  /* 0x00000000004c7947 */ /* 0x000fea0003800000 */
.L_x_1012:
        /* <DEDUP_REMOVED lines=19> */
.L_x_1013:
[----:B------:R-:W-:Y:S05]  /*0ba0*/  BSYNC B1 ;  /* 0x0000000000017941 */ /* 0x000fea0003800000 */
.L_x_1011:
        /* <DEDUP_REMOVED lines=8> */
[----:B------:R-:W-:Y:S05]  /*0c30*/  CALL.REL.NOINC `($__internal_80_$__cuda_sm20_div_s64) ;  /* 0x0000001400207944 */ /* 0x000fea0003c00000 */
        /* <DEDUP_REMOVED lines=11> */
.L_x_1015:
[----:B------:R-:W0:Y:S01]  /*0cf0*/  I2F.U32.RP R6, UR55 ;  /* 0x0000003700067d06 */ /* 0x000e220008209000 */
[----:B------:R-:W-:Y:S01]  /*0d00*/  ISETP.NE.U32.AND P2, PT, RZ, UR55, PT ;  /* 0x00000037ff007c0c */ /* 0x000fe2000bf45070 */
[----:B------:R-:W-:-:S06]  /*0d10*/  IMAD.MOV.U32 R18, RZ, RZ, RZ ;  /* 0x000000ffff127224 */ /* 0x000fcc00078e00ff */
        /* <DEDUP_REMOVED lines=14> */
[----:B------:R-:W-:-:S12]  /*0e00*/  HFMA2.MMA R5, -RZ, RZ, 0, 0 ;  /* 0x00000000ff057435 */ /* 0x000fd800000001ff */
[----:B------:R-:W-:Y:S01]  /*0e10*/  @P1 VIADD R4, R4, 0x1 ;  /* 0x0000000104041836 */ /* 0x000fe20000000000 */
[----:B------:R-:W-:-:S05]  /*0e20*/  @!P2 LOP3.LUT R4, RZ, UR55, RZ, 0x33, !PT ;  /* 0x00000037ff04ac12 */ /* 0x000fca000f8e33ff */
[----:B------:R-:W-:-:S04]  /*0e30*/  IMAD.MOV R19, RZ, RZ, -R4 ;  /* 0x000000ffff137224 */ /* 0x000fc800078e0a04 */
[----:B------:R-:W-:-:S07]  /*0e40*/  IMAD R19, R19, UR55, R2 ;  /* 0x0000003713137c24 */ /* 0x000fce000f8e0202 */
.L_x_1016:
[----:B------:R-:W-:Y:S05]  /*0e50*/  BSYNC B1 ;  /* 0x0000000000017941 */ /* 0x000fea0003800000 */
.L_x_1014:
[C---:B------:R-:W-:Y:S01]  /*0e60*/  ISETP.GT.U32.AND P3, PT, R4.reuse, R8, PT ;  /* 0x000000080400720c */ /* 0x040fe20003f64070 */
[----:B------:R-:W-:Y:S01]  /*0e70*/  BSSY B1, `(.L_x_1017) ;  /* 0x0000060000017945 */ /* 0x000fe20003800000 */
[----:B------:R-:W-:Y:S01]  /*0e80*/  ISETP.LT.U32.AND P2, PT, R4, 0x1, PT ;  /* 0x000000010400780c */ /* 0x000fe20003f41070 */
[----:B------:R-:W-:Y:S01]  /*0e90*/  IMAD.MOV.U32 R2, RZ, RZ, RZ ;  /* 0x000000ffff027224 */ /* 0x000fe200078e00ff */
        /* <DEDUP_REMOVED lines=22> */
[----:B------:R-:W-:Y:S02]  /*1000*/  IMAD.MOV.U32 R2, RZ, RZ, RZ ;  /* 0x000000ffff027224 */ /* 0x000fe400078e00ff */
        /* <DEDUP_REMOVED lines=14> */
[----:B------:R-:W2:Y:S02]  /*10f0*/  LDG.E R6, desc[UR34][R6.64] ;  /* 0x0000002206067981 */ /* 0x000ea4000c1e1900 */
[----:B--2---:R-:W-:-:S07]  /*1100*/  FADD.FTZ R2, RZ, R6 ;  /* 0x00000006ff027221 */ /* 0x004fce0000010000 */
.L_x_1020:
[----:B------:R-:W-:Y:S05]  /*1110*/  BSYNC B2 ;  /* 0x0000000000027941 */ /* 0x000fea0003800000 */
.L_x_1019:
        /* <DEDUP_REMOVED lines=29> */
[----:B------:R-:W2:Y:S02]  /*12f0*/  LDG.E R7, desc[UR34][R6.64] ;  /* 0x0000002206077981 */ /* 0x000ea4000c1e1900 */
[----:B--2---:R-:W-:Y:S01]  /*1300*/  FADD.FTZ R2, R2, R7 ;  /* 0x0000000702027221 */ /* 0x004fe20000010000 */
[----:B------:R-:W-:Y:S06]  /*1310*/  BRA `(.L_x_1018) ;  /* 0x0000000000547947 */ /* 0x000fec0003800000 */
.L_x_1021:
        /* <DEDUP_REMOVED lines=20> */
[----:B--2---:R-:W-:-:S07]  /*1460*/  FADD.FTZ R2, R2, R7 ;  /* 0x0000000702027221 */ /* 0x004fce0000010000 */
.L_x_1018:
[----:B------:R-:W-:Y:S05]  /*1470*/  BSYNC B1 ;  /* 0x0000000000017941 */ /* 0x000fea0003800000 */
.L_x_1017:
        /* <DEDUP_REMOVED lines=9> */
.L_x_1024:
        /* <DEDUP_REMOVED lines=34> */
.L_x_1028:
[----:B------:R-:W-:Y:S05]  /*1730*/  BSYNC B3 ;  /* 0x0000000000037941 */ /* 0x000fea0003800000 */
.L_x_1027:
        /* <DEDUP_REMOVED lines=30> */
.L_x_1032:
[----:B------:R-:W-:Y:S05]  /*1920*/  BSYNC B3 ;  /* 0x0000000000037941 */ /* 0x000fea0003800000 */
.L_x_1031:
[----:B------:R-:W-:Y:S05]  /*1930*/  BRA `(.L_x_1033) ;  /* 0x0000000000c87947 */ /* 0x000fea0003800000 */
.L_x_1029:
        /* <DEDUP_REMOVED lines=20> */
.L_x_1034:
[----:B------:R-:W-:Y:S05]  /*1a80*/  BSYNC B3 ;  /* 0x0000000000037941 */ /* 0x000fea0003800000 */
.L_x_1026:
        /* <DEDUP_REMOVED lines=26> */
.L_x_1035:
[----:B------:R-:W-:Y:S05]  /*1c30*/  BSYNC B3 ;  /* 0x0000000000037941 */ /* 0x000fea0003800000 */
.L_x_1025:
[----:B------:R-:W-:Y:S05]  /*1c40*/  @!P4 BREAK B1 ;  /* 0x000000000001c942 */ /* 0x000fea0003800000 */
[----:B------:R-:W-:Y:S05]  /*1c50*/  @!P4 BRA `(.L_x_1030) ;  /* 0x000000000088c947 */ /* 0x000fea0003800000 */
.L_x_1033:
[----:B------:R-:W-:Y:S05]  /*1c60*/  BSYNC B1 ;  /* 0x0000000000017941 */ /* 0x000fea0003800000 */
.L_x_1023:
        /* <DEDUP_REMOVED lines=33> */
.L_x_1030:
[----:B------:R-:W-:Y:S05]  /*1e80*/  BSYNC B2 ;  /* 0x0000000000027941 */ /* 0x000fea0003800000 */
.L_x_1022:
        /* <DEDUP_REMOVED lines=17> */
[----:B------:R-:W-:Y:S02]  /*1fa0*/  LEA.HI.X R7, R4, UR37, R5, 0x2, P0 ;  /* 0x0000002504077c11 */ /* 0x000fe400080f1405 */
[----:B------:R-:W2:Y:S04]  /*1fb0*/  LDG.E R5, desc[UR34][R12.64] ;  /* 0x000000220c057981 */ /* 0x000ea8000c1e1900 */
[----:B------:R-:W3:Y:S01]  /*1fc0*/  LDG.E R7, desc[UR34][R6.64] ;  /* 0x0000002206077981 */ /* 0x000ee2000c1e1900 */
[----:B------:R-:W-:-:S04]  /*1fd0*/  IADD3 R0, P0, R0, UR24, RZ ;  /* 0x0000001800007c10 */ /* 0x000fc8000ff1e0ff */
[----:B------:R-:W-:Y:S02]  /*1fe0*/  IADD3.X R3, R3, UR25, RZ, P0, !PT ;  /* 0x0000001903037c10 */ /* 0x000fe400087fe4ff */
[----:B------:R-:W-:Y:S01]  /*1ff0*/  ISETP.GE.U32.AND P0, PT, R0, UR22, PT ;  /* 0x0000001600007c0c */ /* 0x000fe2000bf06070 */
[----:B------:R-:W-:-:S03]  /*2000*/  IMAD.U32 R15, RZ, RZ, UR24 ;  /* 0x00000018ff0f7e24 */ /* 0x000fc6000f8e00ff */
[----:B------:R-:W-:Y:S01]  /*2010*/  ISETP.GE.AND.EX P0, PT, R3, UR6, PT, P0 ;  /* 0x0000000603007c0c */ /* 0x000fe2000bf06300 */
[----:B------:R-:W-:Y:S01]  /*2020*/  USHF.L.U64.HI UR40, UR24, 0x2, UR25 ;  /* 0x0000000218287899 */ /* 0x000fe20008010219 */
[----:B---3--:R-:W-:-:S04]  /*2030*/  FADD.FTZ R2, R7, R2 ;  /* 0x0000000207027221 */ /* 0x008fc80000010000 */
[----:B--2---:R-:W-:-:S05]  /*2040*/  FADD.FTZ R5, R2, R5 ;  /* 0x0000000502057221 */ /* 0x004fca0000010000 */
[----:B------:R0:W-:Y:S01]  /*2050*/  STG.E desc[UR34][R12.64], R5 ;  /* 0x000000050c007986 */ /* 0x0001e2000c101922 */
[----:B------:R-:W-:-:S04]  /*2060*/  LEA R2, P1, R15, R12, 0x2 ;  /* 0x0000000c0f027211 */ /* 0x000fc800078210ff */
[----:B------:R-:W-:Y:S01]  /*2070*/  IADD3.X R7, R13, UR40, RZ, P1, !PT ;  /* 0x000000280d077c10 */ /* 0x000fe20008ffe4ff */
[----:B------:R-:W-:Y:S08]  /*2080*/  @!P0 BRA `(.L_x_1036) ;  /* 0xffffffe400188947 */ /* 0x000ff0000383ffff */
[----:B------:R-:W-:Y:S05]  /*2090*/  BSYNC B0 ;  /* 0x0000000000007941 */ /* 0x000fea0003800000 */
.L_x_1004:
[----:B------:R-:W-:Y:S05]  /*20a0*/  WARPSYNC.ALL ;  /* 0x0000000000007948 */ /* 0x000fea0003800000 */
[----:B------:R-:W-:Y:S05]  /*20b0*/  EXIT ;  /* 0x000000000000794d */ /* 0x000fea0003800000 */
        .weak           $__internal_80_$__cuda_sm20_div_s64
        .type           $__internal_80_$__cuda_sm20_div_s64,@function
        .size           $__internal_80_$__cuda_sm20_div_s64,($__internal_81_$__cuda_sm20_rem_s64 - $__internal_80_$__cuda_sm20_div_s64)
$__internal_80_$__cuda_sm20_div_s64:
        /* <DEDUP_REMOVED lines=48> */
[----:B------:R-:W-:-:S05]  /*23c0*/  IADD3 R25, P1, R25, R18, RZ ;  /* 0x0000001219197210 */ /* 0x000fca0007f3e0ff */
[----:B------:R-:W-:-:S04]  /*23d0*/  IMAD.WIDE.U32 R18, R25, R20, RZ ;  /* 0x0000001419127225 */ /* 0x000fc800078e00ff */
[----:B------:R-:W-:Y:S02]  /*23e0*/  IMAD.X R27, RZ, RZ, R27, P1 ;  /* 0x000000ffff1b7224 */ /* 0x000fe400008e061b */
        /* <DEDUP_REMOVED lines=8> */
[CC--:B------:R-:W-:Y:S02]  /*2470*/  ISETP.GE.U32.AND.EX P0, PT, R7.reuse, R21.reuse, PT, P0 ;  /* 0x000000150700720c */ /* 0x0c0fe40003f06100 */
[----:B------:R-:W-:Y:S02]  /*2480*/  IADD3.X R23, R7, ~R21, RZ, P1, !PT ;  /* 0x8000001507177210 */ /* 0x000fe40000ffe4ff */
[----:B------:R-:W-:Y:S02]  /*2490*/  SEL R19, R22, R19, P0 ;  /* 0x0000001316137207 */ /* 0x000fe40000000000 */
[----:B------:R-:W-:Y:S02]  /*24a0*/  SEL R22, R18, R25, P0 ;  /* 0x0000001912167207 */ /* 0x000fe40000000000 */
[----:B------:R-:W-:Y:S02]  /*24b0*/  SEL R23, R23, R7, P0 ;  /* 0x0000000717177207 */ /* 0x000fe40000000000 */
[----:B------:R-:W-:-:S02]  /*24c0*/  ISETP.GE.U32.AND P1, PT, R19, R20, PT ;  /* 0x000000141300720c */ /* 0x000fc40003f26070 */
[----:B------:R-:W-:Y:S02]  /*24d0*/  SEL R27, R26, R27, P0 ;  /* 0x0000001b1a1b7207 */ /* 0x000fe40000000000 */
[----:B------:R-:W-:Y:S02]  /*24e0*/  IADD3 R7, P2, R22, 0x1, RZ ;  /* 0x0000000116077810 */ /* 0x000fe40007f5e0ff */
[----:B------:R-:W-:Y:S02]  /*24f0*/  ISETP.GE.U32.AND.EX P0, PT, R23, R21, PT, P1 ;  /* 0x000000151700720c */ /* 0x000fe40003f06110 */
[----:B------:R-:W-:Y:S01]  /*2500*/  LOP3.LUT R19, R6, R5, RZ, 0x3c, !PT ;  /* 0x0000000506137212 */ /* 0x000fe200078e3cff */
[----:B------:R-:W-:Y:S01]  /*2510*/  IMAD.X R18, RZ, RZ, R27, P2 ;  /* 0x000000ffff127224 */ /* 0x000fe200010e061b */
[----:B------:R-:W-:Y:S02]  /*2520*/  SEL R7, R7, R22, P0 ;  /* 0x0000001607077207 */ /* 0x000fe40000000000 */
[----:B------:R-:W-:-:S02]  /*2530*/  ISETP.GE.AND P1, PT, R19, RZ, PT ;  /* 0x000000ff1300720c */ /* 0x000fc40003f26270 */
[----:B------:R-:W-:Y:S02]  /*2540*/  SEL R18, R18, R27, P0 ;  /* 0x0000001b12127207 */ /* 0x000fe40000000000 */
[----:B------:R-:W-:Y:S02]  /*2550*/  IADD3 R20, P2, RZ, -R7, RZ ;  /* 0x80000007ff147210 */ /* 0x000fe40007f5e0ff */
[----:B------:R-:W-:-:S03]  /*2560*/  ISETP.NE.U32.AND P0, PT, R24, RZ, PT ;  /* 0x000000ff1800720c */ /* 0x000fc60003f05070 */
[----:B------:R-:W-:Y:S01]  /*2570*/  IMAD.X R19, RZ, RZ, ~R18, P2 ;  /* 0x000000ffff137224 */ /* 0x000fe200010e0e12 */
[----:B------:R-:W-:Y:S02]  /*2580*/  ISETP.NE.AND.EX P0, PT, R6, RZ, PT, P0 ;  /* 0x000000ff0600720c */ /* 0x000fe40003f05300 */
[----:B------:R-:W-:Y:S02]  /*2590*/  SEL R6, R20, R7, !P1 ;  /* 0x0000000714067207 */ /* 0x000fe40004800000 */
[----:B------:R-:W-:Y:S01]  /*25a0*/  SEL R7, R19, R18, !P1 ;  /* 0x0000001213077207 */ /* 0x000fe20004800000 */
[----:B------:R-:W-:Y:S01]  /*25b0*/  IMAD.MOV.U32 R18, RZ, RZ, R4 ;  /* 0x000000ffff127224 */ /* 0x000fe200078e0004 */
[----:B------:R-:W-:Y:S01]  /*25c0*/  SEL R6, R6, 0xffffffff, P0 ;  /* 0xffffffff06067807 */ /* 0x000fe20000000000 */
[----:B------:R-:W-:Y:S01]  /*25d0*/  IMAD.MOV.U32 R19, RZ, RZ, 0x0 ;  /* 0x00000000ff137424 */ /* 0x000fe200078e00ff */
[----:B------:R-:W-:-:S03]  /*25e0*/  SEL R7, R7, 0xffffffff, P0 ;  /* 0xffffffff07077807 */ /* 0x000fc60000000000 */
[----:B------:R-:W-:Y:S05]  /*25f0*/  RET.REL.NODEC R18 `(_ZN2at6native49_GLOBAL__N__cfa43aba_16_ReflectionPad_cu_f800513940reflection_pad2d_backward_det_out_kernelIfEEvPT_PKS3_lliiiiiii) ;  /* 0xffffffd812807950 */ /* 0x000fea0003c3ffff */
        .weak           $__internal_81_$__cuda_sm20_rem_s64
        .type           $__internal_81_$__cuda_sm20_rem_s64,@function
        .size           $__internal_81_$__cuda_sm20_rem_s64,(.L_x_1242 - $__internal_81_$__cuda_sm20_rem_s64)
$__internal_81_$__cuda_sm20_rem_s64:
        /* <DEDUP_REMOVED lines=18> */
[----:B------:R-:W-:Y:S02]  /*2720*/  HFMA2.MMA R7, -RZ, RZ, 0, 0 ;  /* 0x00000000ff077435 */ /* 0x000fe400000001ff */
        /* <DEDUP_REMOVED lines=63> */
[----:B------:R-:W-:Y:S06]  /*2b20*/  RET.REL.NODEC R6 `(_ZN2at6native49_GLOBAL__N__cfa43aba_16_ReflectionPad_cu_f800513940reflection_pad2d_backward_det_out_kernelIfEEvPT_PKS3_lliiiiiii) ;  /* 0xffffffd406347950 */ /* 0x000fec0003c3ffff */
.L_x_1037:
        /* <DEDUP_REMOVED lines=13> */
.L_x_1242:


//--------------------- .text._ZN2at6native49_GLOBAL__N__cfa43aba_16_ReflectionPad_cu_f800513936reflection_pad2d_backward_out_kernelIdEEvPT_PKS3_lliiiiiii --------------------------
	.section	.text._ZN2at6native49_GLOBAL__N__cfa43aba_16_ReflectionPad_cu_f800513936reflection_pad2d_backward_out_kernelIdEEvPT_PKS3_lliiiiiii,"ax",@progbits
	.align	128
.text._ZN2at6native49_GLOBAL__N__cfa43aba_16_ReflectionPad_cu_f800513936reflection_pad2d_backward_out_kernelIdEEvPT_PKS3_lliiiiiii:
        .type           _ZN2at6native49_GLOBAL__N__cfa43aba_16_ReflectionPad_cu_f800513936reflection_pad2d_backward_out_kernelIdEEvPT_PKS3_lliiiiiii,@function
        .size           _ZN2at6native49_GLOBAL__N__cfa43aba_16_ReflectionPad_cu_f800513936reflection_pad2d_backward_out_kernelIdEEvPT_PKS3_lliiiiiii,(.L_x_1245 - _ZN2at6native49_GLOBAL__N__cfa43aba_16_ReflectionPad_cu_f800513936reflection_pad2d_backward_out_kernelIdEEvPT_PKS3_lliiiiiii)
        .other          _ZN2at6native49_GLOBAL__N__cfa43aba_16_ReflectionPad_cu_f800513936reflection_pad2d_backward_out_kernelIdEEvPT_PKS3_lliiiiiii,@"STO_CUDA_ENTRY STV_DEFAULT"
_ZN2at6native49_GLOBAL__N__cfa43aba_16_ReflectionPad_cu_f800513936reflection_pad2d_backward_out_kernelIdEEvPT_PKS3_lliiiiiii:
        /* <DEDUP_REMOVED lines=30> */
[----:B------:R-:W-:Y:S05]  /*01e0*/  CALL.REL.NOINC `($__internal_82_$__cuda_sm20_div_s64) ;  /* 0x0000000800207944 */ /* 0x000fea0003c00000 */
        /* <DEDUP_REMOVED lines=10> */
.L_x_1038:
        /* <DEDUP_REMOVED lines=23> */
.L_x_1039:
        /* <DEDUP_REMOVED lines=101> */
[----:B---3--:R-:W-:Y:S01]  /*0a50*/  REDG.E.ADD.F64.RN.STRONG.GPU desc[UR12][R6.64], R4 ;  /* 0x00000004060079a6 */ /* 0x008fe2000c10ff8c */
[----:B------:R-:W-:Y:S05]  /*0a60*/  EXIT ;  /* 0x000000000000794d */ /* 0x000fea0003800000 */
        .weak           $__internal_82_$__cuda_sm20_div_s64
        .type           $__internal_82_$__cuda_sm20_div_s64,@function
        .size           $__internal_82_$__cuda_sm20_div_s64,(.L_x_1245 - $__internal_82_$__cuda_sm20_div_s64)
$__internal_82_$__cuda_sm20_div_s64:
        /* <DEDUP_REMOVED lines=73> */
[----:B------:R-:W-:Y:S06]  /*0f00*/  RET.REL.NODEC R10 `(_ZN2at6native49_GLOBAL__N__cfa43aba_16_ReflectionPad_cu_f800513936reflection_pad2d_backward_out_kernelIdEEvPT_PKS3_lliiiiiii) ;  /* 0xfffffff00a3c7950 */ /* 0x000fec0003c3ffff */
.L_x_1040:
        /* <DEDUP_REMOVED lines=15> */
.L_x_1245:


//--------------------- .text._ZN2at6native49_GLOBAL__N__cfa43aba_16_ReflectionPad_cu_f800513940reflection_pad2d_backward_det_out_kernelIdEEvPT_PKS3_lliiiiiii --------------------------
	.section	.text._ZN2at6native49_GLOBAL__N__cfa43aba_16_ReflectionPad_cu_f800513940reflection_pad2d_backward_det_out_kernelIdEEvPT_PKS3_lliiiiiii,"ax",@progbits
	.align	128
.text._ZN2at6native49_GLOBAL__N__cfa43aba_16_ReflectionPad_cu_f800513940reflection_pad2d_backward_det_out_kernelIdEEvPT_PKS3_lliiiiiii:
        .type           _ZN2at6native49_GLOBAL__N__cfa43aba_16_ReflectionPad_cu_f800513940reflection_pad2d_backward_det_out_kernelIdEEvPT_PKS3_lliiiiiii,@function
        .size           _ZN2at6native49_GLOBAL__N__cfa43aba_16_ReflectionPad_cu_f800513940reflection_pad2d_backward_det_out_kernelIdEEvPT_PKS3_lliiiiiii,(.L_x_1247 - _ZN2at6native49_GLOBAL__N__cfa43aba_16_ReflectionPad_cu_f800513940reflection_pad2d_backward_det_out_kernelIdEEvPT_PKS3_lliiiiiii)
        .other          _ZN2at6native49_GLOBAL__N__cfa43aba_16_ReflectionPad_cu_f800513940reflection_pad2d_backward_det_out_kernelIdEEvPT_PKS3_lliiiiiii,@"STO_CUDA_ENTRY STV_DEFAULT"
_ZN2at6native49_GLOBAL__N__cfa43aba_16_ReflectionPad_cu_f800513940reflection_pad2d_backward_det_out_kernelIdEEvPT_PKS3_lliiiiiii:
        /* <DEDUP_REMOVED lines=79> */
.L_x_1073:
[----:B0-----:R-:W-:Y:S01]  /*04f0*/  LOP3.LUT R4, R3, UR49, RZ, 0xfc, !PT ;  /* 0x0000003103047c12 */ /* 0x001fe2000f8efcff */
[----:B------:R-:W-:Y:S01]  /*0500*/  BSSY B1, `(.L_x_1042) ;  /* 0x0000022000017945 */ /* 0x000fe20003800000 */
[----:B------:R-:W-:Y:S02]  /*0510*/  IMAD.MOV.U32 R12, RZ, RZ, R2 ;  /* 0x000000ffff0c7224 */ /* 0x000fe400078e0002 */
        /* <DEDUP_REMOVED lines=9> */
[----:B------:R-:W-:Y:S05]  /*05b0*/  CALL.REL.NOINC `($__internal_83_$__cuda_sm20_div_s64) ;  /* 0x0000001800c07944 */ /* 0x000fea0003c00000 */
[----:B------:R-:W-:Y:S02]  /*05c0*/  IMAD.MOV.U32 R14, RZ, RZ, R6 ;  /* 0x000000ffff0e7224 */ /* 0x000fe400078e0006 */
[----:B------:R-:W-:Y:S01]  /*05d0*/  IMAD.MOV.U32 R15, RZ, RZ, R7 ;  /* 0x000000ffff0f7224 */ /* 0x000fe200078e0007 */
[----:B------:R-:W-:Y:S06]  /*05e0*/  BRA `(.L_x_1044) ;  /* 0x00000000004c7947 */ /* 0x000fec0003800000 */
.L_x_1043:
        /* <DEDUP_REMOVED lines=19> */
.L_x_1044:
[----:B------:R-:W-:Y:S05]  /*0720*/  BSYNC B1 ;  /* 0x0000000000017941 */ /* 0x000fea0003800000 */
.L_x_1042:
        /* <DEDUP_REMOVED lines=11> */
[----:B------:R-:W-:Y:S01]  /*07e0*/  IADD3 R17, P0, RZ, -R6, RZ ;  /* 0x80000006ff117210 */ /* 0x000fe20007f1e0ff */
[----:B------:R-:W-:-:S04]  /*07f0*/  IMAD.MOV.U32 R2, RZ, RZ, R0 ;  /* 0x000000ffff027224 */ /* 0x000fc800078e0000 */
[----:B------:R-:W-:Y:S02]  /*0800*/  IMAD.X R16, RZ, RZ, ~R7, P0 ;  /* 0x000000ffff107224 */ /* 0x000fe400000e0e07 */
[----:B------:R-:W-:-:S04]  /*0810*/  IMAD.WIDE.U32 R4, R17, UR20, R2 ;  /* 0x0000001411047c25 */ /* 0x000fc8000f8e0002 */
[----:B------:R-:W-:Y:S02]  /*0820*/  IMAD R16, R16, UR20, RZ ;  /* 0x0000001410107c24 */ /* 0x000fe4000f8e02ff */
[----:B------:R-:W-:Y:S02]  /*0830*/  IMAD.MOV.U32 R2, RZ, RZ, R4 ;  /* 0x000000ffff027224 */ /* 0x000fe400078e0004 */
[----:B------:R-:W-:-:S04]  /*0840*/  IMAD R17, R17, UR4, R16 ;  /* 0x0000000411117c24 */ /* 0x000fc8000f8e0210 */
[----:B------:R-:W-:Y:S01]  /*0850*/  IMAD.IADD R5, R5, 0x1, R17 ;  /* 0x0000000105057824 */ /* 0x000fe200078e0211 */
[----:B------:R-:W-:Y:S06]  /*0860*/  BRA `(.L_x_1047) ;  /* 0x0000000000587947 */ /* 0x000fec0003800000 */
.L_x_1046:
        /* <DEDUP_REMOVED lines=21> */
[----:B------:R-:W-:-:S07]  /*09c0*/  IMAD.MOV.U32 R7, RZ, RZ, RZ ;  /* 0x000000ffff077224 */ /* 0x000fce00078e00ff */
.L_x_1047:
[----:B------:R-:W-:Y:S05]  /*09d0*/  BSYNC B1 ;  /* 0x0000000000017941 */ /* 0x000fea0003800000 */
.L_x_1045:
[----:B------:R-:W-:Y:S01]  /*09e0*/  LOP3.LUT R4, R7, UR5, RZ, 0xfc, !PT ;  /* 0x0000000507047c12 */ /* 0x000fe2000f8efcff */
[----:B------:R-:W-:Y:S03]  /*09f0*/  BSSY B1, `(.L_x_1048) ;  /* 0x000001b000017945 */ /* 0x000fe60003800000 */
[----:B------:R-:W-:-:S13]  /*0a00*/  ISETP.NE.U32.AND P0, PT, R4, RZ, PT ;  /* 0x000000ff0400720c */ /* 0x000fda0003f05070 */
[----:B------:R-:W-:Y:S05]  /*0a10*/  @!P0 BRA `(.L_x_1049) ;  /* 0x0000000000148947 */ /* 0x000fea0003800000 */
[----:B------:R-:W-:Y:S01]  /*0a20*/  IMAD.MOV.U32 R17, RZ, RZ, R6 ;  /* 0x000000ffff117224 */ /* 0x000fe200078e0006 */
[----:B------:R-:W-:Y:S01]  /*0a30*/  MOV R4, 0xa60 ;  /* 0x00000a6000047802 */ /* 0x000fe20000000f00 */
[----:B------:R-:W-:-:S07]  /*0a40*/  IMAD.MOV.U32 R18, RZ, RZ, R7 ;  /* 0x000000ffff127224 */ /* 0x000fce00078e0007 */
[----:B------:R-:W-:Y:S05]  /*0a50*/  CALL.REL.NOINC `($__internal_84_$__cuda_sm20_rem_s64) ;  /* 0x0000001800e87944 */ /* 0x000fea0003c00000 */
[----:B------:R-:W-:Y:S05]  /*0a60*/  BRA `(.L_x_1050) ;  /* 0x00000000004c7947 */ /* 0x000fea0003800000 */
.L_x_1049:
        /* <DEDUP_REMOVED lines=19> */
.L_x_1050:
[----:B------:R-:W-:Y:S05]  /*0ba0*/  BSYNC B1 ;  /* 0x0000000000017941 */ /* 0x000fea0003800000 */
.L_x_1048:
        /* <DEDUP_REMOVED lines=20> */
.L_x_1052:
        /* <DEDUP_REMOVED lines=21> */
[----:B------:R-:W-:-:S07]  /*0e40*/  IMAD R19, R19, UR55, R2 ;  /* 0x0000003713137c24 */ /* 0x000fce000f8e0202 */
.L_x_1053:
[----:B------:R-:W-:Y:S05]  /*0e50*/  BSYNC B1 ;  /* 0x0000000000017941 */ /* 0x000fea0003800000 */
.L_x_1051:
[C---:B------:R-:W-:Y:S01]  /*0e60*/  ISETP.GT.U32.AND P3, PT, R4.reuse, R8, PT ;  /* 0x000000080400720c */ /* 0x040fe20003f64070 */
[----:B------:R-:W-:Y:S01]  /*0e70*/  BSSY B1, `(.L_x_1054) ;  /* 0x0000060000017945 */ /* 0x000fe20003800000 */
[----:B------:R-:W-:Y:S02]  /*0e80*/  ISETP.LT.U32.AND P2, PT, R4, 0x1, PT ;  /* 0x000000010400780c */ /* 0x000fe40003f41070 */
[----:B------:R-:W-:Y:S02]  /*0e90*/  CS2R R6, SRZ ;  /* 0x0000000000067805 */ /* 0x000fe4000001ff00 */
[----:B------:R-:W-:Y:S02]  /*0ea0*/  ISETP.GT.AND.EX P3, PT, R5, UR7, PT, P3 ;  /* 0x0000000705007c0c */ /* 0x000fe4000bf64330 */
[----:B------:R-:W-:Y:S02]  /*0eb0*/  ISETP.GE.U32.AND P5, PT, R19, UR15, PT ;  /* 0x0000000f13007c0c */ /* 0x000fe4000bfa6070 */
[----:B------:R-:W-:-:S02]  /*0ec0*/  ISETP.LT.OR.EX P2, PT, R5, RZ, P3, P2 ;  /* 0x000000ff0500720c */ /* 0x000fc40001f41720 */
[C---:B------:R-:W-:Y:S02]  /*0ed0*/  ISETP.NE.U32.AND P0, PT, R19.reuse, RZ, PT ;  /* 0x000000ff1300720c */ /* 0x040fe40003f05070 */
[C---:B------:R-:W-:Y:S02]  /*0ee0*/  ISETP.LT.U32.AND P4, PT, R19.reuse, UR11, PT ;  /* 0x0000000b13007c0c */ /* 0x040fe4000bf81070 */
[----:B------:R-:W-:Y:S02]  /*0ef0*/  ISETP.LE.U32.AND P1, PT, R19, R10, PT ;  /* 0x0000000a1300720c */ /* 0x000fe40003f23070 */
[C---:B------:R-:W-:Y:S02]  /*0f00*/  ISETP.GE.AND.EX P5, PT, R18.reuse, UR19, PT, P5 ;  /* 0x0000001312007c0c */ /* 0x040fe4000bfa6350 */
[C---:B------:R-:W-:Y:S02]  /*0f10*/  ISETP.NE.AND.EX P0, PT, R18.reuse, RZ, PT, P0 ;  /* 0x000000ff1200720c */ /* 0x040fe40003f05300 */
[----:B------:R-:W-:-:S02]  /*0f20*/  ISETP.LE.AND.EX P6, PT, R18, UR8, PT, P1 ;  /* 0x0000000812007c0c */ /* 0x000fc4000bfc3310 */
[C---:B------:R-:W-:Y:S02]  /*0f30*/  ISETP.LT.AND.EX P4, PT, R18.reuse, UR18, P5, P4 ;  /* 0x0000001212007c0c */ /* 0x040fe4000af81340 */
        /* <DEDUP_REMOVED lines=8> */
[----:B------:R-:W-:Y:S01]  /*0fc0*/  IMAD R23, R6, UR9, RZ ;  /* 0x0000000906177c24 */ /* 0x000fe2000f8e02ff */
[----:B------:R-:W-:Y:S01]  /*0fd0*/  CS2R R6, SRZ ;  /* 0x0000000000067805 */ /* 0x000fe2000001ff00 */
        /* <DEDUP_REMOVED lines=18> */
[----:B--2---:R-:W-:-:S11]  /*1100*/  DADD R6, RZ, R20 ;  /* 0x00000000ff067229 */ /* 0x004fd60000000014 */
.L_x_1057:
[----:B------:R-:W-:Y:S05]  /*1110*/  BSYNC B2 ;  /* 0x0000000000027941 */ /* 0x000fea0003800000 */
.L_x_1056:
        /* <DEDUP_REMOVED lines=30> */
[----:B--2---:R-:W-:Y:S01]  /*1300*/  DADD R6, R6, R20 ;  /* 0x0000000006067229 */ /* 0x004fe20000000014 */
[----:B------:R-:W-:Y:S10]  /*1310*/  BRA `(.L_x_1055) ;  /* 0x0000000000547947 */ /* 0x000ff40003800000 */
.L_x_1058:
        /* <DEDUP_REMOVED lines=20> */
[----:B--2---:R-:W-:-:S11]  /*1460*/  DADD R6, R6, R20 ;  /* 0x0000000006067229 */ /* 0x004fd60000000014 */
.L_x_1055:
[----:B------:R-:W-:Y:S05]  /*1470*/  BSYNC B1 ;  /* 0x0000000000017941 */ /* 0x000fea0003800000 */
.L_x_1054:
        /* <DEDUP_REMOVED lines=9> */
.L_x_1061:
        /* <DEDUP_REMOVED lines=14> */
[----:B------:R-:W-:-:S04]  /*15f0*/  IADD3 R29, P2, P3, R20, R19, R10 ;  /* 0x00000013141d7210 */ /* 0x000fc80007b5e00a */
[----:B------:R-:W-:Y:S02]  /*1600*/  IADD3 R25, R21, R23, RZ ;  /* 0x0000001715197210 */ /* 0x000fe40007ffe0ff */
[----:B------:R-:W-:Y:S02]  /*1610*/  ISETP.GE.U32.AND P1, PT, R29, UR26, PT ;  /* 0x0000001a1d007c0c */ /* 0x000fe4000bf26070 */
        /* <DEDUP_REMOVED lines=17> */
.L_x_1065:
[----:B------:R-:W-:Y:S05]  /*1730*/  BSYNC B3 ;  /* 0x0000000000037941 */ /* 0x000fea0003800000 */
.L_x_1064:
        /* <DEDUP_REMOVED lines=30> */
.L_x_1069:
[----:B------:R-:W-:Y:S05]  /*1920*/  BSYNC B3 ;  /* 0x0000000000037941 */ /* 0x000fea0003800000 */
.L_x_1068:
[----:B------:R-:W-:Y:S05]  /*1930*/  BRA `(.L_x_1070) ;  /* 0x0000000000c87947 */ /* 0x000fea0003800000 */
.L_x_1066:
        /* <DEDUP_REMOVED lines=20> */
.L_x_1071:
[----:B------:R-:W-:Y:S05]  /*1a80*/  BSYNC B3 ;  /* 0x0000000000037941 */ /* 0x000fea0003800000 */
.L_x_1063:
        /* <DEDUP_REMOVED lines=26> */
.L_x_1072:
[----:B------:R-:W-:Y:S05]  /*1c30*/  BSYNC B3 ;  /* 0x0000000000037941 */ /* 0x000fea0003800000 */
.L_x_1062:
[----:B------:R-:W-:Y:S05]  /*1c40*/  @!P4 BREAK B1 ;  /* 0x000000000001c942 */ /* 0x000fea0003800000 */
[----:B------:R-:W-:Y:S05]  /*1c50*/  @!P4 BRA `(.L_x_1067) ;  /* 0x000000000088c947 */ /* 0x000fea0003800000 */
.L_x_1070:
[----:B------:R-:W-:Y:S05]  /*1c60*/  BSYNC B1 ;  /* 0x0000000000017941 */ /* 0x000fea0003800000 */
.L_x_1060:
[----:B------:R-:W-:Y:S01]  /*1c70*/  IADD3 R24, P0, R19, -UR11, RZ ;  /* 0x8000000b13187c10 */ /* 0x000fe2000ff1e0ff */
[----:B------:R-:W-:Y:S01]  /*1c80*/  IMAD.U32 R20, RZ, RZ, UR12 ;  /* 0x0000000cff147e24 */ /* 0x000fe2000f8e00ff */
[----:B------:R-:W-:Y:S01]  /*1c90*/  IADD3 R23, P1, R4, R8, RZ ;  /* 0x0000000804177210 */ /* 0x000fe20007f3e0ff */
[----:B------:R-:W-:Y:S01]  /*1ca0*/  IMAD.U32 R21, RZ, RZ, UR50 ;  /* 0x00000032ff157e24 */ /* 0x000fe2000f8e00ff */
[----:B------:R-:W-:Y:S02]  /*1cb0*/  IADD3.X R2, R18, ~UR18, RZ, P0, !PT ;  /* 0x8000001212027c10 */ /* 0x000fe400087fe4ff */
[----:B------:R-:W-:Y:S01]  /*1cc0*/  IADD3.X R22, R5, UR7, RZ, P1, !PT ;  /* 0x0000000705167c10 */ /* 0x000fe20008ffe4ff */
[----:B------:R-:W-:Y:S01]  /*1cd0*/  IMAD.WIDE.U32 R20, R23, UR9, R20 ;  /* 0x0000000917147c25 */ /* 0x000fe2000f8e0014 */
[----:B------:R-:W-:Y:S02]  /*1ce0*/  IADD3 R25, P1, RZ, -R24, RZ ;  /* 0x80000018ff197210 */ /* 0x000fe40007f3e0ff */
[----:B------:R-:W-:Y:S01]  /*1cf0*/  ISETP.LT.AND P0, PT, R2, RZ, PT ;  /* 0x000000ff0200720c */ /* 0x000fe20003f01270 */
[----:B------:R-:W-:-:S02]  /*1d00*/  IMAD R22, R22, UR9, RZ ;  /* 0x0000000916167c24 */ /* 0x000fc4000f8e02ff */
[----:B------:R-:W-:Y:S01]  /*1d10*/  IMAD.X R27, RZ, RZ, ~R2, P1 ;  /* 0x000000ffff1b7224 */ /* 0x000fe200008e0e02 */
[----:B------:R-:W-:Y:S01]  /*1d20*/  SEL R29, R25, R24, P0 ;  /* 0x00000018191d7207 */ /* 0x000fe20000000000 */
[----:B------:R-:W-:-:S03]  /*1d30*/  IMAD R25, R23, UR10, R22 ;  /* 0x0000000a17197c24 */ /* 0x000fc6000f8e0216 */
        /* <DEDUP_REMOVED lines=20> */
.L_x_1067:
[----:B------:R-:W-:Y:S05]  /*1e80*/  BSYNC B2 ;  /* 0x0000000000027941 */ /* 0x000fea0003800000 */
.L_x_1059:
        /* <DEDUP_REMOVED lines=15> */
[----:B------:R-:W-:-:S03]  /*1f80*/  LEA R16, P0, R4, UR36, 0x3 ;  /* 0x0000002404107c11 */ /* 0x000fc6000f8018ff */
[----:B------:R-:W-:Y:S02]  /*1f90*/  IMAD.IADD R5, R5, 0x1, R15 ;  /* 0x0000000105057824 */ /* 0x000fe400078e020f */
[----:B------:R-:W2:Y:S03]  /*1fa0*/  LDG.E.64 R14, desc[UR34][R12.64] ;  /* 0x000000220c0e7981 */ /* 0x000ea6000c1e1b00 */
[----:B------:R-:W-:-:S05]  /*1fb0*/  LEA.HI.X R17, R4, UR37, R5, 0x3, P0 ;  /* 0x0000002504117c11 */ /* 0x000fca00080f1c05 */
[----:B------:R-:W3:Y:S01]  /*1fc0*/  LDG.E.64 R4, desc[UR34][R16.64] ;  /* 0x0000002210047981 */ /* 0x000ee2000c1e1b00 */
[----:B------:R-:W-:-:S04]  /*1fd0*/  IADD3 R0, P0, R0, UR24, RZ ;  /* 0x0000001800007c10 */ /* 0x000fc8000ff1e0ff */
[----:B------:R-:W-:Y:S02]  /*1fe0*/  IADD3.X R3, R3, UR25, RZ, P0, !PT ;  /* 0x0000001903037c10 */ /* 0x000fe400087fe4ff */
[----:B------:R-:W-:-:S04]  /*1ff0*/  ISETP.GE.U32.AND P0, PT, R0, UR22, PT ;  /* 0x0000001600007c0c */ /* 0x000fc8000bf06070 */
[----:B------:R-:W-:Y:S01]  /*2000*/  ISETP.GE.AND.EX P0, PT, R3, UR6, PT, P0 ;  /* 0x0000000603007c0c */ /* 0x000fe2000bf06300 */
[----:B------:R-:W-:Y:S01]  /*2010*/  USHF.L.U64.HI UR40, UR24, 0x3, UR25 ;  /* 0x0000000318287899 */ /* 0x000fe20008010219 */
[----:B---3--:R-:W-:-:S08]  /*2020*/  DADD R4, R4, R6 ;  /* 0x0000000004047229 */ /* 0x008fd00000000006 */
[----:B--2---:R-:W-:-:S07]  /*2030*/  DADD R4, R4, R14 ;  /* 0x0000000004047229 */ /* 0x004fce000000000e */
[----:B------:R0:W-:Y:S01]  /*2040*/  STG.E.64 desc[UR34][R12.64], R4 ;  /* 0x000000040c007986 */ /* 0x0001e2000c101b22 */
[----:B------:R-:W-:-:S05]  /*2050*/  IMAD.U32 R7, RZ, RZ, UR24 ;  /* 0x00000018ff077e24 */ /* 0x000fca000f8e00ff */
[----:B------:R-:W-:-:S04]  /*2060*/  LEA R2, P1, R7, R12, 0x3 ;  /* 0x0000000c07027211 */ /* 0x000fc800078218ff */
[----:B------:R-:W-:Y:S01]  /*2070*/  IADD3.X R7, R13, UR40, RZ, P1, !PT ;  /* 0x000000280d077c10 */ /* 0x000fe20008ffe4ff */
[----:B------:R-:W-:Y:S08]  /*2080*/  @!P0 BRA `(.L_x_1073) ;  /* 0xffffffe400188947 */ /* 0x000ff0000383ffff */
[----:B------:R-:W-:Y:S05]  /*2090*/  BSYNC B0 ;  /* 0x0000000000007941 */ /* 0x000fea0003800000 */
.L_x_1041:
[----:B------:R-:W-:Y:S05]  /*20a0*/  WARPSYNC.ALL ;  /* 0x0000000000007948 */ /* 0x000fea0003800000 */
[----:B------:R-:W-:Y:S05]  /*20b0*/  EXIT ;  /* 0x000000000000794d */ /* 0x000fea0003800000 */
        .weak           $__internal_83_$__cuda_sm20_div_s64
        .type           $__internal_83_$__cuda_sm20_div_s64,@function
        .size           $__internal_83_$__cuda_sm20_div_s64,($__internal_84_$__cuda_sm20_rem_s64 - $__internal_83_$__cuda_sm20_div_s64)
$__internal_83_$__cuda_sm20_div_s64:
[----:B------:R-:W-:Y:S02]  /*20c0*/  IADD3 R21, P1, RZ, -R24, RZ ;  /* 0x80000018ff157210 */ /* 0x000fe40007f3e0ff */
[----:B------:R-:W-:Y:S02]  /*20d0*/  ISETP.GE.AND P0, PT, R6, RZ, PT ;  /* 0x000000ff0600720c */ /* 0x000fe40003f06270 */
[----:B------:R-:W-:Y:S02]  /*20e0*/  IADD3.X R7, RZ, ~R6, RZ, P1, !PT ;  /* 0x80000006ff077210 */ /* 0x000fe40000ffe4ff */
[----:B------:R-:W-:Y:S02]  /*20f0*/  SEL R20, R21, R24, !P0 ;  /* 0x0000001815147207 */ /* 0x000fe40004000000 */
[----:B------:R-:W-:Y:S02]  /*2100*/  SEL R21, R7, R6, !P0 ;  /* 0x0000000607157207 */ /* 0x000fe40004000000 */
[----:B------:R-:W-:-:S02]  /*2110*/  ISETP.GE.AND P3, PT, R5, RZ, PT ;  /* 0x000000ff0500720c */ /* 0x000fc40003f66270 */
        /* <DEDUP_REMOVED lines=16> */
[----:B------:R-:W-:Y:S01]  /*2220*/  IADD3 R23, P2, R23, R22, RZ ;  /* 0x0000001617177210 */ /* 0x000fe20007f5e0ff */
[----:B------:R-:W-:Y:S02]  /*2230*/  IMAD.X R7, R7, 0x1, R19, P0 ;  /* 0x0000000107077824 */ /* 0x000fe400000e0613 */
        /* <DEDUP_REMOVED lines=44> */
[----:B------:R-:W-:Y:S02]  /*2500*/  IADD3.X R18, RZ, R27, RZ, P2, !PT ;  /* 0x0000001bff127210 */ /* 0x000fe400017fe4ff */
[----:B------:R-:W-:Y:S02]  /*2510*/  SEL R7, R7, R22, P0 ;  /* 0x0000001607077207 */ /* 0x000fe40000000000 */
[----:B------:R-:W-:Y:S02]  /*2520*/  LOP3.LUT R19, R6, R5, RZ, 0x3c, !PT ;  /* 0x0000000506137212 */ /* 0x000fe400078e3cff */
[----:B------:R-:W-:Y:S02]  /*2530*/  SEL R18, R18, R27, P0 ;  /* 0x0000001b12127207 */ /* 0x000fe40000000000 */
[----:B------:R-:W-:-:S02]  /*2540*/  IADD3 R20, P2, RZ, -R7, RZ ;  /* 0x80000007ff147210 */ /* 0x000fc40007f5e0ff */
[----:B------:R-:W-:Y:S02]  /*2550*/  ISETP.NE.U32.AND P0, PT, R24, RZ, PT ;  /* 0x000000ff1800720c */ /* 0x000fe40003f05070 */
[----:B------:R-:W-:Y:S01]  /*2560*/  ISETP.GE.AND P1, PT, R19, RZ, PT ;  /* 0x000000ff1300720c */ /* 0x000fe20003f26270 */
        /* <DEDUP_REMOVED lines=8> */
[----:B------:R-:W-:Y:S05]  /*25f0*/  RET.REL.NODEC R18 `(_ZN2at6native49_GLOBAL__N__cfa43aba_16_ReflectionPad_cu_f800513940reflection_pad2d_backward_det_out_kernelIdEEvPT_PKS3_lliiiiiii) ;  /* 0xffffffd812807950 */ /* 0x000fea0003c3ffff */
        .weak           $__internal_84_$__cuda_sm20_rem_s64
        .type           $__internal_84_$__cuda_sm20_rem_s64,@function
        .size           $__internal_84_$__cuda_sm20_rem_s64,(.L_x_1247 - $__internal_84_$__cuda_sm20_rem_s64)
$__internal_84_$__cuda_sm20_rem_s64:
        /* <DEDUP_REMOVED lines=82> */
[----:B------:R-:W-:Y:S06]  /*2b20*/  RET.REL.NODEC R6 `(_ZN2at6native49_GLOBAL__N__cfa43aba_16_ReflectionPad_cu_f800513940reflection_pad2d_backward_det_out_kernelIdEEvPT_PKS3_lliiiiiii) ;  /* 0xffffffd406347950 */ /* 0x000fec0003c3ffff */
.L_x_1074:
        /* <DEDUP_REMOVED lines=13> */
.L_x_1247:


//--------------------- .text._ZN2at6native49_GLOBAL__N__cfa43aba_16_ReflectionPad_cu_f800513927reflection_pad2d_out_kernelIN3c108BFloat16EEEvPKT_PS5_lliiiiiii --------------------------
	.section	.text._ZN2at6native49_GLOBAL__N__cfa43aba_16_ReflectionPad_cu_f800513927reflection_pad2d_out_kernelIN3c108BFloat16EEEvPKT_PS5_lliiiiiii,"ax",@progbits
	.align	128
.text._ZN2at6native49_GLOBAL__N__cfa43aba_16_ReflectionPad_cu_f800513927reflection_pad2d_out_kernelIN3c108BFloat16EEEvPKT_PS5_lliiiiiii:
        .type           _ZN2at6native49_GLOBAL__N__cfa43aba_16_ReflectionPad_cu_f800513927reflection_pad2d_out_kernelIN3c108BFloat16EEEvPKT_PS5_lliiiiiii,@function
        .size           _ZN2at6native49_GLOBAL__N__cfa43aba_16_ReflectionPad_cu_f800513927reflection_pad2d_out_kernelIN3c108BFloat16EEEvPKT_PS5_lliiiiiii,(.L_x_1250 - _ZN2at6native49_GLOBAL__N__cfa43aba_16_ReflectionPad_cu_f800513927reflection_pad2d_out_kernelIN3c108BFloat16EEEvPKT_PS5_lliiiiiii)
        .other          _ZN2at6native49_GLOBAL__N__cfa43aba_16_ReflectionPad_cu_f800513927reflection_pad2d_out_kernelIN3c108BFloat16EEEvPKT_PS5_lliiiiiii,@"STO_CUDA_ENTRY STV_DEFAULT"
_ZN2at6native49_GLOBAL__N__cfa43aba_16_ReflectionPad_cu_f800513927reflection_pad2d_out_kernelIN3c108BFloat16EEEvPKT_PS5_lliiiiiii:
        /* <DEDUP_REMOVED lines=30> */
[----:B------:R-:W-:Y:S05]  /*01e0*/  CALL.REL.NOINC `($__internal_85_$__cuda_sm20_div_s64) ;  /* 0x00000008001c7944 */ /* 0x000fea0003c00000 */
        /* <DEDUP_REMOVED lines=10> */
.L_x_1075:
        /* <DEDUP_REMOVED lines=10> */
[----:B------:R-:W-:Y:S02]  /*0330*/  IMAD.MOV R9, RZ, RZ, -R5 ;  /* 0x000000ffff097224 */ /* 0x000fe400078e0a05 */
[----:B------:R-:W-:Y:S02]  /*0340*/  IMAD.MOV.U32 R11, RZ, RZ, RZ ;  /* 0x000000ffff0b7224 */ /* 0x000fe400078e00ff */
        /* <DEDUP_REMOVED lines=11> */
.L_x_1076:
[----:B------:R-:W0:Y:S01]  /*0400*/  LDC R9, c[0x0][0x230] ;  /* 0x00008c00ff097b82 */ /* 0x000e220000000800 */
[----:B------:R-:W-:Y:S01]  /*0410*/  IADD3 R19, P0, P1, R2, 0x1, -R4 ;  /* 0x0000000102137810 */ /* 0x000fe2000791e804 */
[----:B------:R-:W-:Y:S01]  /*0420*/  IMAD.U32 R5, RZ, RZ, UR8 ;  /* 0x00000008ff057e24 */ /* 0x000fe2000f8e00ff */
[----:B------:R-:W-:Y:S01]  /*0430*/  ULDC UR12, c[0x0][0x238] ;  /* 0x00008e00000c7ab9 */ /* 0x000fe20000000800 */
[----:B------:R-:W-:Y:S01]  /*0440*/  ULDC.64 UR10, c[0x0][0x240] ;  /* 0x00009000000a7ab9 */ /* 0x000fe20000000a00 */
[----:B------:R-:W-:Y:S01]  /*0450*/  IADD3.X R17, R3, RZ, ~R8, P0, P1 ;  /* 0x000000ff03117210 */ /* 0x000fe200007e2c08 */
[----:B------:R-:W-:Y:S01]  /*0460*/  UISETP.GT.U32.AND UP0, UPT, UR12, URZ, UPT ;  /* 0x0000003f0c00728c */ /* 0x000fe2000bf04070 */
[----:B------:R-:W-:Y:S01]  /*0470*/  IADD3 R12, P1, RZ, -R19, RZ ;  /* 0x80000013ff0c7210 */ /* 0x000fe20007f3e0ff */
[----:B------:R-:W1:Y:S01]  /*0480*/  S2UR UR4, SR_CTAID.Z ;  /* 0x00000000000479c3 */ /* 0x000e620000002700 */
[----:B------:R-:W-:Y:S01]  /*0490*/  ISETP.GE.AND P0, PT, R17, RZ, PT ;  /* 0x000000ff1100720c */ /* 0x000fe20003f06270 */
[----:B------:R-:W-:-:S02]  /*04a0*/  UISETP.GT.AND.EX UP1, UPT, UR13, URZ, UPT, UP0 ;  /* 0x0000003f0d00728c */ /* 0x000fc4000bf24300 */
[----:B------:R-:W-:Y:S01]  /*04b0*/  IMAD.X R16, RZ, RZ, ~R17, P1 ;  /* 0x000000ffff107224 */ /* 0x000fe200008e0e11 */
[C---:B------:R-:W-:Y:S01]  /*04c0*/  IADD3 R14, P1, P2, R10.reuse, 0x1, -R5 ;  /* 0x000000010a0e7810 */ /* 0x040fe20007a3e805 */
[----:B------:R-:W-:Y:S01]  /*04d0*/  ULDC UR6, c[0x0][0x248] ;  /* 0x0000920000067ab9 */ /* 0x000fe20000000800 */
[----:B------:R-:W-:Y:S01]  /*04e0*/  SEL R19, R19, R12, !P0 ;  /* 0x0000000c13137207 */ /* 0x000fe20004000000 */
[----:B------:R-:W2:Y:S01]  /*04f0*/  S2UR UR5, SR_CTAID.Y ;  /* 0x00000000000579c3 */ /* 0x000ea20000002600 */
[----:B------:R-:W-:Y:S01]  /*0500*/  IADD3.X R12, R11, ~UR9, RZ, P1, P2 ;  /* 0x800000090b0c7c10 */ /* 0x000fe20008fe44ff */
[----:B------:R-:W-:Y:S02]  /*0510*/  UISETP.GT.U32.AND UP0, UPT, UR12, URZ, UPT ;  /* 0x0000003f0c00728c */ /* 0x000fe4000bf04070 */
[----:B------:R-:W-:Y:S02]  /*0520*/  IADD3 R15, P1, R10, -UR12, RZ ;  /* 0x8000000c0a0f7c10 */ /* 0x000fe4000ff3e0ff */
[----:B------:R-:W-:Y:S01]  /*0530*/  SEL R17, R17, R16, !P0 ;  /* 0x0000001011117207 */ /* 0x000fe20004000000 */
[----:B------:R-:W-:Y:S01]  /*0540*/  UISETP.GT.AND.EX UP0, UPT, UR13, URZ, UPT, UP0 ;  /* 0x0000003f0d00728c */ /* 0x000fe2000bf04300 */
[----:B------:R-:W-:-:S02]  /*0550*/  IADD3 R5, P2, RZ, -R14, RZ ;  /* 0x8000000eff057210 */ /* 0x000fc40007f5e0ff */
[----:B------:R-:W-:Y:S02]  /*0560*/  ISETP.GE.AND P3, PT, R12, RZ, PT ;  /* 0x000000ff0c00720c */ /* 0x000fe40003f66270 */
[----:B0-----:R-:W-:Y:S02]  /*0570*/  ISETP.GT.U32.AND P0, PT, R9, RZ, PT ;  /* 0x000000ff0900720c */ /* 0x001fe40003f04070 */
[----:B------:R-:W-:Y:S02]  /*0580*/  IADD3.X R13, R11, ~UR13, RZ, P1, !PT ;  /* 0x8000000d0b0d7c10 */ /* 0x000fe40008ffe4ff */
[----:B------:R-:W-:Y:S01]  /*0590*/  SEL R14, R14, R5, !P3 ;  /* 0x000000050e0e7207 */ /* 0x000fe20005800000 */
[----:B------:R-:W-:Y:S01]  /*05a0*/  IMAD.X R5, RZ, RZ, ~R12, P2 ;  /* 0x000000ffff057224 */ /* 0x000fe200010e0e0c */
[----:B------:R-:W-:Y:S01]  /*05b0*/  ISETP.GT.AND.EX P0, PT, R7, RZ, PT, P0 ;  /* 0x000000ff0700720c */ /* 0x000fe20003f04300 */
[----:B-1----:R-:W-:Y:S01]  /*05c0*/  UIADD3 UR4, UR4, UR11, URZ ;  /* 0x0000000b04047290 */ /* 0x002fe2000fffe03f */
[----:B------:R-:W-:-:S02]  /*05d0*/  IADD3 R18, P5, RZ, -R15, RZ ;  /* 0x8000000fff127210 */ /* 0x000fc40007fbe0ff */
[----:B------:R-:W-:Y:S02]  /*05e0*/  ISETP.LT.AND P2, PT, R13, RZ, PT ;  /* 0x000000ff0d00720c */ /* 0x000fe40003f41270 */
[----:B------:R-:W-:Y:S01]  /*05f0*/  IADD3 R16, P1, RZ, -R9, RZ ;  /* 0x80000009ff107210 */ /* 0x000fe20007f3e0ff */
[----:B------:R-:W-:Y:S01]  /*0600*/  IMAD.X R22, RZ, RZ, ~R13, P5 ;  /* 0x000000ffff167224 */ /* 0x000fe200028e0e0d */
[----:B------:R-:W-:Y:S01]  /*0610*/  SEL R20, R9, RZ, P0 ;  /* 0x000000ff09147207 */ /* 0x000fe20000000000 */
[----:B--2---:R-:W-:Y:S01]  /*0620*/  UIADD3 UR5, UR5, UR10, URZ ;  /* 0x0000000a05057290 */ /* 0x004fe2000fffe03f */
[----:B------:R-:W-:Y:S01]  /*0630*/  SEL R15, R18, R15, P2 ;  /* 0x0000000f120f7207 */ /* 0x000fe20001000000 */
[----:B------:R-:W-:Y:S01]  /*0640*/  IMAD.X R18, RZ, RZ, ~R7, P1 ;  /* 0x000000ffff127224 */ /* 0x000fe200008e0e07 */
[----:B------:R-:W-:Y:S01]  /*0650*/  ISETP.GT.U32.AND P1, PT, R16, RZ, PT ;  /* 0x000000ff1000720c */ /* 0x000fe20003f24070 */
[----:B------:R-:W-:Y:S01]  /*0660*/  UIMAD UR4, UR4, UR6, UR5 ;  /* 0x00000006040472a4 */ /* 0x000fe2000f8e0205 */
[----:B------:R-:W-:Y:S01]  /*0670*/  LOP3.LUT R20, RZ, R20, RZ, 0x33, !PT ;  /* 0x00000014ff147212 */ /* 0x000fe200078e33ff */
[----:B------:R-:W-:Y:S01]  /*0680*/  USEL UR5, UR12, URZ, UP1 ;  /* 0x0000003f0c057287 */ /* 0x000fe20008800000 */
[----:B------:R-:W-:Y:S01]  /*0690*/  SEL R21, R7, RZ, P0 ;  /* 0x000000ff07157207 */ /* 0x000fe20000000000 */
[----:B------:R-:W-:Y:S01]  /*06a0*/  USEL UR6, UR13, URZ, UP0 ;  /* 0x0000003f0d067287 */ /* 0x000fe20008000000 */
[----:B------:R-:W-:Y:S01]  /*06b0*/  SEL R12, R12, R5, !P3 ;  /* 0x000000050c0c7207 */ /* 0x000fe20005800000 */
[----:B------:R-:W-:Y:S01]  /*06c0*/  ULOP3.LUT UR5, URZ, UR5, URZ, 0x33, !UPT ;  /* 0x000000053f057292 */ /* 0x000fe2000f8e333f */
[----:B------:R-:W-:Y:S01]  /*06d0*/  ISETP.GT.AND.EX P0, PT, R18, RZ, PT, P1 ;  /* 0x000000ff1200720c */ /* 0x000fe20003f04310 */
[----:B------:R-:W-:Y:S01]  /*06e0*/  ULOP3.LUT UR6, URZ, UR6, URZ, 0x33, !UPT ;  /* 0x000000063f067292 */ /* 0x000fe2000f8e333f */
[----:B------:R-:W-:Y:S01]  /*06f0*/  IADD3 R20, P3, P4, R20, R4, R9 ;  /* 0x0000000414147210 */ /* 0x000fe20007c7e009 */
[----:B------:R-:W-:Y:S01]  /*0700*/  UIADD3 UR5, UP0, UP1, UR5, UR8, UR12 ;  /* 0x0000000805057290 */ /* 0x000fe2000f91e00c */
[----:B------:R-:W-:Y:S01]  /*0710*/  LOP3.LUT R21, RZ, R21, RZ, 0x33, !PT ;  /* 0x00000015ff157212 */ /* 0x000fe200078e33ff */
[----:B------:R-:W0:Y:S01]  /*0720*/  LDC.64 R4, c[0x0][0x228] ;  /* 0x00008a00ff047b82 */ /* 0x000e220000000a00 */
[----:B------:R-:W-:Y:S01]  /*0730*/  SEL R23, R16, RZ, P0 ;  /* 0x000000ff10177207 */ /* 0x000fe20000000000 */
[----:B------:R-:W-:Y:S01]  /*0740*/  UIADD3.X UR6, UR6, UR9, UR13, UP0, UP1 ;  /* 0x0000000906067290 */ /* 0x000fe200087e240d */
[----:B------:R-:W-:Y:S01]  /*0750*/  IADD3.X R16, R21, R8, R7, P3, P4 ;  /* 0x0000000815107210 */ /* 0x000fe20001fe8407 */
[----:B------:R-:W-:Y:S01]  /*0760*/  ULDC.64 UR10, c[0x0][0x220] ;  /* 0x00008800000a7ab9 */ /* 0x000fe20000000a00 */
[----:B------:R-:W-:-:S02]  /*0770*/  IADD3 R21, P1, R2, -R9, RZ ;  /* 0x8000000902157210 */ /* 0x000fc40007f3e0ff */
[----:B------:R-:W-:Y:S02]  /*0780*/  SEL R13, R22, R13, P2 ;  /* 0x0000000d160d7207 */ /* 0x000fe40001000000 */
[----:B------:R-:W-:Y:S01]  /*0790*/  IADD3 R8, P2, R20, R23, RZ ;  /* 0x0000001714087210 */ /* 0x000fe20007f5e0ff */
[----:B------:R-:W-:Y:S01]  /*07a0*/  IMAD.X R20, R3, 0x1, ~R7, P1 ;  /* 0x0000000103147824 */ /* 0x000fe200008e0e07 */
[----:B------:R-:W-:Y:S02]  /*07b0*/  SEL R7, R18, RZ, P0 ;  /* 0x000000ff12077207 */ /* 0x000fe40000000000 */
[-C--:B------:R-:W-:Y:S02]  /*07c0*/  IADD3 R18, P4, RZ, -R21.reuse, RZ ;  /* 0x80000015ff127210 */ /* 0x080fe40007f9e0ff */
[----:B------:R-:W-:Y:S01]  /*07d0*/  ISETP.LT.AND P3, PT, R20, RZ, PT ;  /* 0x000000ff1400720c */ /* 0x000fe20003f61270 */
[----:B------:R-:W-:Y:S02]  /*07e0*/  IMAD.X R9, R16, 0x1, R7, P2 ;  /* 0x0000000110097824 */ /* 0x000fe400010e0607 */
[----:B------:R-:W-:Y:S01]  /*07f0*/  IMAD.X R23, RZ, RZ, ~R20, P4 ;  /* 0x000000ffff177224 */ /* 0x000fe200020e0e14 */
[----:B------:R-:W-:-:S02]  /*0800*/  SEL R7, R18, R21, P3 ;  /* 0x0000001512077207 */ /* 0x000fc40001800000 */
[----:B------:R-:W-:Y:S02]  /*0810*/  IADD3 R21, P1, RZ, -UR12, RZ ;  /* 0x8000000cff157c10 */ /* 0x000fe4000ff3e0ff */
[----:B------:R-:W-:Y:S01]  /*0820*/  SEL R20, R23, R20, P3 ;  /* 0x0000001417147207 */ /* 0x000fe20001800000 */
[----:B0-----:R-:W-:Y:S01]  /*0830*/  IMAD.WIDE.U32 R8, R4, UR4, R8 ;  /* 0x0000000404087c25 */ /* 0x001fe2000f8e0008 */
[----:B------:R-:W-:-:S03]  /*0840*/  ISETP.GT.U32.AND P0, PT, R21, RZ, PT ;  /* 0x000000ff1500720c */ /* 0x000fc60003f04070 */
[----:B------:R-:W-:Y:S01]  /*0850*/  IMAD.X R16, RZ, RZ, ~UR13, P1 ;  /* 0x8000000dff107e24 */ /* 0x000fe200088e06ff */
[----:B------:R-:W-:Y:S01]  /*0860*/  IADD3 R8, P3, P4, R19, R8, -R2 ;  /* 0x0000000813087210 */ /* 0x000fe20007c7e802 */
[----:B------:R-:W-:-:S03]  /*0870*/  IMAD R5, R5, UR4, R9 ;  /* 0x0000000405057c24 */ /* 0x000fc6000f8e0209 */
[C---:B------:R-:W-:Y:S02]  /*0880*/  ISETP.GT.AND.EX P0, PT, R16.reuse, RZ, PT, P0 ;  /* 0x000000ff1000720c */ /* 0x040fe40003f04300 */
[----:B------:R-:W-:Y:S02]  /*0890*/  IADD3.X R5, R17, R5, ~R3, P3, P4 ;  /* 0x0000000511057210 */ /* 0x000fe40001fe8c03 */
[----:B------:R-:W-:Y:S02]  /*08a0*/  SEL R21, R21, RZ, P0 ;  /* 0x000000ff15157207 */ /* 0x000fe40000000000 */
[----:B------:R-:W-:Y:S02]  /*08b0*/  SEL R16, R16, RZ, P0 ;  /* 0x000000ff10107207 */ /* 0x000fe40000000000 */
[----:B------:R-:W-:Y:S02]  /*08c0*/  IADD3 R4, P1, P2, -R10, UR5, R21 ;  /* 0x000000050a047c10 */ /* 0x000fe4000fa3e115 */
[----:B------:R-:W-:-:S02]  /*08d0*/  IADD3 R7, P0, R8, R7, RZ ;  /* 0x0000000708077210 */ /* 0x000fc40007f1e0ff */
[----:B------:R-:W-:Y:S02]  /*08e0*/  IADD3 R14, P3, P4, R15, R4, R14 ;  /* 0x000000040f0e7210 */ /* 0x000fe40007c7e00e */
[----:B------:R-:W-:Y:S01]  /*08f0*/  IADD3.X R4, ~R11, UR6, R16, P1, P2 ;  /* 0x000000060b047c10 */ /* 0x000fe20008fe4510 */
[----:B------:R-:W-:-:S03]  /*0900*/  IMAD.X R5, R5, 0x1, R20, P0 ;  /* 0x0000000105057824 */ /* 0x000fc600000e0614 */
[----:B------:R-:W-:Y:S01]  /*0910*/  IADD3.X R15, R13, R4, R12, P3, P4 ;  /* 0x000000040d0f7210 */ /* 0x000fe20001fe840c */
[----:B------:R-:W-:Y:S02]  /*0920*/  IMAD R4, R5, UR10, RZ ;  /* 0x0000000a05047c24 */ /* 0x000fe4000f8e02ff */
[----:B------:R-:W-:-:S04]  /*0930*/  IMAD.WIDE.U32 R14, R7, UR10, R14 ;  /* 0x0000000a070e7c25 */ /* 0x000fc8000f8e000e */
[----:B------:R-:W-:Y:S01]  /*0940*/  IMAD R5, R7, UR11, R4 ;  /* 0x0000000b07057c24 */ /* 0x000fe2000f8e0204 */
[----:B------:R-:W-:Y:S02]  /*0950*/  ULDC.64 UR10, c[0x0][0x210] ;  /* 0x00008400000a7ab9 */ /* 0x000fe40000000a00 */
[----:B------:R-:W-:Y:S01]  /*0960*/  LEA R4, P0, R14, UR10, 0x1 ;  /* 0x0000000a0e047c11 */ /* 0x000fe2000f8008ff */
[----:B------:R-:W-:-:S05]  /*0970*/  IMAD.IADD R5, R15, 0x1, R5 ;  /* 0x000000010f057824 */ /* 0x000fca00078e0205 */
[----:B------:R-:W-:-:S06]  /*0980*/  LEA.HI.X R5, R14, UR11, R5, 0x1, P0 ;  /* 0x0000000b0e057c11 */ /* 0x000fcc00080f0c05 */
[----:B------:R-:W2:Y:S01]  /*0990*/  LDG.E.U16 R5, desc[UR14][R4.64] ;  /* 0x0000000e04057981 */ /* 0x000ea2000c1e1500 */
[----:B------:R-:W-:-:S04]  /*09a0*/  IMAD.WIDE.U32 R6, R6, UR4, R2 ;  /* 0x0000000406067c25 */ /* 0x000fc8000f8e0002 */
[----:B------:R-:W-:Y:S01]  /*09b0*/  IMAD R3, R0, UR4, RZ ;  /* 0x0000000400037c24 */ /* 0x000fe2000f8e02ff */
[----:B------:R-:W-:-:S03]  /*09c0*/  ULDC.64 UR4, c[0x0][0x218] ;  /* 0x0000860000047ab9 */ /* 0x000fc60000000a00 */
[----:B------:R-:W-:Y:S02]  /*09d0*/  IMAD.IADD R0, R7, 0x1, R3 ;  /* 0x0000000107007824 */ /* 0x000fe400078e0203 */
[----:B------:R-:W-:-:S04]  /*09e0*/  IMAD.WIDE.U32 R2, R6, UR16, R10 ;  /* 0x0000001006027c25 */ /* 0x000fc8000f8e000a */
[----:B------:R-:W-:-:S04]  /*09f0*/  IMAD R7, R0, UR16, RZ ;  /* 0x0000001000077c24 */ /* 0x000fc8000f8e02ff */
[----:B------:R-:W-:Y:S01]  /*0a00*/  IMAD R7, R6, UR7, R7 ;  /* 0x0000000706077c24 */ /* 0x000fe2000f8e0207 */
[----:B------:R-:W-:-:S03]  /*0a10*/  LEA R6, P0, R2, UR4, 0x1 ;  /* 0x0000000402067c11 */ /* 0x000fc6000f8008ff */
[----:B------:R-:W-:-:S05]  /*0a20*/  IMAD.IADD R3, R3, 0x1, R7 ;  /* 0x0000000103037824 */ /* 0x000fca00078e0207 */
[----:B------:R-:W-:-:S05]  /*0a30*/  LEA.HI.X R7, R2, UR5, R3, 0x1, P0 ;  /* 0x0000000502077c11 */ /* 0x000fca00080f0c03 */
[----:B--2---:R-:W-:Y:S01]  /*0a40*/  STG.E.U16 desc[UR14][R6.64], R5 ;  /* 0x0000000506007986 */ /* 0x004fe2000c10150e */
[----:B------:R-:W-:Y:S05]  /*0a50*/  EXIT ;  /* 0x000000000000794d */ /* 0x000fea0003800000 */
        .weak           $__internal_85_$__cuda_sm20_div_s64
        .type           $__internal_85_$__cuda_sm20_div_s64,@function
        .size           $__internal_85_$__cuda_sm20_div_s64,(.L_x_1250 - $__internal_85_$__cuda_sm20_div_s64)
$__internal_85_$__cuda_sm20_div_s64:
        /* <DEDUP_REMOVED lines=41> */
[----:B------:R-:W-:-:S03]  /*0cf0*/  IMAD.X R5, RZ, RZ, RZ, P0 ;  /* 0x000000ffff057224 */ /* 0x000fc600000e06ff */
[C---:B------:R-:W-:Y:S01]  /*0d00*/  IADD3 R16, P3, R9.reuse, 0x1, RZ ;  /* 0x0000000109107810 */ /* 0x040fe20007f7e0ff */
[----:B------:R-:W-:-:S04]  /*0d10*/  IMAD.WIDE.U32 R14, R9, R10, RZ ;  /* 0x0000000a090e7225 */ /* 0x000fc800078e00ff */
[----:B------:R-:W-:Y:S01]  /*0d20*/  IMAD.X R5, RZ, RZ, R5, P1 ;  /* 0x000000ffff057224 */ /* 0x000fe200008e0605 */
[----:B------:R-:W-:Y:S01]  /*0d30*/  IADD3 R17, P1, -R14, R2, RZ ;  /* 0x000000020e117210 */ /* 0x000fe20007f3e1ff */
[----:B------:R-:W-:Y:S02]  /*0d40*/  IMAD R13, R9, R11, R15 ;  /* 0x0000000b090d7224 */ /* 0x000fe400078e020f */
[----:B------:R-:W-:Y:S01]  /*0d50*/  IMAD.X R14, RZ, RZ, R5, P3 ;  /* 0x000000ffff0e7224 */ /* 0x000fe200018e0605 */
[-C--:B------:R-:W-:Y:S01]  /*0d60*/  ISETP.GE.U32.AND P0, PT, R17, R10.reuse, PT ;  /* 0x0000000a1100720c */ /* 0x080fe20003f06070 */
[----:B------:R-:W-:-:S04]  /*0d70*/  IMAD R13, R5, R10, R13 ;  /* 0x0000000a050d7224 */ /* 0x000fc800078e020d */
        /* <DEDUP_REMOVED lines=23> */
[----:B------:R-:W-:Y:S06]  /*0ef0*/  RET.REL.NODEC R12 `(_ZN2at6native49_GLOBAL__N__cfa43aba_16_ReflectionPad_cu_f800513927reflection_pad2d_out_kernelIN3c108BFloat16EEEvPKT_PS5_lliiiiiii) ;  /* 0xfffffff00c407950 */ /* 0x000fec0003c3ffff */
.L_x_1077:
        /* <DEDUP_REMOVED lines=16> */
.L_x_1250:


//--------------------- .text._ZN2at6native49_GLOBAL__N__cfa43aba_16_ReflectionPad_cu_f800513927reflection_pad2d_out_kernelIN3c104HalfEEEvPKT_PS5_lliiiiiii --------------------------
	.section	.text._ZN2at6native49_GLOBAL__N__cfa43aba_16_ReflectionPad_cu_f800513927reflection_pad2d_out_kernelIN3c104HalfEEEvPKT_PS5_lliiiiiii,"ax",@progbits
	.align	128
.text._ZN2at6native49_GLOBAL__N__cfa43aba_16_ReflectionPad_cu_f800513927reflection_pad2d_out_kernelIN3c104HalfEEEvPKT_PS5_lliiiiiii:
        .type           _ZN2at6native49_GLOBAL__N__cfa43aba_16_ReflectionPad_cu_f800513927reflection_pad2d_out_kernelIN3c104HalfEEEvPKT_PS5_lliiiiiii,@function
        .size           _ZN2at6native49_GLOBAL__N__cfa43aba_16_ReflectionPad_cu_f800513927reflection_pad2d_out_kernelIN3c104HalfEEEvPKT_PS5_lliiiiiii,(.L_x_1252 - _ZN2at6native49_GLOBAL__N__cfa43aba_16_ReflectionPad_cu_f800513927reflection_pad2d_out_kernelIN3c104HalfEEEvPKT_PS5_lliiiiiii)
        .other          _ZN2at6native49_GLOBAL__N__cfa43aba_16_ReflectionPad_cu_f800513927reflection_pad2d_out_kernelIN3c104HalfEEEvPKT_PS5_lliiiiiii,@"STO_CUDA_ENTRY STV_DEFAULT"
_ZN2at6native49_GLOBAL__N__cfa43aba_16_ReflectionPad_cu_f800513927reflection_pad2d_out_kernelIN3c104HalfEEEvPKT_PS5_lliiiiiii:
        /* <DEDUP_REMOVED lines=30> */
[----:B------:R-:W-:Y:S05]  /*01e0*/  CALL.REL.NOINC `($__internal_86_$__cuda_sm20_div_s64) ;  /* 0x00000008001c7944 */ /* 0x000fea0003c00000 */
        /* <DEDUP_REMOVED lines=10> */
.L_x_1078:
        /* <DEDUP_REMOVED lines=23> */
.L_x_1079:
        /* <DEDUP_REMOVED lines=102> */
        .weak           $__internal_86_$__cuda_sm20_div_s64
        .type           $__internal_86_$__cuda_sm20_div_s64,@function
        .size           $__internal_86_$__cuda_sm20_div_s64,(.L_x_1252 - $__internal_86_$__cuda_sm20_div_s64)
$__internal_86_$__cuda_sm20_div_s64:
        /* <DEDUP_REMOVED lines=73> */
[----:B------:R-:W-:Y:S06]  /*0ef0*/  RET.REL.NODEC R12 `(_ZN2at6native49_GLOBAL__N__cfa43aba_16_ReflectionPad_cu_f800513927reflection_pad2d_out_kernelIN3c104HalfEEEvPKT_PS5_lliiiiiii) ;  /* 0xfffffff00c407950 */ /* 0x000fec0003c3ffff */
.L_x_1080:
        /* <DEDUP_REMOVED lines=16> */
.L_x_1252:


//--------------------- .text._ZN2at6native49_GLOBAL__N__cfa43aba_16_ReflectionPad_cu_f800513927reflection_pad2d_out_kernelIN3c107complexIfEEEEvPKT_PS6_lliiiiiii --------------------------
	.section	.text._ZN2at6native49_GLOBAL__N__cfa43aba_16_ReflectionPad_cu_f800513927reflection_pad2d_out_kernelIN3c107complexIfEEEEvPKT_PS6_lliiiiiii,"ax",@progbits
	.align	128
.text._ZN2at6native49_GLOBAL__N__cfa43aba_16_ReflectionPad_cu_f800513927reflection_pad2d_out_kernelIN3c107complexIfEEEEvPKT_PS6_lliiiiiii:
        .type           _ZN2at6native49_GLOBAL__N__cfa43aba_16_ReflectionPad_cu_f800513927reflection_pad2d_out_kernelIN3c107complexIfEEEEvPKT_PS6_lliiiiiii,@function
        .size           _ZN2at6native49_GLOBAL__N__cfa43aba_16_ReflectionPad_cu_f800513927reflection_pad2d_out_kernelIN3c107complexIfEEEEvPKT_PS6_lliiiiiii,(.L_x_1254 - _ZN2at6native49_GLOBAL__N__cfa43aba_16_ReflectionPad_cu_f800513927reflection_pad2d_out_kernelIN3c107complexIfEEEEvPKT_PS6_lliiiiiii)
        .other          _ZN2at6native49_GLOBAL__N__cfa43aba_16_ReflectionPad_cu_f800513927reflection_pad2d_out_kernelIN3c107complexIfEEEEvPKT_PS6_lliiiiiii,@"STO_CUDA_ENTRY STV_DEFAULT"
_ZN2at6native49_GLOBAL__N__cfa43aba_16_ReflectionPad_cu_f800513927reflection_pad2d_out_kernelIN3c107complexIfEEEEvPKT_PS6_lliiiiiii:
        /* <DEDUP_REMOVED lines=30> */
[----:B------:R-:W-:Y:S05]  /*01e0*/  CALL.REL.NOINC `($__internal_87_$__cuda_sm20_div_s64) ;  /* 0x0000000800107944 */ /* 0x000fea0003c00000 */
        /* <DEDUP_REMOVED lines=8> */
.L_x_1081:
        /* <DEDUP_REMOVED lines=22> */
.L_x_1082:
        /* <DEDUP_REMOVED lines=89> */
[----:B------:R-:W2:Y:S01]  /*0960*/  LDG.E.64 R4, desc[UR14][R4.64] ;  /* 0x0000000e04047981 */ /* 0x000ea2000c1e1b00 */
        /* <DEDUP_REMOVED lines=10> */
[----:B--2---:R-:W-:Y:S01]  /*0a10*/  STG.E.64 desc[UR14][R2.64], R4 ;  /* 0x0000000402007986 */ /* 0x004fe2000c101b0e */
[----:B------:R-:W-:Y:S05]  /*0a20*/  EXIT ;  /* 0x000000000000794d */ /* 0x000fea0003800000 */
        .weak           $__internal_87_$__cuda_sm20_div_s64
        .type           $__internal_87_$__cuda_sm20_div_s64,@function
        .size           $__internal_87_$__cuda_sm20_div_s64,(.L_x_1254 - $__internal_87_$__cuda_sm20_div_s64)
$__internal_87_$__cuda_sm20_div_s64:
        /* <DEDUP_REMOVED lines=73> */
[----:B------:R-:W-:Y:S06]  /*0ec0*/  RET.REL.NODEC R12 `(_ZN2at6native49_GLOBAL__N__cfa43aba_16_ReflectionPad_cu_f800513927reflection_pad2d_out_kernelIN3c107complexIfEEEEvPKT_PS6_lliiiiiii) ;  /* 0xfffffff00c4c7950 */ /* 0x000fec0003c3ffff */
.L_x_1083:
        /* <DEDUP_REMOVED lines=11> */
.L_x_1254:


//--------------------- .text._ZN2at6native49_GLOBAL__N__cfa43aba_16_ReflectionPad_cu_f800513927reflection_pad2d_out_kernelIN3c107complexIdEEEEvPKT_PS6_lliiiiiii --------------------------
	.section	.text._ZN2at6native49_GLOBAL__N__cfa43aba_16_ReflectionPad_cu_f800513927reflection_pad2d_out_kernelIN3c107complexIdEEEEvPKT_PS6_lliiiiiii,"ax",@progbits
	.align	128
.text._ZN2at6native49_GLOBAL__N__cfa43aba_16_ReflectionPad_cu_f800513927reflection_pad2d_out_kernelIN3c107complexIdEEEEvPKT_PS6_lliiiiiii:
        .type           _ZN2at6native49_GLOBAL__N__cfa43aba_16_ReflectionPad_cu_f800513927reflection_pad2d_out_kernelIN3c107complexIdEEEEvPKT_PS6_lliiiiiii,@function
        .size           _ZN2at6native49_GLOBAL__N__cfa43aba_16_ReflectionPad_cu_f800513927reflection_pad2d_out_kernelIN3c107complexIdEEEEvPKT_PS6_lliiiiiii,(.L_x_1256 - _ZN2at6native49_GLOBAL__N__cfa43aba_16_ReflectionPad_cu_f800513927reflection_pad2d_out_kernelIN3c107complexIdEEEEvPKT_PS6_lliiiiiii)
        .other          _ZN2at6native49_GLOBAL__N__cfa43aba_16_ReflectionPad_cu_f800513927reflection_pad2d_out_kernelIN3c107complexIdEEEEvPKT_PS6_lliiiiiii,@"STO_CUDA_ENTRY STV_DEFAULT"
_ZN2at6native49_GLOBAL__N__cfa43aba_16_ReflectionPad_cu_f800513927reflection_pad2d_out_kernelIN3c107complexIdEEEEvPKT_PS6_lliiiiiii:
        /* <DEDUP_REMOVED lines=30> */
[----:B------:R-:W-:Y:S05]  /*01e0*/  CALL.REL.NOINC `($__internal_88_$__cuda_sm20_div_s64) ;  /* 0x0000000800147944 */ /* 0x000fea0003c00000 */
        /* <DEDUP_REMOVED lines=8> */
.L_x_1084:
        /* <DEDUP_REMOVED lines=22> */
.L_x_1085:
        /* <DEDUP_REMOVED lines=12> */
[----:B------:R-:W-:Y:S01]  /*0490*/  IADD3 R13, P1, P2, R10, 0x1, -R13 ;  /* 0x000000010a0d7810 */ /* 0x000fe20007a3e80d */
[----:B------:R-:W-:Y:S01]  /*04a0*/  ULDC UR6, c[0x0][0x248] ;  /* 0x0000920000067ab9 */ /* 0x000fe20000000800 */
[----:B------:R-:W-:Y:S01]  /*04b0*/  SEL R17, R17, R12, !P0 ;  /* 0x0000000c11117207 */ /* 0x000fe20004000000 */
[----:B------:R-:W2:Y:S01]  /*04c0*/  S2UR UR5, SR_CTAID.Y ;  /* 0x00000000000579c3 */ /* 0x000ea20000002600 */
[----:B------:R-:W-:Y:S01]  /*04d0*/  IADD3.X R11, R5, ~UR9, RZ, P1, P2 ;  /* 0x80000009050b7c10 */ /* 0x000fe20008fe44ff */
[----:B------:R-:W-:Y:S01]  /*04e0*/  UISETP.GT.U32.AND UP0, UPT, UR12, URZ, UPT ;  /* 0x0000003f0c00728c */ /* 0x000fe2000bf04070 */
[----:B------:R-:W-:Y:S02]  /*04f0*/  SEL R15, R15, R14, !P0 ;  /* 0x0000000e0f0f7207 */ /* 0x000fe40004000000 */
[----:B------:R-:W-:Y:S01]  /*0500*/  IADD3 R12, P2, RZ, -R13, RZ ;  /* 0x8000000dff0c7210 */ /* 0x000fe20007f5e0ff */
[----:B------:R-:W-:Y:S01]  /*0510*/  UISETP.GT.AND.EX UP0, UPT, UR13, URZ, UPT, UP0 ;  /* 0x0000003f0d00728c */ /* 0x000fe2000bf04300 */
[----:B------:R-:W-:-:S02]  /*0520*/  ISETP.GE.AND P3, PT, R11, RZ, PT ;  /* 0x000000ff0b00720c */ /* 0x000fc40003f66270 */
[----:B------:R-:W-:Y:S01]  /*0530*/  IADD3 R14, P1, R10, -UR12, RZ ;  /* 0x8000000c0a0e7c10 */ /* 0x000fe2000ff3e0ff */
[----:B------:R-:W-:Y:S01]  /*0540*/  IMAD.X R18, RZ, RZ, ~R11, P2 ;  /* 0x000000ffff127224 */ /* 0x000fe200010e0e0b */
[----:B0-----:R-:W-:Y:S02]  /*0550*/  ISETP.GT.U32.AND P0, PT, R19, RZ, PT ;  /* 0x000000ff1300720c */ /* 0x001fe40003f04070 */
[----:B------:R-:W-:Y:S02]  /*0560*/  SEL R13, R13, R12, !P3 ;  /* 0x0000000c0d0d7207 */ /* 0x000fe40005800000 */
[----:B------:R-:W-:Y:S01]  /*0570*/  IADD3.X R12, R5, ~UR13, RZ, P1, !PT ;  /* 0x8000000d050c7c10 */ /* 0x000fe20008ffe4ff */
[----:B-1----:R-:W-:Y:S01]  /*0580*/  UIADD3 UR4, UR4, UR11, URZ ;  /* 0x0000000b04047290 */ /* 0x002fe2000fffe03f */
[----:B------:R-:W-:Y:S02]  /*0590*/  IADD3 R16, P1, RZ, -R19, RZ ;  /* 0x80000013ff107210 */ /* 0x000fe40007f3e0ff */
[----:B------:R-:W-:-:S02]  /*05a0*/  ISETP.GT.AND.EX P0, PT, R9, RZ, PT, P0 ;  /* 0x000000ff0900720c */ /* 0x000fc40003f04300 */
[----:B------:R-:W-:Y:S02]  /*05b0*/  IADD3 R7, P5, RZ, -R14, RZ ;  /* 0x8000000eff077210 */ /* 0x000fe40007fbe0ff */
[----:B------:R-:W-:Y:S01]  /*05c0*/  SEL R11, R11, R18, !P3 ;  /* 0x000000120b0b7207 */ /* 0x000fe20005800000 */
[----:B------:R-:W-:Y:S01]  /*05d0*/  IMAD.X R18, RZ, RZ, ~R9, P1 ;  /* 0x000000ffff127224 */ /* 0x000fe200008e0e09 */
[----:B------:R-:W-:Y:S01]  /*05e0*/  SEL R20, R19, RZ, P0 ;  /* 0x000000ff13147207 */ /* 0x000fe20000000000 */
[----:B------:R-:W-:Y:S01]  /*05f0*/  IMAD.X R23, RZ, RZ, ~R12, P5 ;  /* 0x000000ffff177224 */ /* 0x000fe200028e0e0c */
[----:B------:R-:W-:Y:S01]  /*0600*/  ISETP.GT.U32.AND P1, PT, R16, RZ, PT ;  /* 0x000000ff1000720c */ /* 0x000fe20003f24070 */
[----:B--2---:R-:W-:Y:S01]  /*0610*/  UIADD3 UR5, UR5, UR10, URZ ;  /* 0x0000000a05057290 */ /* 0x004fe2000fffe03f */
[----:B------:R-:W-:Y:S02]  /*0620*/  ISETP.LT.AND P2, PT, R12, RZ, PT ;  /* 0x000000ff0c00720c */ /* 0x000fe40003f41270 */
[----:B------:R-:W-:Y:S01]  /*0630*/  LOP3.LUT R20, RZ, R20, RZ, 0x33, !PT ;  /* 0x00000014ff147212 */ /* 0x000fe200078e33ff */
[----:B------:R-:W-:Y:S01]  /*0640*/  UIMAD UR4, UR4, UR6, UR5 ;  /* 0x00000006040472a4 */ /* 0x000fe2000f8e0205 */
[----:B------:R-:W-:Y:S01]  /*0650*/  SEL R21, R9, RZ, P0 ;  /* 0x000000ff09157207 */ /* 0x000fe20000000000 */
[----:B------:R-:W-:Y:S01]  /*0660*/  USEL UR5, UR12, URZ, UP1 ;  /* 0x0000003f0c057287 */ /* 0x000fe20008800000 */
[----:B------:R-:W-:Y:S01]  /*0670*/  ISETP.GT.AND.EX P0, PT, R18, RZ, PT, P1 ;  /* 0x000000ff1200720c */ /* 0x000fe20003f04310 */
[----:B------:R-:W-:Y:S01]  /*0680*/  USEL UR6, UR13, URZ, UP0 ;  /* 0x0000003f0d067287 */ /* 0x000fe20008000000 */
[----:B------:R-:W-:Y:S01]  /*0690*/  IADD3 R20, P3, P4, R20, R6, R19 ;  /* 0x0000000614147210 */ /* 0x000fe20007c7e013 */
[----:B------:R-:W-:Y:S01]  /*06a0*/  ULOP3.LUT UR5, URZ, UR5, URZ, 0x33, !UPT ;  /* 0x000000053f057292 */ /* 0x000fe2000f8e333f */
[----:B------:R-:W-:Y:S01]  /*06b0*/  LOP3.LUT R21, RZ, R21, RZ, 0x33, !PT ;  /* 0x00000015ff157212 */ /* 0x000fe200078e33ff */
[----:B------:R-:W-:Y:S01]  /*06c0*/  ULOP3.LUT UR6, URZ, UR6, URZ, 0x33, !UPT ;  /* 0x000000063f067292 */ /* 0x000fe2000f8e333f */
[----:B------:R-:W-:Y:S01]  /*06d0*/  SEL R12, R23, R12, P2 ;  /* 0x0000000c170c7207 */ /* 0x000fe20001000000 */
[----:B------:R-:W-:Y:S01]  /*06e0*/  UIADD3 UR5, UP0, UP1, UR5, UR8, UR12 ;  /* 0x0000000805057290 */ /* 0x000fe2000f91e00c */
[----:B------:R-:W-:Y:S01]  /*06f0*/  SEL R23, R16, RZ, P0 ;  /* 0x000000ff10177207 */ /* 0x000fe20000000000 */
[----:B------:R-:W-:Y:S01]  /*0700*/  ULDC.64 UR10, c[0x0][0x220] ;  /* 0x00008800000a7ab9 */ /* 0x000fe20000000a00 */
[----:B------:R-:W-:Y:S01]  /*0710*/  IADD3 R19, P1, R2, -R19, RZ ;  /* 0x8000001302137210 */ /* 0x000fe20007f3e0ff */
[----:B------:R-:W-:Y:S01]  /*0720*/  UIADD3.X UR6, UR6, UR9, UR13, UP0, UP1 ;  /* 0x0000000906067290 */ /* 0x000fe200087e240d */
[----:B------:R-:W-:-:S02]  /*0730*/  SEL R14, R7, R14, P2 ;  /* 0x0000000e070e7207 */ /* 0x000fc40001000000 */
[----:B------:R-:W0:Y:S01]  /*0740*/  LDC.64 R6, c[0x0][0x228] ;  /* 0x00008a00ff067b82 */ /* 0x000e220000000a00 */
[--C-:B------:R-:W-:Y:S02]  /*0750*/  IADD3.X R16, R21, R8, R9.reuse, P3, P4 ;  /* 0x0000000815107210 */ /* 0x100fe40001fe8409 */
[----:B------:R-:W-:Y:S01]  /*0760*/  IADD3 R8, P2, R20, R23, RZ ;  /* 0x0000001714087210 */ /* 0x000fe20007f5e0ff */
[----:B------:R-:W-:Y:S01]  /*0770*/  IMAD.X R20, R3, 0x1, ~R9, P1 ;  /* 0x0000000103147824 */ /* 0x000fe200008e0e09 */
[----:B------:R-:W-:Y:S02]  /*0780*/  SEL R9, R18, RZ, P0 ;  /* 0x000000ff12097207 */ /* 0x000fe40000000000 */
[----:B------:R-:W-:Y:S02]  /*0790*/  IADD3 R18, P4, RZ, -R19, RZ ;  /* 0x80000013ff127210 */ /* 0x000fe40007f9e0ff */
[----:B------:R-:W-:Y:S01]  /*07a0*/  ISETP.LT.AND P3, PT, R20, RZ, PT ;  /* 0x000000ff1400720c */ /* 0x000fe20003f61270 */
[----:B------:R-:W-:-:S02]  /*07b0*/  IMAD.X R9, R16, 0x1, R9, P2 ;  /* 0x0000000110097824 */ /* 0x000fc400010e0609 */
[----:B------:R-:W-:Y:S01]  /*07c0*/  IMAD.X R21, RZ, RZ, ~R20, P4 ;  /* 0x000000ffff157224 */ /* 0x000fe200020e0e14 */
[----:B------:R-:W-:Y:S02]  /*07d0*/  SEL R16, R18, R19, P3 ;  /* 0x0000001312107207 */ /* 0x000fe40001800000 */
[----:B------:R-:W-:Y:S02]  /*07e0*/  IADD3 R19, P1, RZ, -UR12, RZ ;  /* 0x8000000cff137c10 */ /* 0x000fe4000ff3e0ff */
[----:B------:R-:W-:Y:S02]  /*07f0*/  SEL R21, R21, R20, P3 ;  /* 0x0000001415157207 */ /* 0x000fe40001800000 */
[----:B------:R-:W-:Y:S01]  /*0800*/  ISETP.GT.U32.AND P0, PT, R19, RZ, PT ;  /* 0x000000ff1300720c */ /* 0x000fe20003f04070 */
[----:B------:R-:W-:Y:S02]  /*0810*/  IMAD.X R18, RZ, RZ, ~UR13, P1 ;  /* 0x8000000dff127e24 */ /* 0x000fe400088e06ff */
[----:B0-----:R-:W-:-:S03]  /*0820*/  IMAD.WIDE.U32 R8, R6, UR4, R8 ;  /* 0x0000000406087c25 */ /* 0x001fc6000f8e0008 */
[----:B------:R-:W-:Y:S01]  /*0830*/  ISETP.GT.AND.EX P0, PT, R18, RZ, PT, P0 ;  /* 0x000000ff1200720c */ /* 0x000fe20003f04300 */
[----:B------:R-:W-:-:S03]  /*0840*/  IMAD R9, R7, UR4, R9 ;  /* 0x0000000407097c24 */ /* 0x000fc6000f8e0209 */
[----:B------:R-:W-:Y:S02]  /*0850*/  SEL R19, R19, RZ, P0 ;  /* 0x000000ff13137207 */ /* 0x000fe40000000000 */
[----:B------:R-:W-:Y:S02]  /*0860*/  IADD3 R7, P3, P4, R17, R8, -R2 ;  /* 0x0000000811077210 */ /* 0x000fe40007c7e802 */
[----:B------:R-:W-:Y:S02]  /*0870*/  IADD3 R6, P1, P2, -R10, UR5, R19 ;  /* 0x000000050a067c10 */ /* 0x000fe4000fa3e113 */
[----:B------:R-:W-:Y:S02]  /*0880*/  SEL R18, R18, RZ, P0 ;  /* 0x000000ff12127207 */ /* 0x000fe40000000000 */
[----:B------:R-:W-:Y:S02]  /*0890*/  IADD3.X R8, R15, R9, ~R3, P3, P4 ;  /* 0x000000090f087210 */ /* 0x000fe40001fe8c03 */
        /* <DEDUP_REMOVED lines=12> */
[----:B------:R-:W2:Y:S01]  /*0960*/  LDG.E.128 R12, desc[UR14][R12.64] ;  /* 0x0000000e0c0c7981 */ /* 0x000ea2000c1e1d00 */
[----:B------:R-:W-:-:S04]  /*0970*/  IMAD.WIDE.U32 R2, R0, UR4, R2 ;  /* 0x0000000400027c25 */ /* 0x000fc8000f8e0002 */
[----:B------:R-:W-:Y:S01]  /*0980*/  IMAD R7, R4, UR4, RZ ;  /* 0x0000000404077c24 */ /* 0x000fe2000f8e02ff */
[----:B------:R-:W-:Y:S01]  /*0990*/  ULDC.64 UR4, c[0x0][0x218] ;  /* 0x0000860000047ab9 */ /* 0x000fe20000000a00 */
[----:B------:R-:W-:Y:S02]  /*09a0*/  IMAD.MOV.U32 R4, RZ, RZ, R10 ;  /* 0x000000ffff047224 */ /* 0x000fe400078e000a */
[----:B------:R-:W-:Y:S02]  /*09b0*/  IMAD.IADD R0, R3, 0x1, R7 ;  /* 0x0000000103007824 */ /* 0x000fe400078e0207 */
[----:B------:R-:W-:-:S04]  /*09c0*/  IMAD.WIDE.U32 R4, R2, UR16, R4 ;  /* 0x0000001002047c25 */ /* 0x000fc8000f8e0004 */
[----:B------:R-:W-:-:S04]  /*09d0*/  IMAD R3, R0, UR16, RZ ;  /* 0x0000001000037c24 */ /* 0x000fc8000f8e02ff */
[----:B------:R-:W-:Y:S01]  /*09e0*/  IMAD R3, R2, UR7, R3 ;  /* 0x0000000702037c24 */ /* 0x000fe2000f8e0203 */
[----:B------:R-:W-:-:S03]  /*09f0*/  LEA R2, P0, R4, UR4, 0x4 ;  /* 0x0000000404027c11 */ /* 0x000fc6000f8020ff */
[----:B------:R-:W-:-:S05]  /*0a00*/  IMAD.IADD R3, R5, 0x1, R3 ;  /* 0x0000000105037824 */ /* 0x000fca00078e0203 */
[----:B------:R-:W-:-:S05]  /*0a10*/  LEA.HI.X R3, R4, UR5, R3, 0x4, P0 ;  /* 0x0000000504037c11 */ /* 0x000fca00080f2403 */
[----:B--2---:R-:W-:Y:S01]  /*0a20*/  STG.E.128 desc[UR14][R2.64], R12 ;  /* 0x0000000c02007986 */ /* 0x004fe2000c101d0e */
[----:B------:R-:W-:Y:S05]  /*0a30*/  EXIT ;  /* 0x000000000000794d */ /* 0x000fea0003800000 */
        .weak           $__internal_88_$__cuda_sm20_div_s64
        .type           $__internal_88_$__cuda_sm20_div_s64,@function
        .size           $__internal_88_$__cuda_sm20_div_s64,(.L_x_1256 - $__internal_88_$__cuda_sm20_div_s64)
$__internal_88_$__cuda_sm20_div_s64:
        /* <DEDUP_REMOVED lines=73> */
[----:B------:R-:W-:Y:S06]  /*0ed0*/  RET.REL.NODEC R12 `(_ZN2at6native49_GLOBAL__N__cfa43aba_16_ReflectionPad_cu_f800513927reflection_pad2d_out_kernelIN3c107complexIdEEEEvPKT_PS6_lliiiiiii) ;  /* 0xfffffff00c487950 */ /* 0x000fec0003c3ffff */
.L_x_1086:
        /* <DEDUP_REMOVED lines=10> */
.L_x_1256:


//--------------------- .text._ZN2at6native49_GLOBAL__N__cfa43aba_16_ReflectionPad_cu_f800513927reflection_pad2d_out_kernelIfEEvPKT_PS3_lliiiiiii --------------------------
	.section	.text._ZN2at6native49_GLOBAL__N__cfa43aba_16_ReflectionPad_cu_f800513927reflection_pad2d_out_kernelIfEEvPKT_PS3_lliiiiiii,"ax",@progbits
	.align	128
.text._ZN2at6native49_GLOBAL__N__cfa43aba_16_ReflectionPad_cu_f800513927reflection_pad2d_out_kernelIfEEvPKT_PS3_lliiiiiii:
        .type           _ZN2at6native49_GLOBAL__N__cfa43aba_16_ReflectionPad_cu_f800513927reflection_pad2d_out_kernelIfEEvPKT_PS3_lliiiiiii,@function
        .size           _ZN2at6native49_GLOBAL__N__cfa43aba_16_ReflectionPad_cu_f800513927reflection_pad2d_out_kernelIfEEvPKT_PS3_lliiiiiii,(.L_x_1258 - _ZN2at6native49_GLOBAL__N__cfa43aba_16_ReflectionPad_cu_f800513927reflection_pad2d_out_kernelIfEEvPKT_PS3_lliiiiiii)
        .other          _ZN2at6native49_GLOBAL__N__cfa43aba_16_ReflectionPad_cu_f800513927reflection_pad2d_out_kernelIfEEvPKT_PS3_lliiiiiii,@"STO_CUDA_ENTRY STV_DEFAULT"
_ZN2at6native49_GLOBAL__N__cfa43aba_16_ReflectionPad_cu_f800513927reflection_pad2d_out_kernelIfEEvPKT_PS3_lliiiiiii:
        /* <DEDUP_REMOVED lines=30> */
[----:B------:R-:W-:Y:S05]  /*01e0*/  CALL.REL.NOINC `($__internal_89_$__cuda_sm20_div_s64) ;  /* 0x00000008001c7944 */ /* 0x000fea0003c00000 */
        /* <DEDUP_REMOVED lines=10> */
.L_x_1087:
        /* <DEDUP_REMOVED lines=23> */
.L_x_1088:
        /* <DEDUP_REMOVED lines=89> */
[----:B------:R-:W2:Y:S01]  /*0990*/  LDG.E R5, desc[UR14][R4.64] ;  /* 0x0000000e04057981 */ /* 0x000ea2000c1e1900 */
        /* <DEDUP_REMOVED lines=10> */
[----:B--2---:R-:W-:Y:S01]  /*0a40*/  STG.E desc[UR14][R6.64], R5 ;  /* 0x0000000506007986 */ /* 0x004fe2000c10190e */
[----:B------:R-:W-:Y:S05]  /*0a50*/  EXIT ;  /* 0x000000000000794d */ /* 0x000fea0003800000 */
        .weak           $__internal_89_$__cuda_sm20_div_s64
        .type           $__internal_89_$__cuda_sm20_div_s64,@function
        .size           $__internal_89_$__cuda_sm20_div_s64,(.L_x_1258 - $__internal_89_$__cuda_sm20_div_s64)
$__internal_89_$__cuda_sm20_div_s64:
        /* <DEDUP_REMOVED lines=73> */
[----:B------:R-:W-:Y:S06]  /*0ef0*/  RET.REL.NODEC R12 `(_ZN2at6native49_GLOBAL__N__cfa43aba_16_ReflectionPad_cu_f800513927reflection_pad2d_out_kernelIfEEvPKT_PS3_lliiiiiii) ;  /* 0xfffffff00c407950 */ /* 0x000fec0003c3ffff */
.L_x_1089:
        /* <DEDUP_REMOVED lines=16> */
.L_x_1258:


//--------------------- .text._ZN2at6native49_GLOBAL__N__cfa43aba_16_ReflectionPad_cu_f800513927reflection_pad2d_out_kernelIdEEvPKT_PS3_lliiiiiii --------------------------
	.section	.text._ZN2at6native49_GLOBAL__N__cfa43aba_16_ReflectionPad_cu_f800513927reflection_pad2d_out_kernelIdEEvPKT_PS3_lliiiiiii,"ax",@progbits
	.align	128
.text._ZN2at6native49_GLOBAL__N__cfa43aba_16_ReflectionPad_cu_f800513927reflection_pad2d_out_kernelIdEEvPKT_PS3_lliiiiiii:
        .type           _ZN2at6native49_GLOBAL__N__cfa43aba_16_ReflectionPad_cu_f800513927reflection_pad2d_out_kernelIdEEvPKT_PS3_lliiiiiii,@function
        .size           _ZN2at6native49_GLOBAL__N__cfa43aba_16_ReflectionPad_cu_f800513927reflection_pad2d_out_kernelIdEEvPKT_PS3_lliiiiiii,(.L_x_1260 - _ZN2at6native49_GLOBAL__N__cfa43aba_16_ReflectionPad_cu_f800513927reflection_pad2d_out_kernelIdEEvPKT_PS3_lliiiiiii)
        .other          _ZN2at6native49_GLOBAL__N__cfa43aba_16_ReflectionPad_cu_f800513927reflection_pad2d_out_kernelIdEEvPKT_PS3_lliiiiiii,@"STO_CUDA_ENTRY STV_DEFAULT"
_ZN2at6native49_GLOBAL__N__cfa43aba_16_ReflectionPad_cu_f800513927reflection_pad2d_out_kernelIdEEvPKT_PS3_lliiiiiii:
        /* <DEDUP_REMOVED lines=30> */
[----:B------:R-:W-:Y:S05]  /*01e0*/  CALL.REL.NOINC `($__internal_90_$__cuda_sm20_div_s64) ;  /* 0x0000000800107944 */ /* 0x000fea0003c00000 */
        /* <DEDUP_REMOVED lines=8> */
.L_x_1090:
        /* <DEDUP_REMOVED lines=22> */
.L_x_1091:
        /* <DEDUP_REMOVED lines=102> */
        .weak           $__internal_90_$__cuda_sm20_div_s64
        .type           $__internal_90_$__cuda_sm20_div_s64,@function
        .size           $__internal_90_$__cuda_sm20_div_s64,(.L_x_1260 - $__internal_90_$__cuda_sm20_div_s64)
$__internal_90_$__cuda_sm20_div_s64:
        /* <DEDUP_REMOVED lines=73> */
[----:B------:R-:W-:Y:S06]  /*0ec0*/  RET.REL.NODEC R12 `(_ZN2at6native49_GLOBAL__N__cfa43aba_16_ReflectionPad_cu_f800513927reflection_pad2d_out_kernelIdEEvPKT_PS3_lliiiiiii) ;  /* 0xfffffff00c4c7950 */ /* 0x000fec0003c3ffff */
.L_x_1092:
        /* <DEDUP_REMOVED lines=11> */
.L_x_1260:


//--------------------- .text._ZN2at6native49_GLOBAL__N__cfa43aba_16_ReflectionPad_cu_f800513927reflection_pad2d_out_kernelIsEEvPKT_PS3_lliiiiiii --------------------------
	.section	.text._ZN2at6native49_GLOBAL__N__cfa43aba_16_ReflectionPad_cu_f800513927reflection_pad2d_out_kernelIsEEvPKT_PS3_lliiiiiii,"ax",@progbits
	.align	128
.text._ZN2at6native49_GLOBAL__N__cfa43aba_16_ReflectionPad_cu_f800513927reflection_pad2d_out_kernelIsEEvPKT_PS3_lliiiiiii:
        .type           _ZN2at6native49_GLOBAL__N__cfa43aba_16_ReflectionPad_cu_f800513927reflection_pad2d_out_kernelIsEEvPKT_PS3_lliiiiiii,@function
        .size           _ZN2at6native49_GLOBAL__N__cfa43aba_16_ReflectionPad_cu_f800513927reflection_pad2d_out_kernelIsEEvPKT_PS3_lliiiiiii,(.L_x_1262 - _ZN2at6native49_GLOBAL__N__cfa43aba_16_ReflectionPad_cu_f800513927reflection_pad2d_out_kernelIsEEvPKT_PS3_lliiiiiii)
        .other          _ZN2at6native49_GLOBAL__N__cfa43aba_16_ReflectionPad_cu_f800513927reflection_pad2d_out_kernelIsEEvPKT_PS3_lliiiiiii,@"STO_CUDA_ENTRY STV_DEFAULT"
_ZN2at6native49_GLOBAL__N__cfa43aba_16_ReflectionPad_cu_f800513927reflection_pad2d_out_kernelIsEEvPKT_PS3_lliiiiiii:
        /* <DEDUP_REMOVED lines=30> */
[----:B------:R-:W-:Y:S05]  /*01e0*/  CALL.REL.NOINC `($__internal_91_$__cuda_sm20_div_s64) ;  /* 0x00000008001c7944 */ /* 0x000fea0003c00000 */
        /* <DEDUP_REMOVED lines=10> */
.L_x_1093:
        /* <DEDUP_REMOVED lines=23> */
.L_x_1094:
        /* <DEDUP_REMOVED lines=102> */
        .weak           $__internal_91_$__cuda_sm20_div_s64
        .type           $__internal_91_$__cuda_sm20_div_s64,@function
        .size           $__internal_91_$__cuda_sm20_div_s64,(.L_x_1262 - $__internal_91_$__cuda_sm20_div_s64)
$__internal_91_$__cuda_sm20_div_s64:
        /* <DEDUP_REMOVED lines=73> */
[----:B------:R-:W-:Y:S06]  /*0ef0*/  RET.REL.NODEC R12 `(_ZN2at6native49_GLOBAL__N__cfa43aba_16_ReflectionPad_cu_f800513927reflection_pad2d_out_kernelIsEEvPKT_PS3_lliiiiiii) ;  /* 0xfffffff00c407950 */ /* 0x000fec0003c3ffff */
.L_x_1095:
        /* <DEDUP_REMOVED lines=16> */
.L_x_1262:


//--------------------- .text._ZN2at6native49_GLOBAL__N__cfa43aba_16_ReflectionPad_cu_f800513927reflection_pad2d_out_kernelIlEEvPKT_PS3_lliiiiiii --------------------------
	.section	.text._ZN2at6native49_GLOBAL__N__cfa43aba_16_ReflectionPad_cu_f800513927reflection_pad2d_out_kernelIlEEvPKT_PS3_lliiiiiii,"ax",@progbits
	.align	128
.text._ZN2at6native49_GLOBAL__N__cfa43aba_16_ReflectionPad_cu_f800513927reflection_pad2d_out_kernelIlEEvPKT_PS3_lliiiiiii:
        .type           _ZN2at6native49_GLOBAL__N__cfa43aba_16_ReflectionPad_cu_f800513927reflection_pad2d_out_kernelIlEEvPKT_PS3_lliiiiiii,@function
        .size           _ZN2at6native49_GLOBAL__N__cfa43aba_16_ReflectionPad_cu_f800513927reflection_pad2d_out_kernelIlEEvPKT_PS3_lliiiiiii,(.L_x_1264 - _ZN2at6native49_GLOBAL__N__cfa43aba_16_ReflectionPad_cu_f800513927reflection_pad2d_out_kernelIlEEvPKT_PS3_lliiiiiii)
        .other          _ZN2at6native49_GLOBAL__N__cfa43aba_16_ReflectionPad_cu_f800513927reflection_pad2d_out_kernelIlEEvPKT_PS3_lliiiiiii,@"STO_CUDA_ENTRY STV_DEFAULT"
_ZN2at6native49_GLOBAL__N__cfa43aba_16_ReflectionPad_cu_f800513927reflection_pad2d_out_kernelIlEEvPKT_PS3_lliiiiiii:
        /* <DEDUP_REMOVED lines=30> */
[----:B------:R-:W-:Y:S05]  /*01e0*/  CALL.REL.NOINC `($__internal_92_$__cuda_sm20_div_s64) ;  /* 0x0000000800107944 */ /* 0x000fea0003c00000 */
        /* <DEDUP_REMOVED lines=8> */
.L_x_1096:
        /* <DEDUP_REMOVED lines=22> */
.L_x_1097:
        /* <DEDUP_REMOVED lines=102> */
        .weak           $__internal_92_$__cuda_sm20_div_s64
        .type           $__internal_92_$__cuda_sm20_div_s64,@function
        .size           $__internal_92_$__cuda_sm20_div_s64,(.L_x_1264 - $__internal_92_$__cuda_sm20_div_s64)
$__internal_92_$__cuda_sm20_div_s64:
        /* <DEDUP_REMOVED lines=73> */
[----:B------:R-:W-:Y:S06]  /*0ec0*/  RET.REL.NODEC R12 `(_ZN2at6native49_GLOBAL__N__cfa43aba_16_ReflectionPad_cu_f800513927reflection_pad2d_out_kernelIlEEvPKT_PS3_lliiiiiii) ;  /* 0xfffffff00c4c7950 */ /* 0x000fec0003c3ffff */
.L_x_1098:
        /* <DEDUP_REMOVED lines=11> */
.L_x_1264:


//--------------------- .text._ZN2at6native49_GLOBAL__N__cfa43aba_16_ReflectionPad_cu_f800513927reflection_pad2d_out_kernelIiEEvPKT_PS3_lliiiiiii --------------------------
	.section	.text._ZN2at6native49_GLOBAL__N__cfa43aba_16_ReflectionPad_cu_f800513927reflection_pad2d_out_kernelIiEEvPKT_PS3_lliiiiiii,"ax",@progbits
	.align	128
.text._ZN2at6native49_GLOBAL__N__cfa43aba_16_ReflectionPad_cu_f800513927reflection_pad2d_out_kernelIiEEvPKT_PS3_lliiiiiii:
        .type           _ZN2at6native49_GLOBAL__N__cfa43aba_16_ReflectionPad_cu_f800513927reflection_pad2d_out_kernelIiEEvPKT_PS3_lliiiiiii,@function
        .size           _ZN2at6native49_GLOBAL__N__cfa43aba_16_ReflectionPad_cu_f800513927reflection_pad2d_out_kernelIiEEvPKT_PS3_lliiiiiii,(.L_x_1266 - _ZN2at6native49_GLOBAL__N__cfa43aba_16_ReflectionPad_cu_f800513927reflection_pad2d_out_kernelIiEEvPKT_PS3_lliiiiiii)
        .other          _ZN2at6native49_GLOBAL__N__cfa43aba_16_ReflectionPad_cu_f800513927reflection_pad2d_out_kernelIiEEvPKT_PS3_lliiiiiii,@"STO_CUDA_ENTRY STV_DEFAULT"
_ZN2at6native49_GLOBAL__N__cfa43aba_16_ReflectionPad_cu_f800513927reflection_pad2d_out_kernelIiEEvPKT_PS3_lliiiiiii:
        /* <DEDUP_REMOVED lines=30> */
[----:B------:R-:W-:Y:S05]  /*01e0*/  CALL.REL.NOINC `($__internal_93_$__cuda_sm20_div_s64) ;  /* 0x00000008001c7944 */ /* 0x000fea0003c00000 */
        /* <DEDUP_REMOVED lines=10> */
.L_x_1099:
        /* <DEDUP_REMOVED lines=23> */
.L_x_1100:
        /* <DEDUP_REMOVED lines=102> */
        .weak           $__internal_93_$__cuda_sm20_div_s64
        .type           $__internal_93_$__cuda_sm20_div_s64,@function
        .size           $__internal_93_$__cuda_sm20_div_s64,(.L_x_1266 - $__internal_93_$__cuda_sm20_div_s64)
$__internal_93_$__cuda_sm20_div_s64:
        /* <DEDUP_REMOVED lines=73> */
[----:B------:R-:W-:Y:S06]  /*0ef0*/  RET.REL.NODEC R12 `(_ZN2at6native49_GLOBAL__N__cfa43aba_16_ReflectionPad_cu_f800513927reflection_pad2d_out_kernelIiEEvPKT_PS3_lliiiiiii) ;  /* 0xfffffff00c407950 */ /* 0x000fec0003c3ffff */
.L_x_1101:
        /* <DEDUP_REMOVED lines=16> */
.L_x_1266:


//--------------------- .text._ZN2at6native49_GLOBAL__N__cfa43aba_16_ReflectionPad_cu_f800513927reflection_pad2d_out_kernelIaEEvPKT_PS3_lliiiiiii --------------------------
	.section	.text._ZN2at6native49_GLOBAL__N__cfa43aba_16_ReflectionPad_cu_f800513927reflection_pad2d_out_kernelIaEEvPKT_PS3_lliiiiiii,"ax",@progbits
	.align	128
.text._ZN2at6native49_GLOBAL__N__cfa43aba_16_ReflectionPad_cu_f800513927reflection_pad2d_out_kernelIaEEvPKT_PS3_lliiiiiii:
        .type           _ZN2at6native49_GLOBAL__N__cfa43aba_16_ReflectionPad_cu_f800513927reflection_pad2d_out_kernelIaEEvPKT_PS3_lliiiiiii,@function
        .size           _ZN2at6native49_GLOBAL__N__cfa43aba_16_ReflectionPad_cu_f800513927reflection_pad2d_out_kernelIaEEvPKT_PS3_lliiiiiii,(.L_x_1268 - _ZN2at6native49_GLOBAL__N__cfa43aba_16_ReflectionPad_cu_f800513927reflection_pad2d_out_kernelIaEEvPKT_PS3_lliiiiiii)
        .other          _ZN2at6native49_GLOBAL__N__cfa43aba_16_ReflectionPad_cu_f800513927reflection_pad2d_out_kernelIaEEvPKT_PS3_lliiiiiii,@"STO_CUDA_ENTRY STV_DEFAULT"
_ZN2at6native49_GLOBAL__N__cfa43aba_16_ReflectionPad_cu_f800513927reflection_pad2d_out_kernelIaEEvPKT_PS3_lliiiiiii:
        /* <DEDUP_REMOVED lines=30> */
[----:B------:R-:W-:Y:S05]  /*01e0*/  CALL.REL.NOINC `($__internal_94_$__cuda_sm20_div_s64) ;  /* 0x0000000800147944 */ /* 0x000fea0003c00000 */
        /* <DEDUP_REMOVED lines=10> */
.L_x_1102:
        /* <DEDUP_REMOVED lines=23> */
.L_x_1103:
[----:B------:R-:W0:Y:S01]  /*0400*/  LDC R19, c[0x0][0x230] ;  /* 0x00008c00ff137b82 */ /* 0x000e220000000800 */
[----:B------:R-:W-:Y:S01]  /*0410*/  IADD3 R15, P1, P2, R2, 0x1, -R6 ;  /* 0x00000001020f7810 */ /* 0x000fe20007a3e806 */
[----:B------:R-:W-:Y:S01]  /*0420*/  IMAD.U32 R7, RZ, RZ, UR8 ;  /* 0x00000008ff077e24 */ /* 0x000fe2000f8e00ff */
[----:B------:R-:W-:Y:S01]  /*0430*/  ULDC UR12, c[0x0][0x238] ;  /* 0x00008e00000c7ab9 */ /* 0x000fe20000000800 */
[----:B------:R-:W-:Y:S01]  /*0440*/  ULDC.64 UR10, c[0x0][0x240] ;  /* 0x00009000000a7ab9 */ /* 0x000fe20000000a00 */
[----:B------:R-:W-:Y:S01]  /*0450*/  IADD3.X R13, R3, RZ, ~R8, P1, P2 ;  /* 0x000000ff030d7210 */ /* 0x000fe20000fe4c08 */
[----:B------:R-:W-:Y:S01]  /*0460*/  ULDC UR6, c[0x0][0x248] ;  /* 0x0000920000067ab9 */ /* 0x000fe20000000800 */
[----:B------:R-:W-:Y:S01]  /*0470*/  IADD3 R12, P5, RZ, -R15, RZ ;  /* 0x8000000fff0c7210 */ /* 0x000fe20007fbe0ff */
[----:B------:R-:W1:Y:S01]  /*0480*/  S2UR UR4, SR_CTAID.Z ;  /* 0x00000000000479c3 */ /* 0x000e620000002700 */
[----:B------:R-:W-:Y:S01]  /*0490*/  ISETP.GE.AND P3, PT, R13, RZ, PT ;  /* 0x000000ff0d00720c */ /* 0x000fe20003f66270 */
[----:B------:R-:W-:-:S02]  /*04a0*/  UISETP.GT.U32.AND UP0, UPT, UR12, URZ, UPT ;  /* 0x0000003f0c00728c */ /* 0x000fc4000bf04070 */
[----:B------:R-:W-:Y:S01]  /*04b0*/  IMAD.X R20, RZ, RZ, ~R13, P5 ;  /* 0x000000ffff147224 */ /* 0x000fe200028e0e0d */
[----:B------:R-:W-:Y:S01]  /*04c0*/  IADD3 R14, P5, P6, R10, 0x1, -R7 ;  /* 0x000000010a0e7810 */ /* 0x000fe20007ebe807 */
[----:B------:R-:W-:Y:S01]  /*04d0*/  UISETP.GT.U32.AND UP1, UPT, UR12, URZ, UPT ;  /* 0x0000003f0c00728c */ /* 0x000fe2000bf24070 */
[----:B------:R-:W-:Y:S01]  /*04e0*/  SEL R15, R15, R12, !P3 ;  /* 0x0000000c0f0f7207 */ /* 0x000fe20005800000 */
[----:B------:R-:W2:Y:S01]  /*04f0*/  S2UR UR5, SR_CTAID.Y ;  /* 0x00000000000579c3 */ /* 0x000ea20000002600 */
[----:B------:R-:W-:Y:S01]  /*0500*/  IADD3.X R12, R11, ~UR9, RZ, P5, P6 ;  /* 0x800000090b0c7c10 */ /* 0x000fe2000afec4ff */
[----:B------:R-:W-:Y:S01]  /*0510*/  UISETP.GT.AND.EX UP0, UPT, UR13, URZ, UPT, UP0 ;  /* 0x0000003f0d00728c */ /* 0x000fe2000bf04300 */
[----:B------:R-:W-:Y:S01]  /*0520*/  SEL R13, R13, R20, !P3 ;  /* 0x000000140d0d7207 */ /* 0x000fe20005800000 */
[----:B------:R-:W-:Y:S01]  /*0530*/  UISETP.GT.AND.EX UP1, UPT, UR13, URZ, UPT, UP1 ;  /* 0x0000003f0d00728c */ /* 0x000fe2000bf24310 */
[----:B------:R-:W-:Y:S01]  /*0540*/  ISETP.GE.AND P5, PT, R12, RZ, PT ;  /* 0x000000ff0c00720c */ /* 0x000fe20003fa6270 */
[----:B------:R-:W-:Y:S01]  /*0550*/  ULDC.64 UR18, c[0x0][0x220] ;  /* 0x0000880000127ab9 */ /* 0x000fe20000000a00 */
[----:B0-----:R-:W-:-:S02]  /*0560*/  ISETP.GT.U32.AND P0, PT, R19, RZ, PT ;  /* 0x000000ff1300720c */ /* 0x001fc40003f04070 */
[----:B------:R-:W-:Y:S02]  /*0570*/  IADD3 R18, P1, RZ, -R19, RZ ;  /* 0x80000013ff127210 */ /* 0x000fe40007f3e0ff */
[----:B------:R-:W-:-:S03]  /*0580*/  ISETP.GT.AND.EX P0, PT, R5, RZ, PT, P0 ;  /* 0x000000ff0500720c */ /* 0x000fc60003f04300 */
[----:B------:R-:W-:Y:S01]  /*0590*/  IMAD.X R17, RZ, RZ, ~R5, P1 ;  /* 0x000000ffff117224 */ /* 0x000fe200008e0e05 */
[----:B------:R-:W-:Y:S01]  /*05a0*/  SEL R9, R19, RZ, P0 ;  /* 0x000000ff13097207 */ /* 0x000fe20000000000 */
[----:B-1----:R-:W-:Y:S01]  /*05b0*/  UIADD3 UR4, UR4, UR11, URZ ;  /* 0x0000000b04047290 */ /* 0x002fe2000fffe03f */
[C---:B------:R-:W-:Y:S02]  /*05c0*/  ISETP.GT.U32.AND P1, PT, R18.reuse, RZ, PT ;  /* 0x000000ff1200720c */ /* 0x040fe40003f24070 */
[----:B------:R-:W-:Y:S02]  /*05d0*/  LOP3.LUT R9, RZ, R9, RZ, 0x33, !PT ;  /* 0x00000009ff097212 */ /* 0x000fe400078e33ff */
[----:B------:R-:W-:Y:S02]  /*05e0*/  SEL R16, R5, RZ, P0 ;  /* 0x000000ff05107207 */ /* 0x000fe40000000000 */
[----:B------:R-:W-:Y:S01]  /*05f0*/  IADD3 R9, P4, P2, R9, R6, R19 ;  /* 0x0000000609097210 */ /* 0x000fe20007a9e013 */
[----:B--2---:R-:W-:Y:S01]  /*0600*/  UIADD3 UR5, UR5, UR10, URZ ;  /* 0x0000000a05057290 */ /* 0x004fe2000fffe03f */
[----:B------:R-:W0:Y:S01]  /*0610*/  LDC.64 R6, c[0x0][0x228] ;  /* 0x00008a00ff067b82 */ /* 0x000e220000000a00 */
[----:B------:R-:W-:Y:S01]  /*0620*/  ISETP.GT.AND.EX P0, PT, R17, RZ, PT, P1 ;  /* 0x000000ff1100720c */ /* 0x000fe20003f04310 */
[----:B------:R-:W-:Y:S01]  /*0630*/  ULDC.64 UR10, c[0x0][0x210] ;  /* 0x00008400000a7ab9 */ /* 0x000fe20000000a00 */
[----:B------:R-:W-:Y:S01]  /*0640*/  LOP3.LUT R16, RZ, R16, RZ, 0x33, !PT ;  /* 0x00000010ff107212 */ /* 0x000fe200078e33ff */
[----:B------:R-:W-:Y:S01]  /*0650*/  UIMAD UR4, UR4, UR6, UR5 ;  /* 0x00000006040472a4 */ /* 0x000fe2000f8e0205 */
[----:B------:R-:W-:Y:S01]  /*0660*/  SEL R18, R18, RZ, P0 ;  /* 0x000000ff12127207 */ /* 0x000fe20000000000 */
[----:B------:R-:W-:Y:S01]  /*0670*/  USEL UR5, UR12, URZ, UP0 ;  /* 0x0000003f0c057287 */ /* 0x000fe20008000000 */
[----:B------:R-:W-:Y:S01]  /*0680*/  IADD3 R21, P1, RZ, -R14, RZ ;  /* 0x8000000eff157210 */ /* 0x000fe20007f3e0ff */
[----:B------:R-:W-:Y:S01]  /*0690*/  USEL UR6, UR13, URZ, UP1 ;  /* 0x0000003f0d067287 */ /* 0x000fe20008800000 */
[----:B------:R-:W-:Y:S01]  /*06a0*/  IADD3.X R16, R16, R8, R5, P4, P2 ;  /* 0x0000000810107210 */ /* 0x000fe200027e4405 */
[----:B------:R-:W-:Y:S01]  /*06b0*/  ULOP3.LUT UR5, URZ, UR5, URZ, 0x33, !UPT ;  /* 0x000000053f057292 */ /* 0x000fe2000f8e333f */
[----:B------:R-:W-:Y:S01]  /*06c0*/  IADD3 R8, P2, R9, R18, RZ ;  /* 0x0000001209087210 */ /* 0x000fe20007f5e0ff */
[----:B------:R-:W-:Y:S01]  /*06d0*/  IMAD.X R23, RZ, RZ, ~R12, P1 ;  /* 0x000000ffff177224 */ /* 0x000fe200008e0e0c */
[----:B------:R-:W-:Y:S01]  /*06e0*/  SEL R9, R17, RZ, P0 ;  /* 0x000000ff11097207 */ /* 0x000fe20000000000 */
[----:B------:R-:W-:Y:S01]  /*06f0*/  UIADD3 UR5, UP0, UP1, UR5, UR8, UR12 ;  /* 0x0000000805057290 */ /* 0x000fe2000f91e00c */
[----:B------:R-:W-:Y:S01]  /*0700*/  SEL R14, R14, R21, !P5 ;  /* 0x000000150e0e7207 */ /* 0x000fe20006800000 */
[----:B------:R-:W-:Y:S01]  /*0710*/  ULOP3.LUT UR6, URZ, UR6, URZ, 0x33, !UPT ;  /* 0x000000063f067292 */ /* 0x000fe2000f8e333f */
[----:B------:R-:W-:Y:S01]  /*0720*/  IADD3 R21, P0, R10, -UR12, RZ ;  /* 0x8000000c0a157c10 */ /* 0x000fe2000ff1e0ff */
[----:B------:R-:W-:Y:S01]  /*0730*/  IMAD.X R9, R16, 0x1, R9, P2 ;  /* 0x0000000110097824 */ /* 0x000fe200010e0609 */
[----:B------:R-:W-:Y:S01]  /*0740*/  SEL R12, R12, R23, !P5 ;  /* 0x000000170c0c7207 */ /* 0x000fe20006800000 */
[----:B------:R-:W-:-:S02]  /*0750*/  UIADD3.X UR6, UR6, UR9, UR13, UP0, UP1 ;  /* 0x0000000906067290 */ /* 0x000fc400087e240d */
[----:B------:R-:W-:Y:S02]  /*0760*/  IADD3.X R17, R11, ~UR13, RZ, P0, !PT ;  /* 0x8000000d0b117c10 */ /* 0x000fe400087fe4ff */
[----:B------:R-:W-:Y:S01]  /*0770*/  IADD3 R16, P2, RZ, -R21, RZ ;  /* 0x80000015ff107210 */ /* 0x000fe20007f5e0ff */
[----:B0-----:R-:W-:Y:S01]  /*0780*/  IMAD.WIDE.U32 R8, R6, UR4, R8 ;  /* 0x0000000406087c25 */ /* 0x001fe2000f8e0008 */
[----:B------:R-:W-:Y:S02]  /*0790*/  ISETP.LT.AND P0, PT, R17, RZ, PT ;  /* 0x000000ff1100720c */ /* 0x000fe40003f01270 */
[----:B------:R-:W-:Y:S01]  /*07a0*/  IADD3 R6, P1, RZ, -UR12, RZ ;  /* 0x8000000cff067c10 */ /* 0x000fe2000ff3e0ff */
[----:B------:R-:W-:Y:S01]  /*07b0*/  IMAD.X R18, RZ, RZ, ~R17, P2 ;  /* 0x000000ffff127224 */ /* 0x000fe200010e0e11 */
[----:B------:R-:W-:Y:S01]  /*07c0*/  IADD3 R19, P2, R2, -R19, RZ ;  /* 0x8000001302137210 */ /* 0x000fe20007f5e0ff */
[----:B------:R-:W-:Y:S01]  /*07d0*/  IMAD R9, R7, UR4, R9 ;  /* 0x0000000407097c24 */ /* 0x000fe2000f8e0209 */
[----:B------:R-:W-:-:S02]  /*07e0*/  SEL R21, R16, R21, P0 ;  /* 0x0000001510157207 */ /* 0x000fc40000000000 */
[----:B------:R-:W-:Y:S01]  /*07f0*/  SEL R17, R18, R17, P0 ;  /* 0x0000001112117207 */ /* 0x000fe20000000000 */
[----:B------:R-:W-:Y:S01]  /*0800*/  IMAD.X R16, R3, 0x1, ~R5, P2 ;  /* 0x0000000103107824 */ /* 0x000fe200010e0e05 */
[----:B------:R-:W-:Y:S01]  /*0810*/  ISETP.GT.U32.AND P0, PT, R6, RZ, PT ;  /* 0x000000ff0600720c */ /* 0x000fe20003f04070 */
[----:B------:R-:W-:Y:S01]  /*0820*/  IMAD.X R18, RZ, RZ, ~UR13, P1 ;  /* 0x8000000dff127e24 */ /* 0x000fe200088e06ff */
[-C--:B------:R-:W-:Y:S02]  /*0830*/  IADD3 R20, P2, RZ, -R19.reuse, RZ ;  /* 0x80000013ff147210 */ /* 0x080fe40007f5e0ff */
[----:B------:R-:W-:Y:S02]  /*0840*/  ISETP.LT.AND P1, PT, R16, RZ, PT ;  /* 0x000000ff1000720c */ /* 0x000fe40003f21270 */
[----:B------:R-:W-:Y:S01]  /*0850*/  ISETP.GT.AND.EX P0, PT, R18, RZ, PT, P0 ;  /* 0x000000ff1200720c */ /* 0x000fe20003f04300 */
[----:B------:R-:W-:Y:S01]  /*0860*/  IMAD.X R7, RZ, RZ, ~R16, P2 ;  /* 0x000000ffff077224 */ /* 0x000fe200010e0e10 */
[----:B------:R-:W-:-:S02]  /*0870*/  SEL R5, R20, R19, P1 ;  /* 0x0000001314057207 */ /* 0x000fc40000800000 */
[----:B------:R-:W-:Y:S02]  /*0880*/  SEL R19, R6, RZ, P0 ;  /* 0x000000ff06137207 */ /* 0x000fe40000000000 */
[----:B------:R-:W-:Y:S02]  /*0890*/  SEL R18, R18, RZ, P0 ;  /* 0x000000ff12127207 */ /* 0x000fe40000000000 */
[----:B------:R-:W-:Y:S02]  /*08a0*/  IADD3 R8, P0, P4, R15, R8, -R2 ;  /* 0x000000080f087210 */ /* 0x000fe40007c1e802 */
[----:B------:R-:W-:Y:S02]  /*08b0*/  IADD3 R6, P3, P2, -R10, UR5, R19 ;  /* 0x000000050a067c10 */ /* 0x000fe4000fa7e113 */
[----:B------:R-:W-:Y:S02]  /*08c0*/  SEL R16, R7, R16, P1 ;  /* 0x0000001007107207 */ /* 0x000fe40000800000 */
[----:B------:R-:W-:-:S02]  /*08d0*/  IADD3.X R13, R13, R9, ~R3, P0, P4 ;  /* 0x000000090d0d7210 */ /* 0x000fc400007e8c03 */
[----:B------:R-:W-:Y:S02]  /*08e0*/  IADD3 R6, P1, P5, R21, R6, R14 ;  /* 0x0000000615067210 */ /* 0x000fe40007d3e00e */
[----:B------:R-:W-:Y:S02]  /*08f0*/  IADD3.X R7, ~R11, UR6, R18, P3, P2 ;  /* 0x000000060b077c10 */ /* 0x000fe40009fe4512 */
[----:B------:R-:W-:Y:S02]  /*0900*/  IADD3 R5, P0, R8, R5, RZ ;  /* 0x0000000508057210 */ /* 0x000fe40007f1e0ff */
[----:B------:R-:W-:-:S03]  /*0910*/  IADD3.X R7, R17, R7, R12, P1, P5 ;  /* 0x0000000711077210 */ /* 0x000fc60000fea40c */
[----:B------:R-:W-:Y:S02]  /*0920*/  IMAD.X R8, R13, 0x1, R16, P0 ;  /* 0x000000010d087824 */ /* 0x000fe400000e0610 */
[----:B------:R-:W-:-:S04]  /*0930*/  IMAD.WIDE.U32 R6, R5, UR18, R6 ;  /* 0x0000001205067c25 */ /* 0x000fc8000f8e0006 */
[----:B------:R-:W-:Y:S01]  /*0940*/  IMAD R8, R8, UR18, RZ ;  /* 0x0000001208087c24 */ /* 0x000fe2000f8e02ff */
[----:B------:R-:W-:-:S03]  /*0950*/  IADD3 R6, P0, R6, UR10, RZ ;  /* 0x0000000a06067c10 */ /* 0x000fc6000ff1e0ff */
[----:B------:R-:W-:-:S05]  /*0960*/  IMAD R5, R5, UR19, R8 ;  /* 0x0000001305057c24 */ /* 0x000fca000f8e0208 */
[----:B------:R-:W-:-:S06]  /*0970*/  IADD3.X R7, R7, UR11, R5, P0, !PT ;  /* 0x0000000b07077c10 */ /* 0x000fcc00087fe405 */
[----:B------:R-:W2:Y:S01]  /*0980*/  LDG.E.U8 R7, desc[UR14][R6.64] ;  /* 0x0000000e06077981 */ /* 0x000ea2000c1e1100 */
[----:B------:R-:W-:-:S04]  /*0990*/  IMAD.WIDE.U32 R4, R4, UR4, R2 ;  /* 0x0000000404047c25 */ /* 0x000fc8000f8e0002 */
[----:B------:R-:W-:Y:S01]  /*09a0*/  IMAD R3, R0, UR4, RZ ;  /* 0x0000000400037c24 */ /* 0x000fe2000f8e02ff */
[----:B------:R-:W-:-:S03]  /*09b0*/  ULDC.64 UR4, c[0x0][0x218] ;  /* 0x0000860000047ab9 */ /* 0x000fc60000000a00 */
[----:B------:R-:W-:Y:S02]  /*09c0*/  IMAD.IADD R0, R5, 0x1, R3 ;  /* 0x0000000105007824 */ /* 0x000fe400078e0203 */
[----:B------:R-:W-:-:S04]  /*09d0*/  IMAD.WIDE.U32 R2, R4, UR16, R10 ;  /* 0x0000001004027c25 */ /* 0x000fc8000f8e000a */
[----:B------:R-:W-:Y:S01]  /*09e0*/  IMAD R5, R0, UR16, RZ ;  /* 0x0000001000057c24 */ /* 0x000fe2000f8e02ff */
[----:B------:R-:W-:-:S03]  /*09f0*/  IADD3 R2, P0, R2, UR4, RZ ;  /* 0x0000000402027c10 */ /* 0x000fc6000ff1e0ff */
[----:B------:R-:W-:-:S05]  /*0a00*/  IMAD R5, R4, UR7, R5 ;  /* 0x0000000704057c24 */ /* 0x000fca000f8e0205 */
[----:B------:R-:W-:-:S05]  /*0a10*/  IADD3.X R3, R3, UR5, R5, P0, !PT ;  /* 0x0000000503037c10 */ /* 0x000fca00087fe405 */
[----:B--2---:R-:W-:Y:S01]  /*0a20*/  STG.E.U8 desc[UR14][R2.64], R7 ;  /* 0x0000000702007986 */ /* 0x004fe2000c10110e */
[----:B------:R-:W-:Y:S05]  /*0a30*/  EXIT ;  /* 0x000000000000794d */ /* 0x000fea0003800000 */
        .weak           $__internal_94_$__cuda_sm20_div_s64
        .type           $__internal_94_$__cuda_sm20_div_s64,@function
        .size           $__internal_94_$__cuda_sm20_div_s64,(.L_x_1268 - $__internal_94_$__cuda_sm20_div_s64)
$__internal_94_$__cuda_sm20_div_s64:
        /* <DEDUP_REMOVED lines=73> */
[----:B------:R-:W-:Y:S06]  /*0ed0*/  RET.REL.NODEC R12 `(_ZN2at6native49_GLOBAL__N__cfa43aba_16_ReflectionPad_cu_f800513927reflection_pad2d_out_kernelIaEEvPKT_PS3_lliiiiiii) ;  /* 0xfffffff00c487950 */ /* 0x000fec0003c3ffff */
.L_x_1104:
        /* <DEDUP_REMOVED lines=10> */
.L_x_1268:


//--------------------- .text._ZN2at6native49_GLOBAL__N__cfa43aba_16_ReflectionPad_cu_f800513927reflection_pad2d_out_kernelIhEEvPKT_PS3_lliiiiiii --------------------------
	.section	.text._ZN2at6native49_GLOBAL__N__cfa43aba_16_ReflectionPad_cu_f800513927reflection_pad2d_out_kernelIhEEvPKT_PS3_lliiiiiii,"ax",@progbits
	.align	128
.text._ZN2at6native49_GLOBAL__N__cfa43aba_16_ReflectionPad_cu_f800513927reflection_pad2d_out_kernelIhEEvPKT_PS3_lliiiiiii:
        .type           _ZN2at6native49_GLOBAL__N__cfa43aba_16_ReflectionPad_cu_f800513927reflection_pad2d_out_kernelIhEEvPKT_PS3_lliiiiiii,@function
        .size           _ZN2at6native49_GLOBAL__N__cfa43aba_16_ReflectionPad_cu_f800513927reflection_pad2d_out_kernelIhEEvPKT_PS3_lliiiiiii,(.L_x_1270 - _ZN2at6native49_GLOBAL__N__cfa43aba_16_ReflectionPad_cu_f800513927reflection_pad2d_out_kernelIhEEvPKT_PS3_lliiiiiii)
        .other          _ZN2at6native49_GLOBAL__N__cfa43aba_16_ReflectionPad_cu_f800513927reflection_pad2d_out_kernelIhEEvPKT_PS3_lliiiiiii,@"STO_CUDA_ENTRY STV_DEFAULT"
_ZN2at6native49_GLOBAL__N__cfa43aba_16_ReflectionPad_cu_f800513927reflection_pad2d_out_kernelIhEEvPKT_PS3_lliiiiiii:
        /* <DEDUP_REMOVED lines=30> */
[----:B------:R-:W-:Y:S05]  /*01e0*/  CALL.REL.NOINC `($__internal_95_$__cuda_sm20_div_s64) ;  /* 0x0000000800147944 */ /* 0x000fea0003c00000 */
        /* <DEDUP_REMOVED lines=10> */
.L_x_1105:
        /* <DEDUP_REMOVED lines=23> */
.L_x_1106:
        /* <DEDUP_REMOVED lines=100> */
        .weak           $__internal_95_$__cuda_sm20_div_s64
        .type           $__internal_95_$__cuda_sm20_div_s64,@function
        .size           $__internal_95_$__cuda_sm20_div_s64,(.L_x_1270 - $__internal_95_$__cuda_sm20_div_s64)
$__internal_95_$__cuda_sm20_div_s64:
        /* <DEDUP_REMOVED lines=73> */
[----:B------:R-:W-:Y:S06]  /*0ed0*/  RET.REL.NODEC R12 `(_ZN2at6native49_GLOBAL__N__cfa43aba_16_ReflectionPad_cu_f800513927reflection_pad2d_out_kernelIhEEvPKT_PS3_lliiiiiii) ;  /* 0xfffffff00c487950 */ /* 0x000fec0003c3ffff */
.L_x_1107:
        /* <DEDUP_REMOVED lines=10> */
.L_x_1270:


//--------------------- .nv.shared.reserved.0     --------------------------
	.section	.nv.shared.reserved.0,"aw",@nobits
	.weak		__nv_reservedSMEM_offset_0_alias
	.size		__nv_reservedSMEM_offset_0_alias, 0, 0
	.other		__nv_reservedSMEM_offset_0_alias,@"STO_CUDA_RESERVED_SHARED STV_DEFAULT"
__nv_reservedSMEM_offset_0_alias:
	.zero		0


//--------------------- .nv.global                --------------------------
	.section	.nv.global,"aw",@nobits
.nv.global:
	.type		_ZN47_INTERNAL_cfa43aba_16_ReflectionPad_cu_f80051394cuda3std3__48in_placeE,@object
	.size		_ZN47_INTERNAL_cfa43aba_16_ReflectionPad_cu_f80051394cuda3std3__48in_placeE,(_ZN47_INTERNAL_cfa43aba_16_ReflectionPad_cu_f80051394cuda3std6ranges3__45__cpo8distanceE - _ZN47_INTERNAL_cfa43aba_16_ReflectionPad_cu_f80051394cuda3std3__48in_placeE)
_ZN47_INTERNAL_cfa43aba_16_ReflectionPad_cu_f80051394cuda3std3__48in_placeE:
	.zero		1
	.type		_ZN47_INTERNAL_cfa43aba_16_ReflectionPad_cu_f80051394cuda3std6ranges3__45__cpo8distanceE,@object
	.size		_ZN47_INTERNAL_cfa43aba_16_ReflectionPad_cu_f80051394cuda3std6ranges3__45__cpo8distanceE,(_ZN47_INTERNAL_cfa43aba_16_ReflectionPad_cu_f80051394cuda3std3__45__cpo6cbeginE - _ZN47_INTERNAL_cfa43aba_16_ReflectionPad_cu_f80051394cuda3std6ranges3__45__cpo8distanceE)
_ZN47_INTERNAL_cfa43aba_16_ReflectionPad_cu_f80051394cuda3std6ranges3__45__cpo8distanceE:
	.zero		1
	.type		_ZN47_INTERNAL_cfa43aba_16_ReflectionPad_cu_f80051394cuda3std3__45__cpo6cbeginE,@object
	.size		_ZN47_INTERNAL_cfa43aba_16_ReflectionPad_cu_f80051394cuda3std3__45__cpo6cbeginE,(_ZN47_INTERNAL_cfa43aba_16_ReflectionPad_cu_f80051394cuda3std6ranges3__45__cpo7advanceE - _ZN47_INTERNAL_cfa43aba_16_ReflectionPad_cu_f80051394cuda3std3__45__cpo6cbeginE)
_ZN47_INTERNAL_cfa43aba_16_ReflectionPad_cu_f80051394cuda3std3__45__cpo6cbeginE:
	.zero		1
	.type		_ZN47_INTERNAL_cfa43aba_16_ReflectionPad_cu_f80051394cuda3std6ranges3__45__cpo7advanceE,@object
	.size		_ZN47_INTERNAL_cfa43aba_16_ReflectionPad_cu_f80051394cuda3std6ranges3__45__cpo7advanceE,(_ZN47_INTERNAL_cfa43aba_16_ReflectionPad_cu_f80051394cuda3std3__45__cpo7crbeginE - _ZN47_INTERNAL_cfa43aba_16_ReflectionPad_cu_f80051394cuda3std6ranges3__45__cpo7advanceE)
_ZN47_INTERNAL_cfa43aba_16_ReflectionPad_cu_f80051394cuda3std6ranges3__45__cpo7advanceE:
	.zero		1
	.type		_ZN47_INTERNAL_cfa43aba_16_ReflectionPad_cu_f80051394cuda3std3__45__cpo7crbeginE,@object
	.size		_ZN47_INTERNAL_cfa43aba_16_ReflectionPad_cu_f80051394cuda3std3__45__cpo7crbeginE,(_ZN47_INTERNAL_cfa43aba_16_ReflectionPad_cu_f80051394cuda3std6ranges3__45__cpo4dataE - _ZN47_INTERNAL_cfa43aba_16_ReflectionPad_cu_f80051394cuda3std3__45__cpo7crbeginE)
_ZN47_INTERNAL_cfa43aba_16_ReflectionPad_cu_f80051394cuda3std3__45__cpo7crbeginE:
	.zero		1
	.type		_ZN47_INTERNAL_cfa43aba_16_ReflectionPad_cu_f80051394cuda3std6ranges3__45__cpo4dataE,@object
	.size		_ZN47_INTERNAL_cfa43aba_16_ReflectionPad_cu_f80051394cuda3std6ranges3__45__cpo4dataE,(_ZN47_INTERNAL_cfa43aba_16_ReflectionPad_cu_f80051394cuda3std6ranges3__45__cpo5beginE - _ZN47_INTERNAL_cfa43aba_16_ReflectionPad_cu_f80051394cuda3std6ranges3__45__cpo4dataE)
_ZN47_INTERNAL_cfa43aba_16_ReflectionPad_cu_f80051394cuda3std6ranges3__45__cpo4dataE:
	.zero		1
	.type		_ZN47_INTERNAL_cfa43aba_16_ReflectionPad_cu_f80051394cuda3std6ranges3__45__cpo5beginE,@object
	.size		_ZN47_INTERNAL_cfa43aba_16_ReflectionPad_cu_f80051394cuda3std6ranges3__45__cpo5beginE,(_ZN47_INTERNAL_cfa43aba_16_ReflectionPad_cu_f80051394cuda3std3__449_GLOBAL__N__cfa43aba_16_ReflectionPad_cu_f80051396ignoreE - _ZN47_INTERNAL_cfa43aba_16_ReflectionPad_cu_f80051394cuda3std6ranges3__45__cpo5beginE)
_ZN47_INTERNAL_cfa43aba_16_ReflectionPad_cu_f80051394cuda3std6ranges3__45__cpo5beginE:
	.zero		1
	.type		_ZN47_INTERNAL_cfa43aba_16_ReflectionPad_cu_f80051394cuda3std3__449_GLOBAL__N__cfa43aba_16_ReflectionPad_cu_f80051396ignoreE,@object
	.size		_ZN47_INTERNAL_cfa43aba_16_ReflectionPad_cu_f80051394cuda3std3__449_GLOBAL__N__cfa43aba_16_ReflectionPad_cu_f80051396ignoreE,(_ZN47_INTERNAL_cfa43aba_16_ReflectionPad_cu_f80051394cuda3std6ranges3__45__cpo4sizeE - _ZN47_INTERNAL_cfa43aba_16_ReflectionPad_cu_f80051394cuda3std3__449_GLOBAL__N__cfa43aba_16_ReflectionPad_cu_f80051396ignoreE)
_ZN47_INTERNAL_cfa43aba_16_ReflectionPad_cu_f80051394cuda3std3__449_GLOBAL__N__cfa43aba_16_ReflectionPad_cu_f80051396ignoreE:
	.zero		1
	.type		_ZN47_INTERNAL_cfa43aba_16_ReflectionPad_cu_f80051394cuda3std6ranges3__45__cpo4sizeE,@object
	.size		_ZN47_INTERNAL_cfa43aba_16_ReflectionPad_cu_f80051394cuda3std6ranges3__45__cpo4sizeE,(_ZN47_INTERNAL_cfa43aba_16_ReflectionPad_cu_f80051394cuda3std3__45__cpo5beginE - _ZN47_INTERNAL_cfa43aba_16_ReflectionPad_cu_f80051394cuda3std6ranges3__45__cpo4sizeE)
_ZN47_INTERNAL_cfa43aba_16_ReflectionPad_cu_f80051394cuda3std6ranges3__45__cpo4sizeE:
	.zero		1
	.type		_ZN47_INTERNAL_cfa43aba_16_ReflectionPad_cu_f80051394cuda3std3__45__cpo5beginE,@object
	.size		_ZN47_INTERNAL_cfa43aba_16_ReflectionPad_cu_f80051394cuda3std3__45__cpo5beginE,(_ZN47_INTERNAL_cfa43aba_16_ReflectionPad_cu_f80051394cuda3std6ranges3__45__cpo6cbeginE - _ZN47_INTERNAL_cfa43aba_16_ReflectionPad_cu_f80051394cuda3std3__45__cpo5beginE)
_ZN47_INTERNAL_cfa43aba_16_ReflectionPad_cu_f80051394cuda3std3__45__cpo5beginE:
	.zero		1
	.type		_ZN47_INTERNAL_cfa43aba_16_ReflectionPad_cu_f80051394cuda3std6ranges3__45__cpo6cbeginE,@object
	.size		_ZN47_INTERNAL_cfa43aba_16_ReflectionPad_cu_f80051394cuda3std6ranges3__45__cpo6cbeginE,(_ZN47_INTERNAL_cfa43aba_16_ReflectionPad_cu_f80051394cuda3std3__45__cpo6rbeginE - _ZN47_INTERNAL_cfa43aba_16_ReflectionPad_cu_f80051394cuda3std6ranges3__45__cpo6cbeginE)
_ZN47_INTERNAL_cfa43aba_16_ReflectionPad_cu_f80051394cuda3std6ranges3__45__cpo6cbeginE:
	.zero		1
	.type		_ZN47_INTERNAL_cfa43aba_16_ReflectionPad_cu_f80051394cuda3std3__45__cpo6rbeginE,@object
	.size		_ZN47_INTERNAL_cfa43aba_16_ReflectionPad_cu_f80051394cuda3std3__45__cpo6rbeginE,(_ZN47_INTERNAL_cfa43aba_16_ReflectionPad_cu_f80051394cuda3std6ranges3__45__cpo4nextE - _ZN47_INTERNAL_cfa43aba_16_ReflectionPad_cu_f80051394cuda3std3__45__cpo6rbeginE)
_ZN47_INTERNAL_cfa43aba_16_ReflectionPad_cu_f80051394cuda3std3__45__cpo6rbeginE:
	.zero		1
	.type		_ZN47_INTERNAL_cfa43aba_16_ReflectionPad_cu_f80051394cuda3std6ranges3__45__cpo4nextE,@object
	.size		_ZN47_INTERNAL_cfa43aba_16_ReflectionPad_cu_f80051394cuda3std6ranges3__45__cpo4nextE,(_ZN47_INTERNAL_cfa43aba_16_ReflectionPad_cu_f80051394cuda3std6ranges3__45__cpo4swapE - _ZN47_INTERNAL_cfa43aba_16_ReflectionPad_cu_f80051394cuda3std6ranges3__45__cpo4nextE)
_ZN47_INTERNAL_cfa43aba_16_ReflectionPad_cu_f80051394cuda3std6ranges3__45__cpo4nextE:
	.zero		1
	.type		_ZN47_INTERNAL_cfa43aba_16_ReflectionPad_cu_f80051394cuda3std6ranges3__45__cpo4swapE,@object
	.size		_ZN47_INTERNAL_cfa43aba_16_ReflectionPad_cu_f80051394cuda3std6ranges3__45__cpo4swapE,(_ZN47_INTERNAL_cfa43aba_16_ReflectionPad_cu_f80051394cuda3std3__420unreachable_sentinelE - _ZN47_INTERNAL_cfa43aba_16_ReflectionPad_cu_f80051394cuda3std6ranges3__45__cpo4swapE)
_ZN47_INTERNAL_cfa43aba_16_ReflectionPad_cu_f80051394cuda3std6ranges3__45__cpo4swapE:
	.zero		1
	.type		_ZN47_INTERNAL_cfa43aba_16_ReflectionPad_cu_f80051394cuda3std3__420unreachable_sentinelE,@object
	.size		_ZN47_INTERNAL_cfa43aba_16_ReflectionPad_cu_f80051394cuda3std3__420unreachable_sentinelE,(_ZN47_INTERNAL_cfa43aba_16_ReflectionPad_cu_f80051396thrust23THRUST_300001_SM_900_NS6system6detail10sequential3seqE - _ZN47_INTERNAL_cfa43aba_16_ReflectionPad_cu_f80051394cuda3std3__420unreachable_sentinelE)
_ZN47_INTERNAL_cfa43aba_16_ReflectionPad_cu_f80051394cuda3std3__420unreachable_sentinelE:
	.zero		1
	.type		_ZN47_INTERNAL_cfa43aba_16_ReflectionPad_cu_f80051396thrust23THRUST_300001_SM_900_NS6system6detail10sequential3seqE,@object
	.size		_ZN47_INTERNAL_cfa43aba_16_ReflectionPad_cu_f80051396thrust23THRUST_300001_SM_900_NS6system6detail10sequential3seqE,(_ZN47_INTERNAL_cfa43aba_16_ReflectionPad_cu_f80051394cuda3std3__45__cpo4cendE - _ZN47_INTERNAL_cfa43aba_16_ReflectionPad_cu_f80051396thrust23THRUST_300001_SM_900_NS6system6detail10sequential3seqE)
_ZN47_INTERNAL_cfa43aba_16_ReflectionPad_cu_f80051396thrust23THRUST_300001_SM_900_NS6system6detail10sequential3seqE:
	.zero		1
	.type		_ZN47_INTERNAL_cfa43aba_16_ReflectionPad_cu_f80051394cuda3std3__45__cpo4cendE,@object
	.size		_ZN47_INTERNAL_cfa43aba_16_ReflectionPad_cu_f80051394cuda3std3__45__cpo4cendE,(_ZN47_INTERNAL_cfa43aba_16_ReflectionPad_cu_f80051394cuda3std6ranges3__45__cpo9iter_swapE - _ZN47_INTERNAL_cfa43aba_16_ReflectionPad_cu_f80051394cuda3std3__45__cpo4cendE)
_ZN47_INTERNAL_cfa43aba_16_ReflectionPad_cu_f80051394cuda3std3__45__cpo4cendE:
	.zero		1
	.type		_ZN47_INTERNAL_cfa43aba_16_ReflectionPad_cu_f80051394cuda3std6ranges3__45__cpo9iter_swapE,@object
	.size		_ZN47_INTERNAL_cfa43aba_16_ReflectionPad_cu_f80051394cuda3std6ranges3__45__cpo9iter_swapE,(_ZN47_INTERNAL_cfa43aba_16_ReflectionPad_cu_f80051394cuda3std3__45__cpo5crendE - _ZN47_INTERNAL_cfa43aba_16_ReflectionPad_cu_f80051394cuda3std6ranges3__45__cpo9iter_swapE)
_ZN47_INTERNAL_cfa43aba_16_ReflectionPad_cu_f80051394cuda3std6ranges3__45__cpo9iter_swapE:
	.zero		1
	.type		_ZN47_INTERNAL_cfa43aba_16_ReflectionPad_cu_f80051394cuda3std3__45__cpo5crendE,@object
	.size		_ZN47_INTERNAL_cfa43aba_16_ReflectionPad_cu_f80051394cuda3std3__45__cpo5crendE,(_ZN47_INTERNAL_cfa43aba_16_ReflectionPad_cu_f80051394cuda3std6ranges3__45__cpo5cdataE - _ZN47_INTERNAL_cfa43aba_16_ReflectionPad_cu_f80051394cuda3std3__45__cpo5crendE)
_ZN47_INTERNAL_cfa43aba_16_ReflectionPad_cu_f80051394cuda3std3__45__cpo5crendE:
	.zero		1
	.type		_ZN47_INTERNAL_cfa43aba_16_ReflectionPad_cu_f80051394cuda3std6ranges3__45__cpo5cdataE,@object
	.size		_ZN47_INTERNAL_cfa43aba_16_ReflectionPad_cu_f80051394cuda3std6ranges3__45__cpo5cdataE,(_ZN47_INTERNAL_cfa43aba_16_ReflectionPad_cu_f80051394cuda3std6ranges3__45__cpo3endE - _ZN47_INTERNAL_cfa43aba_16_ReflectionPad_cu_f80051394cuda3std6ranges3__45__cpo5cdataE)
_ZN47_INTERNAL_cfa43aba_16_ReflectionPad_cu_f80051394cuda3std6ranges3__45__cpo5cdataE:
	.zero		1
	.type		_ZN47_INTERNAL_cfa43aba_16_ReflectionPad_cu_f80051394cuda3std6ranges3__45__cpo3endE,@object
	.size		_ZN47_INTERNAL_cfa43aba_16_ReflectionPad_cu_f80051394cuda3std6ranges3__45__cpo3endE,(_ZN47_INTERNAL_cfa43aba_16_ReflectionPad_cu_f80051394cuda3std3__419piecewise_constructE - _ZN47_INTERNAL_cfa43aba_16_ReflectionPad_cu_f80051394cuda3std6ranges3__45__cpo3endE)
_ZN47_INTERNAL_cfa43aba_16_ReflectionPad_cu_f80051394cuda3std6ranges3__45__cpo3endE:
	.zero		1
	.type		_ZN47_INTERNAL_cfa43aba_16_ReflectionPad_cu_f80051394cuda3std3__419piecewise_constructE,@object
	.size		_ZN47_INTERNAL_cfa43aba_16_ReflectionPad_cu_f80051394cuda3std3__419piecewise_constructE,(_ZN47_INTERNAL_cfa43aba_16_ReflectionPad_cu_f80051394cuda3std6ranges3__45__cpo5ssizeE - _ZN47_INTERNAL_cfa43aba_16_ReflectionPad_cu_f80051394cuda3std3__419piecewise_constructE)
_ZN47_INTERNAL_cfa43aba_16_ReflectionPad_cu_f80051394cuda3std3__419piecewise_constructE:
	.zero		1
	.type		_ZN47_INTERNAL_cfa43aba_16_ReflectionPad_cu_f80051394cuda3std6ranges3__45__cpo5ssizeE,@object
	.size		_ZN47_INTERNAL_cfa43aba_16_ReflectionPad_cu_f80051394cuda3std6ranges3__45__cpo5ssizeE,(_ZN47_INTERNAL_cfa43aba_16_ReflectionPad_cu_f80051394cuda3std3__45__cpo3endE - _ZN47_INTERNAL_cfa43aba_16_ReflectionPad_cu_f80051394cuda3std6ranges3__45__cpo5ssizeE)
_ZN47_INTERNAL_cfa43aba_16_ReflectionPad_cu_f80051394cuda3std6ranges3__45__cpo5ssizeE:
	.zero		1
	.type		_ZN47_INTERNAL_cfa43aba_16_ReflectionPad_cu_f80051394cuda3std3__45__cpo3endE,@object
	.size		_ZN47_INTERNAL_cfa43aba_16_ReflectionPad_cu_f80051394cuda3std3__45__cpo3endE,(_ZN47_INTERNAL_cfa43aba_16_ReflectionPad_cu_f80051394cuda3std6ranges3__45__cpo4cendE - _ZN47_INTERNAL_cfa43aba_16_ReflectionPad_cu_f80051394cuda3std3__45__cpo3endE)
_ZN47_INTERNAL_cfa43aba_16_ReflectionPad_cu_f80051394cuda3std3__45__cpo3endE:
	.zero		1
	.type		_ZN47_INTERNAL_cfa43aba_16_ReflectionPad_cu_f80051394cuda3std6ranges3__45__cpo4cendE,@object
	.size		_ZN47_INTERNAL_cfa43aba_16_ReflectionPad_cu_f80051394cuda3std6ranges3__45__cpo4cendE,(_ZN47_INTERNAL_cfa43aba_16_ReflectionPad_cu_f80051394cuda3std3__45__cpo4rendE - _ZN47_INTERNAL_cfa43aba_16_ReflectionPad_cu_f80051394cuda3std6ranges3__45__cpo4cendE)
_ZN47_INTERNAL_cfa43aba_16_ReflectionPad_cu_f80051394cuda3std6ranges3__45__cpo4cendE:
	.zero		1
	.type		_ZN47_INTERNAL_cfa43aba_16_ReflectionPad_cu_f80051394cuda3std3__45__cpo4rendE,@object
	.size		_ZN47_INTERNAL_cfa43aba_16_ReflectionPad_cu_f80051394cuda3std3__45__cpo4rendE,(_ZN47_INTERNAL_cfa43aba_16_ReflectionPad_cu_f80051394cuda3std6ranges3__45__cpo4prevE - _ZN47_INTERNAL_cfa43aba_16_ReflectionPad_cu_f80051394cuda3std3__45__cpo4rendE)
_ZN47_INTERNAL_cfa43aba_16_ReflectionPad_cu_f80051394cuda3std3__45__cpo4rendE:
	.zero		1
	.type		_ZN47_INTERNAL_cfa43aba_16_ReflectionPad_cu_f80051394cuda3std6ranges3__45__cpo4prevE,@object
	.size		_ZN47_INTERNAL_cfa43aba_16_ReflectionPad_cu_f80051394cuda3std6ranges3__45__cpo4prevE,(_ZN47_INTERNAL_cfa43aba_16_ReflectionPad_cu_f80051394cuda3std6ranges3__45__cpo9iter_moveE - _ZN47_INTERNAL_cfa43aba_16_ReflectionPad_cu_f80051394cuda3std6ranges3__45__cpo4prevE)
_ZN47_INTERNAL_cfa43aba_16_ReflectionPad_cu_f80051394cuda3std6ranges3__45__cpo4prevE:
	.zero		1
	.type		_ZN47_INTERNAL_cfa43aba_16_ReflectionPad_cu_f80051394cuda3std6ranges3__45__cpo9iter_moveE,@object
	.size		_ZN47_INTERNAL_cfa43aba_16_ReflectionPad_cu_f80051394cuda3std6ranges3__45__cpo9iter_moveE,(.L_13 - _ZN47_INTERNAL_cfa43aba_16_ReflectionPad_cu_f80051394cuda3std6ranges3__45__cpo9iter_moveE)
_ZN47_INTERNAL_cfa43aba_16_ReflectionPad_cu_f80051394cuda3std6ranges3__45__cpo9iter_moveE:
	.zero		1
.L_13:


//--------------------- .nv.constant0._ZN2at6native49_GLOBAL__N__cfa43aba_16_ReflectionPad_cu_f800513936reflection_pad3d_backward_out_kernelIN3c108BFloat16EEEvNS_27GenericPackedTensorAccessorIT_Lm5ENS_16DefaultPtrTraitsElEENS5_IKS6_Lm5ES7_lEElllll --------------------------
	.section	.nv.constant0._ZN2at6native49_GLOBAL__N__cfa43aba_16_ReflectionPad_cu_f800513936reflection_pad3d_backward_out_kernelIN3c108BFloat16EEEvNS_27GenericPackedTensorAccessorIT_Lm5ENS_16DefaultPtrTraitsElEENS5_IKS6_Lm5ES7_lEElllll,"a",@progbits
	.sectionflags	@""
	.align	4
.nv.constant0._ZN2at6native49_GLOBAL__N__cfa43aba_16_ReflectionPad_cu_f800513936reflection_pad3d_backward_out_kernelIN3c108BFloat16EEEvNS_27GenericPackedTensorAccessorIT_Lm5ENS_16DefaultPtrTraitsElEENS5_IKS6_Lm5ES7_lEElllll:
	.zero		744


//--------------------- .nv.constant0._ZN2at6native49_GLOBAL__N__cfa43aba_16_ReflectionPad_cu_f800513936reflection_pad3d_backward_out_kernelIN3c104HalfEEEvNS_27GenericPackedTensorAccessorIT_Lm5ENS_16DefaultPtrTraitsElEENS5_IKS6_Lm5ES7_lEElllll --------------------------
	.section	.nv.constant0._ZN2at6native49_GLOBAL__N__cfa43aba_16_ReflectionPad_cu_f800513936reflection_pad3d_backward_out_kernelIN3c104HalfEEEvNS_27GenericPackedTensorAccessorIT_Lm5ENS_16DefaultPtrTraitsElEENS5_IKS6_Lm5ES7_lEElllll,"a",@progbits
	.sectionflags	@""
	.align	4
.nv.constant0._ZN2at6native49_GLOBAL__N__cfa43aba_16_ReflectionPad_cu_f800513936reflection_pad3d_backward_out_kernelIN3c104HalfEEEvNS_27GenericPackedTensorAccessorIT_Lm5ENS_16DefaultPtrTraitsElEENS5_IKS6_Lm5ES7_lEElllll:
	.zero		744


//--------------------- .nv.constant0._ZN2at6native49_GLOBAL__N__cfa43aba_16_ReflectionPad_cu_f800513936reflection_pad3d_backward_out_kernelIN3c107complexIfEEEEvNS_27GenericPackedTensorAccessorIT_Lm5ENS_16DefaultPtrTraitsElEENS6_IKS7_Lm5ES8_lEElllll --------------------------
	.section	.nv.constant0._ZN2at6native49_GLOBAL__N__cfa43aba_16_ReflectionPad_cu_f800513936reflection_pad3d_backward_out_kernelIN3c107complexIfEEEEvNS_27GenericPackedTensorAccessorIT_Lm5ENS_16DefaultPtrTraitsElEENS6_IKS7_Lm5ES8_lEElllll,"a",@progbits
	.sectionflags	@""
	.align	4
.nv.constant0._ZN2at6native49_GLOBAL__N__cfa43aba_16_ReflectionPad_cu_f800513936reflection_pad3d_backward_out_kernelIN3c107complexIfEEEEvNS_27GenericPackedTensorAccessorIT_Lm5ENS_16DefaultPtrTraitsElEENS6_IKS7_Lm5ES8_lEElllll:
	.zero		744


//--------------------- .nv.constant0._ZN2at6native49_GLOBAL__N__cfa43aba_16_ReflectionPad_cu_f800513936reflection_pad3d_backward_out_kernelIN3c107complexIdEEEEvNS_27GenericPackedTensorAccessorIT_Lm5ENS_16DefaultPtrTraitsElEENS6_IKS7_Lm5ES8_lEElllll --------------------------
	.section	.nv.constant0._ZN2at6native49_GLOBAL__N__cfa43aba_16_ReflectionPad_cu_f800513936reflection_pad3d_backward_out_kernelIN3c107complexIdEEEEvNS_27GenericPackedTensorAccessorIT_Lm5ENS_16DefaultPtrTraitsElEENS6_IKS7_Lm5ES8_lEElllll,"a",@progbits
	.sectionflags	@""
	.align	4
.nv.constant0._ZN2at6native49_GLOBAL__N__cfa43aba_16_ReflectionPad_cu_f800513936reflection_pad3d_backward_out_kernelIN3c107complexIdEEEEvNS_27GenericPackedTensorAccessorIT_Lm5ENS_16DefaultPtrTraitsElEENS6_IKS7_Lm5ES8_lEElllll:
	.zero		744


//--------------------- .nv.constant0._ZN2at6native49_GLOBAL__N__cfa43aba_16_ReflectionPad_cu_f800513936reflection_pad3d_backward_out_kernelIfEEvNS_27GenericPackedTensorAccessorIT_Lm5ENS_16DefaultPtrTraitsElEENS3_IKS4_Lm5ES5_lEElllll --------------------------
	.section	.nv.constant0._ZN2at6native49_GLOBAL__N__cfa43aba_16_ReflectionPad_cu_f800513936reflection_pad3d_backward_out_kernelIfEEvNS_27GenericPackedTensorAccessorIT_Lm5ENS_16DefaultPtrTraitsElEENS3_IKS4_Lm5ES5_lEElllll,"a",@progbits
	.sectionflags	@""
	.align	4
.nv.constant0._ZN2at6native49_GLOBAL__N__cfa43aba_16_ReflectionPad_cu_f800513936reflection_pad3d_backward_out_kernelIfEEvNS_27GenericPackedTensorAccessorIT_Lm5ENS_16DefaultPtrTraitsElEENS3_IKS4_Lm5ES5_lEElllll:
	.zero		744


//--------------------- .nv.constant0._ZN2at6native49_GLOBAL__N__cfa43aba_16_ReflectionPad_cu_f800513936reflection_pad3d_backward_out_kernelIdEEvNS_27GenericPackedTensorAccessorIT_Lm5ENS_16DefaultPtrTraitsElEENS3_IKS4_Lm5ES5_lEElllll --------------------------
	.section	.nv.constant0._ZN2at6native49_GLOBAL__N__cfa43aba_16_ReflectionPad_cu_f800513936reflection_pad3d_backward_out_kernelIdEEvNS_27GenericPackedTensorAccessorIT_Lm5ENS_16DefaultPtrTraitsElEENS3_IKS4_Lm5ES5_lEElllll,"a",@progbits
	.sectionflags	@""
	.align	4
.nv.constant0._ZN2at6native49_GLOBAL__N__cfa43aba_16_ReflectionPad_cu_f800513936reflection_pad3d_backward_out_kernelIdEEvNS_27GenericPackedTensorAccessorIT_Lm5ENS_16DefaultPtrTraitsElEENS3_IKS4_Lm5ES5_lEElllll:
	.zero		744


//--------------------- .nv.constant0._ZN2at6native49_GLOBAL__N__cfa43aba_16_ReflectionPad_cu_f800513927reflection_pad3d_out_kernelIN3c108BFloat16EEEvNS_27GenericPackedTensorAccessorIKT_Lm5ENS_16DefaultPtrTraitsElEENS5_IS6_Lm5ES8_lEElllll --------------------------
	.section	.nv.constant0._ZN2at6native49_GLOBAL__N__cfa43aba_16_ReflectionPad_cu_f800513927reflection_pad3d_out_kernelIN3c108BFloat16EEEvNS_27GenericPackedTensorAccessorIKT_Lm5ENS_16DefaultPtrTraitsElEENS5_IS6_Lm5ES8_lEElllll,"a",@progbits
	.sectionflags	@""
	.align	4
.nv.constant0._ZN2at6native49_GLOBAL__N__cfa43aba_16_ReflectionPad_cu_f800513927reflection_pad3d_out_kernelIN3c108BFloat16EEEvNS_27GenericPackedTensorAccessorIKT_Lm5ENS_16DefaultPtrTraitsElEENS5_IS6_Lm5ES8_lEElllll:
	.zero		744


//--------------------- .nv.constant0._ZN2at6native49_GLOBAL__N__cfa43aba_16_ReflectionPad_cu_f800513927reflection_pad3d_out_kernelIN3c104HalfEEEvNS_27GenericPackedTensorAccessorIKT_Lm5ENS_16DefaultPtrTraitsElEENS5_IS6_Lm5ES8_lEElllll --------------------------
	.section	.nv.constant0._ZN2at6native49_GLOBAL__N__cfa43aba_16_ReflectionPad_cu_f800513927reflection_pad3d_out_kernelIN3c104HalfEEEvNS_27GenericPackedTensorAccessorIKT_Lm5ENS_16DefaultPtrTraitsElEENS5_IS6_Lm5ES8_lEElllll,"a",@progbits
	.sectionflags	@""
	.align	4
.nv.constant0._ZN2at6native49_GLOBAL__N__cfa43aba_16_ReflectionPad_cu_f800513927reflection_pad3d_out_kernelIN3c104HalfEEEvNS_27GenericPackedTensorAccessorIKT_Lm5ENS_16DefaultPtrTraitsElEENS5_IS6_Lm5ES8_lEElllll:
	.zero		744


//--------------------- .nv.constant0._ZN2at6native49_GLOBAL__N__cfa43aba_16_ReflectionPad_cu_f800513927reflection_pad3d_out_kernelIN3c107complexIfEEEEvNS_27GenericPackedTensorAccessorIKT_Lm5ENS_16DefaultPtrTraitsElEENS6_IS7_Lm5ES9_lEElllll --------------------------
	.section	.nv.constant0._ZN2at6native49_GLOBAL__N__cfa43aba_16_ReflectionPad_cu_f800513927reflection_pad3d_out_kernelIN3c107complexIfEEEEvNS_27GenericPackedTensorAccessorIKT_Lm5ENS_16DefaultPtrTraitsElEENS6_IS7_Lm5ES9_lEElllll,"a",@progbits
	.sectionflags	@""
	.align	4
.nv.constant0._ZN2at6native49_GLOBAL__N__cfa43aba_16_ReflectionPad_cu_f800513927reflection_pad3d_out_kernelIN3c107complexIfEEEEvNS_27GenericPackedTensorAccessorIKT_Lm5ENS_16DefaultPtrTraitsElEENS6_IS7_Lm5ES9_lEElllll:
	.zero		744


//--------------------- .nv.constant0._ZN2at6native49_GLOBAL__N__cfa43aba_16_ReflectionPad_cu_f800513927reflection_pad3d_out_kernelIN3c107complexIdEEEEvNS_27GenericPackedTensorAccessorIKT_Lm5ENS_16DefaultPtrTraitsElEENS6_IS7_Lm5ES9_lEElllll --------------------------
	.section	.nv.constant0._ZN2at6native49_GLOBAL__N__cfa43aba_16_ReflectionPad_cu_f800513927reflection_pad3d_out_kernelIN3c107complexIdEEEEvNS_27GenericPackedTensorAccessorIKT_Lm5ENS_16DefaultPtrTraitsElEENS6_IS7_Lm5ES9_lEElllll,"a",@progbits
	.sectionflags	@""
	.align	4
.nv.constant0._ZN2at6native49_GLOBAL__N__cfa43aba_16_ReflectionPad_cu_f800513927reflection_pad3d_out_kernelIN3c107complexIdEEEEvNS_27GenericPackedTensorAccessorIKT_Lm5ENS_16DefaultPtrTraitsElEENS6_IS7_Lm5ES9_lEElllll:
	.zero		744


//--------------------- .nv.constant0._ZN2at6native49_GLOBAL__N__cfa43aba_16_ReflectionPad_cu_f800513927reflection_pad3d_out_kernelIfEEvNS_27GenericPackedTensorAccessorIKT_Lm5ENS_16DefaultPtrTraitsElEENS3_IS4_Lm5ES6_lEElllll --------------------------
	.section	.nv.constant0._ZN2at6native49_GLOBAL__N__cfa43aba_16_ReflectionPad_cu_f800513927reflection_pad3d_out_kernelIfEEvNS_27GenericPackedTensorAccessorIKT_Lm5ENS_16DefaultPtrTraitsElEENS3_IS4_Lm5ES6_lEElllll,"a",@progbits
	.sectionflags	@""
	.align	4
.nv.constant0._ZN2at6native49_GLOBAL__N__cfa43aba_16_ReflectionPad_cu_f800513927reflection_pad3d_out_kernelIfEEvNS_27GenericPackedTensorAccessorIKT_Lm5ENS_16DefaultPtrTraitsElEENS3_IS4_Lm5ES6_lEElllll:
	.zero		744


//--------------------- .nv.constant0._ZN2at6native49_GLOBAL__N__cfa43aba_16_ReflectionPad_cu_f800513927reflection_pad3d_out_kernelIdEEvNS_27GenericPackedTensorAccessorIKT_Lm5ENS_16DefaultPtrTraitsElEENS3_IS4_Lm5ES6_lEElllll --------------------------
	.section	.nv.constant0._ZN2at6native49_GLOBAL__N__cfa43aba_16_ReflectionPad_cu_f800513927reflection_pad3d_out_kernelIdEEvNS_27GenericPackedTensorAccessorIKT_Lm5ENS_16DefaultPtrTraitsElEENS3_IS4_Lm5ES6_lEElllll,"a",@progbits
	.sectionflags	@""
	.align	4
.nv.constant0._ZN2at6native49_GLOBAL__N__cfa43aba_16_ReflectionPad_cu_f800513927reflection_pad3d_out_kernelIdEEvNS_27GenericPackedTensorAccessorIKT_Lm5ENS_16DefaultPtrTraitsElEENS3_IS4_Lm5ES6_lEElllll:
	.zero		744


//--------------------- .nv.constant0._ZN2at6native49_GLOBAL__N__cfa43aba_16_ReflectionPad_cu_f800513927reflection_pad3d_out_kernelIsEEvNS_27GenericPackedTensorAccessorIKT_Lm5ENS_16DefaultPtrTraitsElEENS3_IS4_Lm5ES6_lEElllll --------------------------
	.section	.nv.constant0._ZN2at6native49_GLOBAL__N__cfa43aba_16_ReflectionPad_cu_f800513927reflection_pad3d_out_kernelIsEEvNS_27GenericPackedTensorAccessorIKT_Lm5ENS_16DefaultPtrTraitsElEENS3_IS4_Lm5ES6_lEElllll,"a",@progbits
	.sectionflags	@""
	.align	4
.nv.constant0._ZN2at6native49_GLOBAL__N__cfa43aba_16_ReflectionPad_cu_f800513927reflection_pad3d_out_kernelIsEEvNS_27GenericPackedTensorAccessorIKT_Lm5ENS_16DefaultPtrTraitsElEENS3_IS4_Lm5ES6_lEElllll:
	.zero		744


//--------------------- .nv.constant0._ZN2at6native49_GLOBAL__N__cfa43aba_16_ReflectionPad_cu_f800513927reflection_pad3d_out_kernelIlEEvNS_27GenericPackedTensorAccessorIKT_Lm5ENS_16DefaultPtrTraitsElEENS3_IS4_Lm5ES6_lEElllll --------------------------
	.section	.nv.constant0._ZN2at6native49_GLOBAL__N__cfa43aba_16_ReflectionPad_cu_f800513927reflection_pad3d_out_kernelIlEEvNS_27GenericPackedTensorAccessorIKT_Lm5ENS_16DefaultPtrTraitsElEENS3_IS4_Lm5ES6_lEElllll,"a",@progbits
	.sectionflags	@""
	.align	4
.nv.constant0._ZN2at6native49_GLOBAL__N__cfa43aba_16_ReflectionPad_cu_f800513927reflection_pad3d_out_kernelIlEEvNS_27GenericPackedTensorAccessorIKT_Lm5ENS_16DefaultPtrTraitsElEENS3_IS4_Lm5ES6_lEElllll:
	.zero		744


//--------------------- .nv.constant0._ZN2at6native49_GLOBAL__N__cfa43aba_16_ReflectionPad_cu_f800513927reflection_pad3d_out_kernelIiEEvNS_27GenericPackedTensorAccessorIKT_Lm5ENS_16DefaultPtrTraitsElEENS3_IS4_Lm5ES6_lEElllll --------------------------
	.section	.nv.constant0._ZN2at6native49_GLOBAL__N__cfa43aba_16_ReflectionPad_cu_f800513927reflection_pad3d_out_kernelIiEEvNS_27GenericPackedTensorAccessorIKT_Lm5ENS_16DefaultPtrTraitsElEENS3_IS4_Lm5ES6_lEElllll,"a",@progbits
	.sectionflags	@""
	.align	4
.nv.constant0._ZN2at6native49_GLOBAL__N__cfa43aba_16_ReflectionPad_cu_f800513927reflection_pad3d_out_kernelIiEEvNS_27GenericPackedTensorAccessorIKT_Lm5ENS_16DefaultPtrTraitsElEENS3_IS4_Lm5ES6_lEElllll:
	.zero		744


//--------------------- .nv.constant0._ZN2at6native49_GLOBAL__N__cfa43aba_16_ReflectionPad_cu_f800513927reflection_pad3d_out_kernelIaEEvNS_27GenericPackedTensorAccessorIKT_Lm5ENS_16DefaultPtrTraitsElEENS3_IS4_Lm5ES6_lEElllll --------------------------
	.section	.nv.constant0._ZN2at6native49_GLOBAL__N__cfa43aba_16_ReflectionPad_cu_f800513927reflection_pad3d_out_kernelIaEEvNS_27GenericPackedTensorAccessorIKT_Lm5ENS_16DefaultPtrTraitsElEENS3_IS4_Lm5ES6_lEElllll,"a",@progbits
	.sectionflags	@""
	.align	4
.nv.constant0._ZN2at6native49_GLOBAL__N__cfa43aba_16_ReflectionPad_cu_f800513927reflection_pad3d_out_kernelIaEEvNS_27GenericPackedTensorAccessorIKT_Lm5ENS_16DefaultPtrTraitsElEENS3_IS4_Lm5ES6_lEElllll:
	.zero		744


//--------------------- .nv.constant0._ZN2at6native49_GLOBAL__N__cfa43aba_16_ReflectionPad_cu_f800513927reflection_pad3d_out_kernelIhEEvNS_27GenericPackedTensorAccessorIKT_Lm5ENS_16DefaultPtrTraitsElEENS3_IS4_Lm5ES6_lEElllll --------------------------
	.section	.nv.constant0._ZN2at6native49_GLOBAL__N__cfa43aba_16_ReflectionPad_cu_f800513927reflection_pad3d_out_kernelIhEEvNS_27GenericPackedTensorAccessorIKT_Lm5ENS_16DefaultPtrTraitsElEENS3_IS4_Lm5ES6_lEElllll,"a",@progbits
	.sectionflags	@""
	.align	4
.nv.constant0._ZN2at6native49_GLOBAL__N__cfa43aba_16_ReflectionPad_cu_f800513927reflection_pad3d_out_kernelIhEEvNS_27GenericPackedTensorAccessorIKT_Lm5ENS_16DefaultPtrTraitsElEENS3_IS4_Lm5ES6_lEElllll:
	.zero		744


//--------------------- .nv.constant0._ZN2at6native49_GLOBAL__N__cfa43aba_16_ReflectionPad_cu_f800513936reflection_pad1d_backward_out_kernelIN3c108BFloat16EEEvPT_PKS5_lll --------------------------
	.section	.nv.constant0._ZN2at6native49_GLOBAL__N__cfa43aba_16_ReflectionPad_cu_f800513936reflection_pad1d_backward_out_kernelIN3c108BFloat16EEEvPT_PKS5_lll,"a",@progbits
	.sectionflags	@""
	.align	4
.nv.constant0._ZN2at6native49_GLOBAL__N__cfa43aba_16_ReflectionPad_cu_f800513936reflection_pad1d_backward_out_kernelIN3c108BFloat16EEEvPT_PKS5_lll:
	.zero		568


//--------------------- .nv.constant0._ZN2at6native49_GLOBAL__N__cfa43aba_16_ReflectionPad_cu_f800513936reflection_pad1d_backward_out_kernelIN3c104HalfEEEvPT_PKS5_lll --------------------------
	.section	.nv.constant0._ZN2at6native49_GLOBAL__N__cfa43aba_16_ReflectionPad_cu_f800513936reflection_pad1d_backward_out_kernelIN3c104HalfEEEvPT_PKS5_lll,"a",@progbits
	.sectionflags	@""
	.align	4
.nv.constant0._ZN2at6native49_GLOBAL__N__cfa43aba_16_ReflectionPad_cu_f800513936reflection_pad1d_backward_out_kernelIN3c104HalfEEEvPT_PKS5_lll:
	.zero		568


//--------------------- .nv.constant0._ZN2at6native49_GLOBAL__N__cfa43aba_16_ReflectionPad_cu_f800513936reflection_pad1d_backward_out_kernelIN3c107complexIfEEEEvPT_PKS6_lll --------------------------
	.section	.nv.constant0._ZN2at6native49_GLOBAL__N__cfa43aba_16_ReflectionPad_cu_f800513936reflection_pad1d_backward_out_kernelIN3c107complexIfEEEEvPT_PKS6_lll,"a",@progbits
	.sectionflags	@""
	.align	4
.nv.constant0._ZN2at6native49_GLOBAL__N__cfa43aba_16_ReflectionPad_cu_f800513936reflection_pad1d_backward_out_kernelIN3c107complexIfEEEEvPT_PKS6_lll:
	.zero		568


//--------------------- .nv.constant0._ZN2at6native49_GLOBAL__N__cfa43aba_16_ReflectionPad_cu_f800513936reflection_pad1d_backward_out_kernelIN3c107complexIdEEEEvPT_PKS6_lll --------------------------
	.section	.nv.constant0._ZN2at6native49_GLOBAL__N__cfa43aba_16_ReflectionPad_cu_f800513936reflection_pad1d_backward_out_kernelIN3c107complexIdEEEEvPT_PKS6_lll,"a",@progbits
	.sectionflags	@""
	.align	4
.nv.constant0._ZN2at6native49_GLOBAL__N__cfa43aba_16_ReflectionPad_cu_f800513936reflection_pad1d_backward_out_kernelIN3c107complexIdEEEEvPT_PKS6_lll:
	.zero		568


//--------------------- .nv.constant0._ZN2at6native49_GLOBAL__N__cfa43aba_16_ReflectionPad_cu_f800513936reflection_pad1d_backward_out_kernelIfEEvPT_PKS3_lll --------------------------
	.section	.nv.constant0._ZN2at6native49_GLOBAL__N__cfa43aba_16_ReflectionPad_cu_f800513936reflection_pad1d_backward_out_kernelIfEEvPT_PKS3_lll,"a",@progbits
	.sectionflags	@""
	.align	4
.nv.constant0._ZN2at6native49_GLOBAL__N__cfa43aba_16_ReflectionPad_cu_f800513936reflection_pad1d_backward_out_kernelIfEEvPT_PKS3_lll:
	.zero		568


//--------------------- .nv.constant0._ZN2at6native49_GLOBAL__N__cfa43aba_16_ReflectionPad_cu_f800513936reflection_pad1d_backward_out_kernelIdEEvPT_PKS3_lll --------------------------
	.section	.nv.constant0._ZN2at6native49_GLOBAL__N__cfa43aba_16_ReflectionPad_cu_f800513936reflection_pad1d_backward_out_kernelIdEEvPT_PKS3_lll,"a",@progbits
	.sectionflags	@""
	.align	4
.nv.constant0._ZN2at6native49_GLOBAL__N__cfa43aba_16_ReflectionPad_cu_f800513936reflection_pad1d_backward_out_kernelIdEEvPT_PKS3_lll:
	.zero		568


//--------------------- .nv.constant0._ZN2at6native49_GLOBAL__N__cfa43aba_16_ReflectionPad_cu_f800513921reflection_pad1d_flatIN3c108BFloat16EEEvPKT_PS5_lllll --------------------------
	.section	.nv.constant0._ZN2at6native49_GLOBAL__N__cfa43aba_16_ReflectionPad_cu_f800513921reflection_pad1d_flatIN3c108BFloat16EEEvPKT_PS5_lllll,"a",@progbits
	.sectionflags	@""
	.align	4
.nv.constant0._ZN2at6native49_GLOBAL__N__cfa43aba_16_ReflectionPad_cu_f800513921reflection_pad1d_flatIN3c108BFloat16EEEvPKT_PS5_lllll:
	.zero		584


//--------------------- .nv.constant0._ZN2at6native49_GLOBAL__N__cfa43aba_16_ReflectionPad_cu_f800513927reflection_pad1d_out_kernelIN3c108BFloat16EEEvPKT_PS5_lll --------------------------
	.section	.nv.constant0._ZN2at6native49_GLOBAL__N__cfa43aba_16_ReflectionPad_cu_f800513927reflection_pad1d_out_kernelIN3c108BFloat16EEEvPKT_PS5_lll,"a",@progbits
	.sectionflags	@""
	.align	4
.nv.constant0._ZN2at6native49_GLOBAL__N__cfa43aba_16_ReflectionPad_cu_f800513927reflection_pad1d_out_kernelIN3c108BFloat16EEEvPKT_PS5_lll:
	.zero		568


//--------------------- .nv.constant0._ZN2at6native49_GLOBAL__N__cfa43aba_16_ReflectionPad_cu_f800513921reflection_pad1d_flatIN3c104HalfEEEvPKT_PS5_lllll --------------------------
	.section	.nv.constant0._ZN2at6native49_GLOBAL__N__cfa43aba_16_ReflectionPad_cu_f800513921reflection_pad1d_flatIN3c104HalfEEEvPKT_PS5_lllll,"a",@progbits
	.sectionflags	@""
	.align	4
.nv.constant0._ZN2at6native49_GLOBAL__N__cfa43aba_16_ReflectionPad_cu_f800513921reflection_pad1d_flatIN3c104HalfEEEvPKT_PS5_lllll:
	.zero		584


//--------------------- .nv.constant0._ZN2at6native49_GLOBAL__N__cfa43aba_16_ReflectionPad_cu_f800513927reflection_pad1d_out_kernelIN3c104HalfEEEvPKT_PS5_lll --------------------------
	.section	.nv.constant0._ZN2at6native49_GLOBAL__N__cfa43aba_16_ReflectionPad_cu_f800513927reflection_pad1d_out_kernelIN3c104HalfEEEvPKT_PS5_lll,"a",@progbits
	.sectionflags	@""
	.align	4
.nv.constant0._ZN2at6native49_GLOBAL__N__cfa43aba_16_ReflectionPad_cu_f800513927reflection_pad1d_out_kernelIN3c104HalfEEEvPKT_PS5_lll:
	.zero		568


//--------------------- .nv.constant0._ZN2at6native49_GLOBAL__N__cfa43aba_16_ReflectionPad_cu_f800513921reflection_pad1d_flatIN3c107complexIfEEEEvPKT_PS6_lllll --------------------------
	.section	.nv.constant0._ZN2at6native49_GLOBAL__N__cfa43aba_16_ReflectionPad_cu_f800513921reflection_pad1d_flatIN3c107complexIfEEEEvPKT_PS6_lllll,"a",@progbits
	.sectionflags	@""
	.align	4
.nv.constant0._ZN2at6native49_GLOBAL__N__cfa43aba_16_ReflectionPad_cu_f800513921reflection_pad1d_flatIN3c107complexIfEEEEvPKT_PS6_lllll:
	.zero		584


//--------------------- .nv.constant0._ZN2at6native49_GLOBAL__N__cfa43aba_16_ReflectionPad_cu_f800513927reflection_pad1d_out_kernelIN3c107complexIfEEEEvPKT_PS6_lll --------------------------
	.section	.nv.constant0._ZN2at6native49_GLOBAL__N__cfa43aba_16_ReflectionPad_cu_f800513927reflection_pad1d_out_kernelIN3c107complexIfEEEEvPKT_PS6_lll,"a",@progbits
	.sectionflags	@""
	.align	4
.nv.constant0._ZN2at6native49_GLOBAL__N__cfa43aba_16_ReflectionPad_cu_f800513927reflection_pad1d_out_kernelIN3c107complexIfEEEEvPKT_PS6_lll:
	.zero		568


//--------------------- .nv.constant0._ZN2at6native49_GLOBAL__N__cfa43aba_16_ReflectionPad_cu_f800513921reflection_pad1d_flatIN3c107complexIdEEEEvPKT_PS6_lllll --------------------------
	.section	.nv.constant0._ZN2at6native49_GLOBAL__N__cfa43aba_16_ReflectionPad_cu_f800513921reflection_pad1d_flatIN3c107complexIdEEEEvPKT_PS6_lllll,"a",@progbits
	.sectionflags	@""
	.align	4
.nv.constant0._ZN2at6native49_GLOBAL__N__cfa43aba_16_ReflectionPad_cu_f800513921reflection_pad1d_flatIN3c107complexIdEEEEvPKT_PS6_lllll:
	.zero		584


//--------------------- .nv.constant0._ZN2at6native49_GLOBAL__N__cfa43aba_16_ReflectionPad_cu_f800513927reflection_pad1d_out_kernelIN3c107complexIdEEEEvPKT_PS6_lll --------------------------
	.section	.nv.constant0._ZN2at6native49_GLOBAL__N__cfa43aba_16_ReflectionPad_cu_f800513927reflection_pad1d_out_kernelIN3c107complexIdEEEEvPKT_PS6_lll,"a",@progbits
	.sectionflags	@""
	.align	4
.nv.constant0._ZN2at6native49_GLOBAL__N__cfa43aba_16_ReflectionPad_cu_f800513927reflection_pad1d_out_kernelIN3c107complexIdEEEEvPKT_PS6_lll:
	.zero		568


//--------------------- .nv.constant0._ZN2at6native49_GLOBAL__N__cfa43aba_16_ReflectionPad_cu_f800513921reflection_pad1d_flatIfEEvPKT_PS3_lllll --------------------------
	.section	.nv.constant0._ZN2at6native49_GLOBAL__N__cfa43aba_16_ReflectionPad_cu_f800513921reflection_pad1d_flatIfEEvPKT_PS3_lllll,"a",@progbits
	.sectionflags	@""
	.align	4
.nv.constant0._ZN2at6native49_GLOBAL__N__cfa43aba_16_ReflectionPad_cu_f800513921reflection_pad1d_flatIfEEvPKT_PS3_lllll:
	.zero		584


//--------------------- .nv.constant0._ZN2at6native49_GLOBAL__N__cfa43aba_16_ReflectionPad_cu_f800513927reflection_pad1d_out_kernelIfEEvPKT_PS3_lll --------------------------
	.section	.nv.constant0._ZN2at6native49_GLOBAL__N__cfa43aba_16_ReflectionPad_cu_f800513927reflection_pad1d_out_kernelIfEEvPKT_PS3_lll,"a",@progbits
	.sectionflags	@""
	.align	4
.nv.constant0._ZN2at6native49_GLOBAL__N__cfa43aba_16_ReflectionPad_cu_f800513927reflection_pad1d_out_kernelIfEEvPKT_PS3_lll:
	.zero		568


//--------------------- .nv.constant0._ZN2at6native49_GLOBAL__N__cfa43aba_16_ReflectionPad_cu_f800513921reflection_pad1d_flatIdEEvPKT_PS3_lllll --------------------------
	.section	.nv.constant0._ZN2at6native49_GLOBAL__N__cfa43aba_16_ReflectionPad_cu_f800513921reflection_pad1d_flatIdEEvPKT_PS3_lllll,"a",@progbits
	.sectionflags	@""
	.align	4
.nv.constant0._ZN2at6native49_GLOBAL__N__cfa43aba_16_ReflectionPad_cu_f800513921reflection_pad1d_flatIdEEvPKT_PS3_lllll:
	.zero		584


//--------------------- .nv.constant0._ZN2at6native49_GLOBAL__N__cfa43aba_16_ReflectionPad_cu_f800513927reflection_pad1d_out_kernelIdEEvPKT_PS3_lll --------------------------
	.section	.nv.constant0._ZN2at6native49_GLOBAL__N__cfa43aba_16_ReflectionPad_cu_f800513927reflection_pad1d_out_kernelIdEEvPKT_PS3_lll,"a",@progbits
	.sectionflags	@""
	.align	4
.nv.constant0._ZN2at6native49_GLOBAL__N__cfa43aba_16_ReflectionPad_cu_f800513927reflection_pad1d_out_kernelIdEEvPKT_PS3_lll:
	.zero		568


//--------------------- .nv.constant0._ZN2at6native49_GLOBAL__N__cfa43aba_16_ReflectionPad_cu_f800513921reflection_pad1d_flatIsEEvPKT_PS3_lllll --------------------------
	.section	.nv.constant0._ZN2at6native49_GLOBAL__N__cfa43aba_16_ReflectionPad_cu_f800513921reflection_pad1d_flatIsEEvPKT_PS3_lllll,"a",@progbits
	.sectionflags	@""
	.align	4
.nv.constant0._ZN2at6native49_GLOBAL__N__cfa43aba_16_ReflectionPad_cu_f800513921reflection_pad1d_flatIsEEvPKT_PS3_lllll:
	.zero		584


//--------------------- .nv.constant0._ZN2at6native49_GLOBAL__N__cfa43aba_16_ReflectionPad_cu_f800513927reflection_pad1d_out_kernelIsEEvPKT_PS3_lll --------------------------
	.section	.nv.constant0._ZN2at6native49_GLOBAL__N__cfa43aba_16_ReflectionPad_cu_f800513927reflection_pad1d_out_kernelIsEEvPKT_PS3_lll,"a",@progbits
	.sectionflags	@""
	.align	4
.nv.constant0._ZN2at6native49_GLOBAL__N__cfa43aba_16_ReflectionPad_cu_f800513927reflection_pad1d_out_kernelIsEEvPKT_PS3_lll:
	.zero		568


//--------------------- .nv.constant0._ZN2at6native49_GLOBAL__N__cfa43aba_16_ReflectionPad_cu_f800513921reflection_pad1d_flatIlEEvPKT_PS3_lllll --------------------------
	.section	.nv.constant0._ZN2at6native49_GLOBAL__N__cfa43aba_16_ReflectionPad_cu_f800513921reflection_pad1d_flatIlEEvPKT_PS3_lllll,"a",@progbits
	.sectionflags	@""
	.align	4
.nv.constant0._ZN2at6native49_GLOBAL__N__cfa43aba_16_ReflectionPad_cu_f800513921reflection_pad1d_flatIlEEvPKT_PS3_lllll:
	.zero		584


//--------------------- .nv.constant0._ZN2at6native49_GLOBAL__N__cfa43aba_16_ReflectionPad_cu_f800513927reflection_pad1d_out_kernelIlEEvPKT_PS3_lll --------------------------
	.section	.nv.constant0._ZN2at6native49_GLOBAL__N__cfa43aba_16_ReflectionPad_cu_f800513927reflection_pad1d_out_kernelIlEEvPKT_PS3_lll,"a",@progbits
	.sectionflags	@""
	.align	4
.nv.constant0._ZN2at6native49_GLOBAL__N__cfa43aba_16_ReflectionPad_cu_f800513927reflection_pad1d_out_kernelIlEEvPKT_PS3_lll:
	.zero		568


//--------------------- .nv.constant0._ZN2at6native49_GLOBAL__N__cfa43aba_16_ReflectionPad_cu_f800513921reflection_pad1d_flatIiEEvPKT_PS3_lllll --------------------------
	.section	.nv.constant0._ZN2at6native49_GLOBAL__N__cfa43aba_16_ReflectionPad_cu_f800513921reflection_pad1d_flatIiEEvPKT_PS3_lllll,"a",@progbits
	.sectionflags	@""
	.align	4
.nv.constant0._ZN2at6native49_GLOBAL__N__cfa43aba_16_ReflectionPad_cu_f800513921reflection_pad1d_flatIiEEvPKT_PS3_lllll:
	.zero		584


//--------------------- .nv.constant0._ZN2at6native49_GLOBAL__N__cfa43aba_16_ReflectionPad_cu_f800513927reflection_pad1d_out_kernelIiEEvPKT_PS3_lll --------------------------
	.section	.nv.constant0._ZN2at6native49_GLOBAL__N__cfa43aba_16_ReflectionPad_cu_f800513927reflection_pad1d_out_kernelIiEEvPKT_PS3_lll,"a",@progbits
	.sectionflags	@""
	.align	4
.nv.constant0._ZN2at6native49_GLOBAL__N__cfa43aba_16_ReflectionPad_cu_f800513927reflection_pad1d_out_kernelIiEEvPKT_PS3_lll:
	.zero		568


//--------------------- .nv.constant0._ZN2at6native49_GLOBAL__N__cfa43aba_16_ReflectionPad_cu_f800513921reflection_pad1d_flatIaEEvPKT_PS3_lllll --------------------------
	.section	.nv.constant0._ZN2at6native49_GLOBAL__N__cfa43aba_16_ReflectionPad_cu_f800513921reflection_pad1d_flatIaEEvPKT_PS3_lllll,"a",@progbits
	.sectionflags	@""
	.align	4
.nv.constant0._ZN2at6native49_GLOBAL__N__cfa43aba_16_ReflectionPad_cu_f800513921reflection_pad1d_flatIaEEvPKT_PS3_lllll:
	.zero		584


//--------------------- .nv.constant0._ZN2at6native49_GLOBAL__N__cfa43aba_16_ReflectionPad_cu_f800513927reflection_pad1d_out_kernelIaEEvPKT_PS3_lll --------------------------
	.section	.nv.constant0._ZN2at6native49_GLOBAL__N__cfa43aba_16_ReflectionPad_cu_f800513927reflection_pad1d_out_kernelIaEEvPKT_PS3_lll,"a",@progbits
	.sectionflags	@""
	.align	4
.nv.constant0._ZN2at6native49_GLOBAL__N__cfa43aba_16_ReflectionPad_cu_f800513927reflection_pad1d_out_kernelIaEEvPKT_PS3_lll:
	.zero		568


//--------------------- .nv.constant0._ZN2at6native49_GLOBAL__N__cfa43aba_16_ReflectionPad_cu_f800513921reflection_pad1d_flatIhEEvPKT_PS3_lllll --------------------------
	.section	.nv.constant0._ZN2at6native49_GLOBAL__N__cfa43aba_16_ReflectionPad_cu_f800513921reflection_pad1d_flatIhEEvPKT_PS3_lllll,"a",@progbits
	.sectionflags	@""
	.align	4
.nv.constant0._ZN2at6native49_GLOBAL__N__cfa43aba_16_ReflectionPad_cu_f800513921reflection_pad1d_flatIhEEvPKT_PS3_lllll:
	.zero		584


//--------------------- .nv.constant0._ZN2at6native49_GLOBAL__N__cfa43aba_16_ReflectionPad_cu_f800513927reflection_pad1d_out_kernelIhEEvPKT_PS3_lll --------------------------
	.section	.nv.constant0._ZN2at6native49_GLOBAL__N__cfa43aba_16_ReflectionPad_cu_f800513927reflection_pad1d_out_kernelIhEEvPKT_PS3_lll,"a",@progbits
	.sectionflags	@""
	.align	4
.nv.constant0._ZN2at6native49_GLOBAL__N__cfa43aba_16_ReflectionPad_cu_f800513927reflection_pad1d_out_kernelIhEEvPKT_PS3_lll:
	.zero		568


//--------------------- .nv.constant0._ZN2at6native49_GLOBAL__N__cfa43aba_16_ReflectionPad_cu_f800513936reflection_pad2d_backward_out_kernelIN3c108BFloat16EEEvPT_PKS5_lliiiiiii --------------------------
	.section	.nv.constant0._ZN2at6native49_GLOBAL__N__cfa43aba_16_ReflectionPad_cu_f800513936reflection_pad2d_backward_out_kernelIN3c108BFloat16EEEvPT_PKS5_lliiiiiii,"a",@progbits
	.sectionflags	@""
	.align	4
.nv.constant0._ZN2at6native49_GLOBAL__N__cfa43aba_16_ReflectionPad_cu_f800513936reflection_pad2d_backward_out_kernelIN3c108BFloat16EEEvPT_PKS5_lliiiiiii:
	.zero		588


//--------------------- .nv.constant0._ZN2at6native49_GLOBAL__N__cfa43aba_16_ReflectionPad_cu_f800513940reflection_pad2d_backward_det_out_kernelIN3c108BFloat16EEEvPT_PKS5_lliiiiiii --------------------------
	.section	.nv.constant0._ZN2at6native49_GLOBAL__N__cfa43aba_16_ReflectionPad_cu_f800513940reflection_pad2d_backward_det_out_kernelIN3c108BFloat16EEEvPT_PKS5_lliiiiiii,"a",@progbits
	.sectionflags	@""
	.align	4
.nv.constant0._ZN2at6native49_GLOBAL__N__cfa43aba_16_ReflectionPad_cu_f800513940reflection_pad2d_backward_det_out_kernelIN3c108BFloat16EEEvPT_PKS5_lliiiiiii:
	.zero		588


//--------------------- .nv.constant0._ZN2at6native49_GLOBAL__N__cfa43aba_16_ReflectionPad_cu_f800513936reflection_pad2d_backward_out_kernelIN3c104HalfEEEvPT_PKS5_lliiiiiii --------------------------
	.section	.nv.constant0._ZN2at6native49_GLOBAL__N__cfa43aba_16_ReflectionPad_cu_f800513936reflection_pad2d_backward_out_kernelIN3c104HalfEEEvPT_PKS5_lliiiiiii,"a",@progbits
	.sectionflags	@""
	.align	4
.nv.constant0._ZN2at6native49_GLOBAL__N__cfa43aba_16_ReflectionPad_cu_f800513936reflection_pad2d_backward_out_kernelIN3c104HalfEEEvPT_PKS5_lliiiiiii:
	.zero		588


//--------------------- .nv.constant0._ZN2at6native49_GLOBAL__N__cfa43aba_16_ReflectionPad_cu_f800513940reflection_pad2d_backward_det_out_kernelIN3c104HalfEEEvPT_PKS5_lliiiiiii --------------------------
	.section	.nv.constant0._ZN2at6native49_GLOBAL__N__cfa43aba_16_ReflectionPad_cu_f800513940reflection_pad2d_backward_det_out_kernelIN3c104HalfEEEvPT_PKS5_lliiiiiii,"a",@progbits
	.sectionflags	@""
	.align	4
.nv.constant0._ZN2at6native49_GLOBAL__N__cfa43aba_16_ReflectionPad_cu_f800513940reflection_pad2d_backward_det_out_kernelIN3c104HalfEEEvPT_PKS5_lliiiiiii:
	.zero		588


//--------------------- .nv.constant0._ZN2at6native49_GLOBAL__N__cfa43aba_16_ReflectionPad_cu_f800513936reflection_pad2d_backward_out_kernelIN3c107complexIfEEEEvPT_PKS6_lliiiiiii --------------------------
	.section	.nv.constant0._ZN2at6native49_GLOBAL__N__cfa43aba_16_ReflectionPad_cu_f800513936reflection_pad2d_backward_out_kernelIN3c107complexIfEEEEvPT_PKS6_lliiiiiii,"a",@progbits
	.sectionflags	@""
	.align	4
.nv.constant0._ZN2at6native49_GLOBAL__N__cfa43aba_16_ReflectionPad_cu_f800513936reflection_pad2d_backward_out_kernelIN3c107complexIfEEEEvPT_PKS6_lliiiiiii:
	.zero		588


//--------------------- .nv.constant0._ZN2at6native49_GLOBAL__N__cfa43aba_16_ReflectionPad_cu_f800513940reflection_pad2d_backward_det_out_kernelIN3c107complexIfEEEEvPT_PKS6_lliiiiiii --------------------------
	.section	.nv.constant0._ZN2at6native49_GLOBAL__N__cfa43aba_16_ReflectionPad_cu_f800513940reflection_pad2d_backward_det_out_kernelIN3c107complexIfEEEEvPT_PKS6_lliiiiiii,"a",@progbits
	.sectionflags	@""
	.align	4
.nv.constant0._ZN2at6native49_GLOBAL__N__cfa43aba_16_ReflectionPad_cu_f800513940reflection_pad2d_backward_det_out_kernelIN3c107complexIfEEEEvPT_PKS6_lliiiiiii:
	.zero		588


//--------------------- .nv.constant0._ZN2at6native49_GLOBAL__N__cfa43aba_16_ReflectionPad_cu_f800513936reflection_pad2d_backward_out_kernelIN3c107complexIdEEEEvPT_PKS6_lliiiiiii --------------------------
	.section	.nv.constant0._ZN2at6native49_GLOBAL__N__cfa43aba_16_ReflectionPad_cu_f800513936reflection_pad2d_backward_out_kernelIN3c107complexIdEEEEvPT_PKS6_lliiiiiii,"a",@progbits
	.sectionflags	@""
	.align	4
.nv.constant0._ZN2at6native49_GLOBAL__N__cfa43aba_16_ReflectionPad_cu_f800513936reflection_pad2d_backward_out_kernelIN3c107complexIdEEEEvPT_PKS6_lliiiiiii:
	.zero		588


//--------------------- .nv.constant0._ZN2at6native49_GLOBAL__N__cfa43aba_16_ReflectionPad_cu_f800513940reflection_pad2d_backward_det_out_kernelIN3c107complexIdEEEEvPT_PKS6_lliiiiiii --------------------------
	.section	.nv.constant0._ZN2at6native49_GLOBAL__N__cfa43aba_16_ReflectionPad_cu_f800513940reflection_pad2d_backward_det_out_kernelIN3c107complexIdEEEEvPT_PKS6_lliiiiiii,"a",@progbits
	.sectionflags	@""
	.align	4
.nv.constant0._ZN2at6native49_GLOBAL__N__cfa43aba_16_ReflectionPad_cu_f800513940reflection_pad2d_backward_det_out_kernelIN3c107complexIdEEEEvPT_PKS6_lliiiiiii:
	.zero		588


//--------------------- .nv.constant0._ZN2at6native49_GLOBAL__N__cfa43aba_16_ReflectionPad_cu_f800513936reflection_pad2d_backward_out_kernelIfEEvPT_PKS3_lliiiiiii --------------------------
	.section	.nv.constant0._ZN2at6native49_GLOBAL__N__cfa43aba_16_ReflectionPad_cu_f800513936reflection_pad2d_backward_out_kernelIfEEvPT_PKS3_lliiiiiii,"a",@progbits
	.sectionflags	@""
	.align	4
.nv.constant0._ZN2at6native49_GLOBAL__N__cfa43aba_16_ReflectionPad_cu_f800513936reflection_pad2d_backward_out_kernelIfEEvPT_PKS3_lliiiiiii:
	.zero		588


//--------------------- .nv.constant0._ZN2at6native49_GLOBAL__N__cfa43aba_16_ReflectionPad_cu_f800513940reflection_pad2d_backward_det_out_kernelIfEEvPT_PKS3_lliiiiiii --------------------------
	.section	.nv.constant0._ZN2at6native49_GLOBAL__N__cfa43aba_16_ReflectionPad_cu_f800513940reflection_pad2d_backward_det_out_kernelIfEEvPT_PKS3_lliiiiiii,"a",@progbits
	.sectionflags	@""
	.align	4
.nv.constant0._ZN2at6native49_GLOBAL__N__cfa43aba_16_ReflectionPad_cu_f800513940reflection_pad2d_backward_det_out_kernelIfEEvPT_PKS3_lliiiiiii:
	.zero		588


//--------------------- .nv.constant0._ZN2at6native49_GLOBAL__N__cfa43aba_16_ReflectionPad_cu_f800513936reflection_pad2d_backward_out_kernelIdEEvPT_PKS3_lliiiiiii --------------------------
	.section	.nv.constant0._ZN2at6native49_GLOBAL__N__cfa43aba_16_ReflectionPad_cu_f800513936reflection_pad2d_backward_out_kernelIdEEvPT_PKS3_lliiiiiii,"a",@progbits
	.sectionflags	@""
	.align	4
.nv.constant0._ZN2at6native49_GLOBAL__N__cfa43aba_16_ReflectionPad_cu_f800513936reflection_pad2d_backward_out_kernelIdEEvPT_PKS3_lliiiiiii:
	.zero		588


//--------------------- .nv.constant0._ZN2at6native49_GLOBAL__N__cfa43aba_16_ReflectionPad_cu_f800513940reflection_pad2d_backward_det_out_kernelIdEEvPT_PKS3_lliiiiiii --------------------------
	.section	.nv.constant0._ZN2at6native49_GLOBAL__N__cfa43aba_16_ReflectionPad_cu_f800513940reflection_pad2d_backward_det_out_kernelIdEEvPT_PKS3_lliiiiiii,"a",@progbits
	.sectionflags	@""
	.align	4
.nv.constant0._ZN2at6native49_GLOBAL__N__cfa43aba_16_ReflectionPad_cu_f800513940reflection_pad2d_backward_det_out_kernelIdEEvPT_PKS3_lliiiiiii:
	.zero		588


//--------------------- .nv.constant0._ZN2at6native49_GLOBAL__N__cfa43aba_16_ReflectionPad_cu_f800513927reflection_pad2d_out_kernelIN3c108BFloat16EEEvPKT_PS5_lliiiiiii --------------------------
	.section	.nv.constant0._ZN2at6native49_GLOBAL__N__cfa43aba_16_ReflectionPad_cu_f800513927reflection_pad2d_out_kernelIN3c108BFloat16EEEvPKT_PS5_lliiiiiii,"a",@progbits
	.sectionflags	@""
	.align	4
.nv.constant0._ZN2at6native49_GLOBAL__N__cfa43aba_16_ReflectionPad_cu_f800513927reflection_pad2d_out_kernelIN3c108BFloat16EEEvPKT_PS5_lliiiiiii:
	.zero		588


//--------------------- .nv.constant0._ZN2at6native49_GLOBAL__N__cfa43aba_16_ReflectionPad_cu_f800513927reflection_pad2d_out_kernelIN3c104HalfEEEvPKT_PS5_lliiiiiii --------------------------
	.section	.nv.constant0._ZN2at6native49_GLOBAL__N__cfa43aba_16_ReflectionPad_cu_f800513927reflection_pad2d_out_kernelIN3c104HalfEEEvPKT_PS5_lliiiiiii,"a",@progbits
	.sectionflags	@""
	.align	4
.nv.constant0._ZN2at6native49_GLOBAL__N__cfa43aba_16_ReflectionPad_cu_f800513927reflection_pad2d_out_kernelIN3c104HalfEEEvPKT_PS5_lliiiiiii:
	.zero		588


//--------------------- .nv.constant0._ZN2at6native49_GLOBAL__N__cfa43aba_16_ReflectionPad_cu_f800513927reflection_pad2d_out_kernelIN3c107complexIfEEEEvPKT_PS6_lliiiiiii --------------------------
	.section	.nv.constant0._ZN2at6native49_GLOBAL__N__cfa43aba_16_ReflectionPad_cu_f800513927reflection_pad2d_out_kernelIN3c107complexIfEEEEvPKT_PS6_lliiiiiii,"a",@progbits
	.sectionflags	@""
	.align	4
.nv.constant0._ZN2at6native49_GLOBAL__N__cfa43aba_16_ReflectionPad_cu_f800513927reflection_pad2d_out_kernelIN3c107complexIfEEEEvPKT_PS6_lliiiiiii:
	.zero		588


//--------------------- .nv.constant0._ZN2at6native49_GLOBAL__N__cfa43aba_16_ReflectionPad_cu_f800513927reflection_pad2d_out_kernelIN3c107complexIdEEEEvPKT_PS6_lliiiiiii --------------------------
	.section	.nv.constant0._ZN2at6native49_GLOBAL__N__cfa43aba_16_ReflectionPad_cu_f800513927reflection_pad2d_out_kernelIN3c107complexIdEEEEvPKT_PS6_lliiiiiii,"a",@progbits
	.sectionflags	@""
	.align	4
.nv.constant0._ZN2at6native49_GLOBAL__N__cfa43aba_16_ReflectionPad_cu_f800513927reflection_pad2d_out_kernelIN3c107complexIdEEEEvPKT_PS6_lliiiiiii:
	.zero		588


//--------------------- .nv.constant0._ZN2at6native49_GLOBAL__N__cfa43aba_16_ReflectionPad_cu_f800513927reflection_pad2d_out_kernelIfEEvPKT_PS3_lliiiiiii --------------------------
	.section	.nv.constant0._ZN2at6native49_GLOBAL__N__cfa43aba_16_ReflectionPad_cu_f800513927reflection_pad2d_out_kernelIfEEvPKT_PS3_lliiiiiii,"a",@progbits
	.sectionflags	@""
	.align	4
.nv.constant0._ZN2at6native49_GLOBAL__N__cfa43aba_16_ReflectionPad_cu_f800513927reflection_pad2d_out_kernelIfEEvPKT_PS3_lliiiiiii:
	.zero		588


//--------------------- .nv.constant0._ZN2at6native49_GLOBAL__N__cfa43aba_16_ReflectionPad_cu_f800513927reflection_pad2d_out_kernelIdEEvPKT_PS3_lliiiiiii --------------------------
	.section	.nv.constant0._ZN2at6native49_GLOBAL__N__cfa43aba_16_ReflectionPad_cu_f800513927reflection_pad2d_out_kernelIdEEvPKT_PS3_lliiiiiii,"a",@progbits
	.sectionflags	@""
	.align	4
.nv.constant0._ZN2at6native49_GLOBAL__N__cfa43aba_16_ReflectionPad_cu_f800513927reflection_pad2d_out_kernelIdEEvPKT_PS3_lliiiiiii:
	.zero		588


//--------------------- .nv.constant0._ZN2at6native49_GLOBAL__N__cfa43aba_16_ReflectionPad_cu_f800513927reflection_pad2d_out_kernelIsEEvPKT_PS3_lliiiiiii --------------------------
	.section	.nv.constant0._ZN2at6native49_GLOBAL__N__cfa43aba_16_ReflectionPad_cu_f800513927reflection_pad2d_out_kernelIsEEvPKT_PS3_lliiiiiii,"a",@progbits
	.sectionflags	@""
	.align	4
.nv.constant0._ZN2at6native49_GLOBAL__N__cfa43aba_16_ReflectionPad_cu_f800513927reflection_pad2d_out_kernelIsEEvPKT_PS3_lliiiiiii:
	.zero		588


//--------------------- .nv.constant0._ZN2at6native49_GLOBAL__N__cfa43aba_16_ReflectionPad_cu_f800513927reflection_pad2d_out_kernelIlEEvPKT_PS3_lliiiiiii --------------------------
	.section	.nv.constant0._ZN2at6native49_GLOBAL__N__cfa43aba_16_ReflectionPad_cu_f800513927reflection_pad2d_out_kernelIlEEvPKT_PS3_lliiiiiii,"a",@progbits
	.sectionflags	@""
	.align	4
.nv.constant0._ZN2at6native49_GLOBAL__N__cfa43aba_16_ReflectionPad_cu_f800513927reflection_pad2d_out_kernelIlEEvPKT_PS3_lliiiiiii:
	.zero		588


//--------------------- .nv.constant0._ZN2at6native49_GLOBAL__N__cfa43aba_16_ReflectionPad_cu_f800513927reflection_pad2d_out_kernelIiEEvPKT_PS3_lliiiiiii --------------------------
	.section	.nv.constant0._ZN2at6native49_GLOBAL__N__cfa43aba_16_ReflectionPad_cu_f800513927reflection_pad2d_out_kernelIiEEvPKT_PS3_lliiiiiii,"a",@progbits
	.sectionflags	@""
	.align	4
.nv.constant0._ZN2at6native49_GLOBAL__N__cfa43aba_16_ReflectionPad_cu_f800513927reflection_pad2d_out_kernelIiEEvPKT_PS3_lliiiiiii:
	.zero		588


//--------------------- .nv.constant0._ZN2at6native49_GLOBAL__N__cfa43aba_16_ReflectionPad_cu_f800513927reflection_pad2d_out_kernelIaEEvPKT_PS3_lliiiiiii --------------------------
	.section	.nv.constant0._ZN2at6native49_GLOBAL__N__cfa43aba_16_ReflectionPad_cu_f800513927reflection_pad2d_out_kernelIaEEvPKT_PS3_lliiiiiii,"a",@progbits
	.sectionflags	@""
	.align	4
.nv.constant0._ZN2at6native49_GLOBAL__N__cfa43aba_16_ReflectionPad_cu_f800513927reflection_pad2d_out_kernelIaEEvPKT_PS3_lliiiiiii:
	.zero		588


//--------------------- .nv.constant0._ZN2at6native49_GLOBAL__N__cfa43aba_16_ReflectionPad_cu_f800513927reflection_pad2d_out_kernelIhEEvPKT_PS3_lliiiiiii --------------------------
	.section	.nv.constant0._ZN2at6native49_GLOBAL__N__cfa43aba_16_ReflectionPad_cu_f800513927reflection_pad2d_out_kernelIhEEvPKT_PS3_lliiiiiii,"a",@progbits
	.sectionflags	@""
	.align	4
.nv.constant0._ZN2at6native49_GLOBAL__N__cfa43aba_16_ReflectionPad_cu_f800513927reflection_pad2d_out_kernelIhEEvPKT_PS3_lliiiiiii:
	.zero		588


//--------------------- SYMBOLS --------------------------

	.type		.nv.reservedSmem.offset0,@object
	.size		.nv.reservedSmem.offset0,0x4
